	.target	sm_90a

	.elftype	@"ET_EXEC"


//--------------------- .note.nv.tkinfo           --------------------------
	.section	.note.nv.tkinfo,"",@"SHT_NOTE"
	.sectionflags	@"SHF_NOTE_NV_TKINFO"
	.tkinfo
        /*0018*/ 	.word	0x00000002
        /*0030*/ 	.string	""
        /*0030*/ 	.string	"ptxas"
        /*0030*/ 	.string	"Cuda compilation tools, release 13.0, V13.0.88"
        /*0030*/ 	.string	"Build cuda_13.0.r13.0/compiler.36424714_0"
        /*0030*/ 	.string	"-arch sm_90a -m 64 "



//--------------------- .note.nv.cuinfo           --------------------------
	.section	.note.nv.cuinfo,"",@"SHT_NOTE"
	.sectionflags	@"SHF_NOTE_NV_CUINFO"
        /*0018*/ 	.short	0x0002
        /*001a*/ 	.short	0x005a
        /*001c*/ 	.short	0x0082
	.zero		2


//--------------------- .nv.info                  --------------------------
	.section	.nv.info,"",@"SHT_CUDA_INFO"
	.align	4


	//----- nvinfo : EIATTR_REGCOUNT
	.align		4
        /*0000*/ 	.byte	0x04, 0x2f
        /*0002*/ 	.short	(.L_41 - .L_40)
	.align		4
.L_40:
        /*0004*/ 	.word	index@(_Z35group_norm_nhwc_fwd_one_pass_kernelI11Fp32IOFp16WLi512ELi10ELi640EEv26Group_norm_nhwc_fwd_params)
        /*0008*/ 	.word	0x00000030


	//----- nvinfo : EIATTR_FRAME_SIZE
	.align		4
.L_41:
        /*000c*/ 	.byte	0x04, 0x11
        /*000e*/ 	.short	(.L_43 - .L_42)
	.align		4
.L_42:
        /*0010*/ 	.word	index@(_Z35group_norm_nhwc_fwd_one_pass_kernelI11Fp32IOFp16WLi512ELi10ELi640EEv26Group_norm_nhwc_fwd_params)
        /*0014*/ 	.word	0x00000000


	//----- nvinfo : EIATTR_REGCOUNT
	.align		4
.L_43:
        /*0018*/ 	.byte	0x04, 0x2f
        /*001a*/ 	.short	(.L_45 - .L_44)
	.align		4
.L_44:
        /*001c*/ 	.word	index@(_Z35group_norm_nhwc_fwd_one_pass_kernelI11Fp32IOFp16WLi256ELi10ELi640EEv26Group_norm_nhwc_fwd_params)
        /*0020*/ 	.word	0x00000020


	//----- nvinfo : EIATTR_FRAME_SIZE
	.align		4
.L_45:
        /*0024*/ 	.byte	0x04, 0x11
        /*0026*/ 	.short	(.L_47 - .L_46)
	.align		4
.L_46:
        /*0028*/ 	.word	index@(_Z35group_norm_nhwc_fwd_one_pass_kernelI11Fp32IOFp16WLi256ELi10ELi640EEv26Group_norm_nhwc_fwd_params)
        /*002c*/ 	.word	0x00000000


	//----- nvinfo : EIATTR_REGCOUNT
	.align		4
.L_47:
        /*0030*/ 	.byte	0x04, 0x2f
        /*0032*/ 	.short	(.L_49 - .L_48)
	.align		4
.L_48:
        /*0034*/ 	.word	index@(_Z35group_norm_nhwc_fwd_one_pass_kernelI11Fp32IOFp16WLi128ELi10ELi640EEv26Group_norm_nhwc_fwd_params)
        /*0038*/ 	.word	0x00000020


	//----- nvinfo : EIATTR_FRAME_SIZE
	.align		4
.L_49:
        /*003c*/ 	.byte	0x04, 0x11
        /*003e*/ 	.short	(.L_51 - .L_50)
	.align		4
.L_50:
        /*0040*/ 	.word	index@(_Z35group_norm_nhwc_fwd_one_pass_kernelI11Fp32IOFp16WLi128ELi10ELi640EEv26Group_norm_nhwc_fwd_params)
        /*0044*/ 	.word	0x00000000


	//----- nvinfo : EIATTR_REGCOUNT
	.align		4
.L_51:
        /*0048*/ 	.byte	0x04, 0x2f
        /*004a*/ 	.short	(.L_53 - .L_52)
	.align		4
.L_52:
        /*004c*/ 	.word	index@(_Z35group_norm_nhwc_fwd_one_pass_kernelI11Fp32IOFp16WLi64ELi10ELi640EEv26Group_norm_nhwc_fwd_params)
        /*0050*/ 	.word	0x00000020


	//----- nvinfo : EIATTR_FRAME_SIZE
	.align		4
.L_53:
        /*0054*/ 	.byte	0x04, 0x11
        /*0056*/ 	.short	(.L_55 - .L_54)
	.align		4
.L_54:
        /*0058*/ 	.word	index@(_Z35group_norm_nhwc_fwd_one_pass_kernelI11Fp32IOFp16WLi64ELi10ELi640EEv26Group_norm_nhwc_fwd_params)
        /*005c*/ 	.word	0x00000000


	//----- nvinfo : EIATTR_REGCOUNT
	.align		4
.L_55:
        /*0060*/ 	.byte	0x04, 0x2f
        /*0062*/ 	.short	(.L_57 - .L_56)
	.align		4
.L_56:
        /*0064*/ 	.word	index@(_Z35group_norm_nhwc_fwd_one_pass_kernelI11Fp32IOBf16WLi512ELi10ELi640EEv26Group_norm_nhwc_fwd_params)
        /*0068*/ 	.word	0x00000030


	//----- nvinfo : EIATTR_FRAME_SIZE
	.align		4
.L_57:
        /*006c*/ 	.byte	0x04, 0x11
        /*006e*/ 	.short	(.L_59 - .L_58)
	.align		4
.L_58:
        /*0070*/ 	.word	index@(_Z35group_norm_nhwc_fwd_one_pass_kernelI11Fp32IOBf16WLi512ELi10ELi640EEv26Group_norm_nhwc_fwd_params)
        /*0074*/ 	.word	0x00000000


	//----- nvinfo : EIATTR_REGCOUNT
	.align		4
.L_59:
        /*0078*/ 	.byte	0x04, 0x2f
        /*007a*/ 	.short	(.L_61 - .L_60)
	.align		4
.L_60:
        /*007c*/ 	.word	index@(_Z35group_norm_nhwc_fwd_one_pass_kernelI11Fp32IOBf16WLi256ELi10ELi640EEv26Group_norm_nhwc_fwd_params)
        /*0080*/ 	.word	0x00000020


	//----- nvinfo : EIATTR_FRAME_SIZE
	.align		4
.L_61:
        /*0084*/ 	.byte	0x04, 0x11
        /*0086*/ 	.short	(.L_63 - .L_62)
	.align		4
.L_62:
        /*0088*/ 	.word	index@(_Z35group_norm_nhwc_fwd_one_pass_kernelI11Fp32IOBf16WLi256ELi10ELi640EEv26Group_norm_nhwc_fwd_params)
        /*008c*/ 	.word	0x00000000


	//----- nvinfo : EIATTR_REGCOUNT
	.align		4
.L_63:
        /*0090*/ 	.byte	0x04, 0x2f
        /*0092*/ 	.short	(.L_65 - .L_64)
	.align		4
.L_64:
        /*0094*/ 	.word	index@(_Z35group_norm_nhwc_fwd_one_pass_kernelI11Fp32IOBf16WLi128ELi10ELi640EEv26Group_norm_nhwc_fwd_params)
        /*0098*/ 	.word	0x00000020


	//----- nvinfo : EIATTR_FRAME_SIZE
	.align		4
.L_65:
        /*009c*/ 	.byte	0x04, 0x11
        /*009e*/ 	.short	(.L_67 - .L_66)
	.align		4
.L_66:
        /*00a0*/ 	.word	index@(_Z35group_norm_nhwc_fwd_one_pass_kernelI11Fp32IOBf16WLi128ELi10ELi640EEv26Group_norm_nhwc_fwd_params)
        /*00a4*/ 	.word	0x00000000


	//----- nvinfo : EIATTR_REGCOUNT
	.align		4
.L_67:
        /*00a8*/ 	.byte	0x04, 0x2f
        /*00aa*/ 	.short	(.L_69 - .L_68)
	.align		4
.L_68:
        /*00ac*/ 	.word	index@(_Z35group_norm_nhwc_fwd_one_pass_kernelI11Fp32IOBf16WLi64ELi10ELi640EEv26Group_norm_nhwc_fwd_params)
        /*00b0*/ 	.word	0x00000020


	//----- nvinfo : EIATTR_FRAME_SIZE
	.align		4
.L_69:
        /*00b4*/ 	.byte	0x04, 0x11
        /*00b6*/ 	.short	(.L_71 - .L_70)
	.align		4
.L_70:
        /*00b8*/ 	.word	index@(_Z35group_norm_nhwc_fwd_one_pass_kernelI11Fp32IOBf16WLi64ELi10ELi640EEv26Group_norm_nhwc_fwd_params)
        /*00bc*/ 	.word	0x00000000


	//----- nvinfo : EIATTR_REGCOUNT
	.align		4
.L_71:
        /*00c0*/ 	.byte	0x04, 0x2f
        /*00c2*/ 	.short	(.L_73 - .L_72)
	.align		4
.L_72:
        /*00c4*/ 	.word	index@(_Z35group_norm_nhwc_fwd_one_pass_kernelI11Fp32IOFp32WLi512ELi10ELi640EEv26Group_norm_nhwc_fwd_params)
        /*00c8*/ 	.word	0x00000030


	//----- nvinfo : EIATTR_FRAME_SIZE
	.align		4
.L_73:
        /*00cc*/ 	.byte	0x04, 0x11
        /*00ce*/ 	.short	(.L_75 - .L_74)
	.align		4
.L_74:
        /*00d0*/ 	.word	index@(_Z35group_norm_nhwc_fwd_one_pass_kernelI11Fp32IOFp32WLi512ELi10ELi640EEv26Group_norm_nhwc_fwd_params)
        /*00d4*/ 	.word	0x00000000


	//----- nvinfo : EIATTR_REGCOUNT
	.align		4
.L_75:
        /*00d8*/ 	.byte	0x04, 0x2f
        /*00da*/ 	.short	(.L_77 - .L_76)
	.align		4
.L_76:
        /*00dc*/ 	.word	index@(_Z35group_norm_nhwc_fwd_one_pass_kernelI11Fp32IOFp32WLi256ELi10ELi640EEv26Group_norm_nhwc_fwd_params)
        /*00e0*/ 	.word	0x00000020


	//----- nvinfo : EIATTR_FRAME_SIZE
	.align		4
.L_77:
        /*00e4*/ 	.byte	0x04, 0x11
        /*00e6*/ 	.short	(.L_79 - .L_78)
	.align		4
.L_78:
        /*00e8*/ 	.word	index@(_Z35group_norm_nhwc_fwd_one_pass_kernelI11Fp32IOFp32WLi256ELi10ELi640EEv26Group_norm_nhwc_fwd_params)
        /*00ec*/ 	.word	0x00000000


	//----- nvinfo : EIATTR_REGCOUNT
	.align		4
.L_79:
        /*00f0*/ 	.byte	0x04, 0x2f
        /*00f2*/ 	.short	(.L_81 - .L_80)
	.align		4
.L_80:
        /*00f4*/ 	.word	index@(_Z35group_norm_nhwc_fwd_one_pass_kernelI11Fp32IOFp32WLi128ELi10ELi640EEv26Group_norm_nhwc_fwd_params)
        /*00f8*/ 	.word	0x00000020


	//----- nvinfo : EIATTR_FRAME_SIZE
	.align		4
.L_81:
        /*00fc*/ 	.byte	0x04, 0x11
        /*00fe*/ 	.short	(.L_83 - .L_82)
	.align		4
.L_82:
        /*0100*/ 	.word	index@(_Z35group_norm_nhwc_fwd_one_pass_kernelI11Fp32IOFp32WLi128ELi10ELi640EEv26Group_norm_nhwc_fwd_params)
        /*0104*/ 	.word	0x00000000


	//----- nvinfo : EIATTR_REGCOUNT
	.align		4
.L_83:
        /*0108*/ 	.byte	0x04, 0x2f
        /*010a*/ 	.short	(.L_85 - .L_84)
	.align		4
.L_84:
        /*010c*/ 	.word	index@(_Z35group_norm_nhwc_fwd_one_pass_kernelI11Fp32IOFp32WLi64ELi10ELi640EEv26Group_norm_nhwc_fwd_params)
        /*0110*/ 	.word	0x00000020


	//----- nvinfo : EIATTR_FRAME_SIZE
	.align		4
.L_85:
        /*0114*/ 	.byte	0x04, 0x11
        /*0116*/ 	.short	(.L_87 - .L_86)
	.align		4
.L_86:
        /*0118*/ 	.word	index@(_Z35group_norm_nhwc_fwd_one_pass_kernelI11Fp32IOFp32WLi64ELi10ELi640EEv26Group_norm_nhwc_fwd_params)
        /*011c*/ 	.word	0x00000000


	//----- nvinfo : EIATTR_REGCOUNT
	.align		4
.L_87:
        /*0120*/ 	.byte	0x04, 0x2f
        /*0122*/ 	.short	(.L_89 - .L_88)
	.align		4
.L_88:
        /*0124*/ 	.word	index@(_Z35group_norm_nhwc_fwd_one_pass_kernelI11Fp16IOFp16WLi512ELi10ELi640EEv26Group_norm_nhwc_fwd_params)
        /*0128*/ 	.word	0x0000002e


	//----- nvinfo : EIATTR_FRAME_SIZE
	.align		4
.L_89:
        /*012c*/ 	.byte	0x04, 0x11
        /*012e*/ 	.short	(.L_91 - .L_90)
	.align		4
.L_90:
        /*0130*/ 	.word	index@(_Z35group_norm_nhwc_fwd_one_pass_kernelI11Fp16IOFp16WLi512ELi10ELi640EEv26Group_norm_nhwc_fwd_params)
        /*0134*/ 	.word	0x00000000


	//----- nvinfo : EIATTR_REGCOUNT
	.align		4
.L_91:
        /*0138*/ 	.byte	0x04, 0x2f
        /*013a*/ 	.short	(.L_93 - .L_92)
	.align		4
.L_92:
        /*013c*/ 	.word	index@(_Z35group_norm_nhwc_fwd_one_pass_kernelI11Fp16IOFp16WLi256ELi10ELi640EEv26Group_norm_nhwc_fwd_params)
        /*0140*/ 	.word	0x00000020


	//----- nvinfo : EIATTR_FRAME_SIZE
	.align		4
.L_93:
        /*0144*/ 	.byte	0x04, 0x11
        /*0146*/ 	.short	(.L_95 - .L_94)
	.align		4
.L_94:
        /*0148*/ 	.word	index@(_Z35group_norm_nhwc_fwd_one_pass_kernelI11Fp16IOFp16WLi256ELi10ELi640EEv26Group_norm_nhwc_fwd_params)
        /*014c*/ 	.word	0x00000000


	//----- nvinfo : EIATTR_REGCOUNT
	.align		4
.L_95:
        /*0150*/ 	.byte	0x04, 0x2f
        /*0152*/ 	.short	(.L_97 - .L_96)
	.align		4
.L_96:
        /*0154*/ 	.word	index@(_Z35group_norm_nhwc_fwd_one_pass_kernelI11Fp16IOFp16WLi128ELi10ELi640EEv26Group_norm_nhwc_fwd_params)
        /*0158*/ 	.word	0x00000020


	//----- nvinfo : EIATTR_FRAME_SIZE
	.align		4
.L_97:
        /*015c*/ 	.byte	0x04, 0x11
        /*015e*/ 	.short	(.L_99 - .L_98)
	.align		4
.L_98:
        /*0160*/ 	.word	index@(_Z35group_norm_nhwc_fwd_one_pass_kernelI11Fp16IOFp16WLi128ELi10ELi640EEv26Group_norm_nhwc_fwd_params)
        /*0164*/ 	.word	0x00000000


	//----- nvinfo : EIATTR_REGCOUNT
	.align		4
.L_99:
        /*0168*/ 	.byte	0x04, 0x2f
        /*016a*/ 	.short	(.L_101 - .L_100)
	.align		4
.L_100:
        /*016c*/ 	.word	index@(_Z35group_norm_nhwc_fwd_one_pass_kernelI11Fp16IOFp16WLi64ELi10ELi640EEv26Group_norm_nhwc_fwd_params)
        /*0170*/ 	.word	0x00000020


	//----- nvinfo : EIATTR_FRAME_SIZE
	.align		4
.L_101:
        /*0174*/ 	.byte	0x04, 0x11
        /*0176*/ 	.short	(.L_103 - .L_102)
	.align		4
.L_102:
        /*0178*/ 	.word	index@(_Z35group_norm_nhwc_fwd_one_pass_kernelI11Fp16IOFp16WLi64ELi10ELi640EEv26Group_norm_nhwc_fwd_params)
        /*017c*/ 	.word	0x00000000


	//----- nvinfo : EIATTR_REGCOUNT
	.align		4
.L_103:
        /*0180*/ 	.byte	0x04, 0x2f
        /*0182*/ 	.short	(.L_105 - .L_104)
	.align		4
.L_104:
        /*0184*/ 	.word	index@(_Z35group_norm_nhwc_fwd_one_pass_kernelI11Fp16IOBf16WLi512ELi10ELi640EEv26Group_norm_nhwc_fwd_params)
        /*0188*/ 	.word	0x0000002e


	//----- nvinfo : EIATTR_FRAME_SIZE
	.align		4
.L_105:
        /*018c*/ 	.byte	0x04, 0x11
        /*018e*/ 	.short	(.L_107 - .L_106)
	.align		4
.L_106:
        /*0190*/ 	.word	index@(_Z35group_norm_nhwc_fwd_one_pass_kernelI11Fp16IOBf16WLi512ELi10ELi640EEv26Group_norm_nhwc_fwd_params)
        /*0194*/ 	.word	0x00000000


	//----- nvinfo : EIATTR_REGCOUNT
	.align		4
.L_107:
        /*0198*/ 	.byte	0x04, 0x2f
        /*019a*/ 	.short	(.L_109 - .L_108)
	.align		4
.L_108:
        /*019c*/ 	.word	index@(_Z35group_norm_nhwc_fwd_one_pass_kernelI11Fp16IOBf16WLi256ELi10ELi640EEv26Group_norm_nhwc_fwd_params)
        /*01a0*/ 	.word	0x00000020


	//----- nvinfo : EIATTR_FRAME_SIZE
	.align		4
.L_109:
        /*01a4*/ 	.byte	0x04, 0x11
        /*01a6*/ 	.short	(.L_111 - .L_110)
	.align		4
.L_110:
        /*01a8*/ 	.word	index@(_Z35group_norm_nhwc_fwd_one_pass_kernelI11Fp16IOBf16WLi256ELi10ELi640EEv26Group_norm_nhwc_fwd_params)
        /*01ac*/ 	.word	0x00000000


	//----- nvinfo : EIATTR_REGCOUNT
	.align		4
.L_111:
        /*01b0*/ 	.byte	0x04, 0x2f
        /*01b2*/ 	.short	(.L_113 - .L_112)
	.align		4
.L_112:
        /*01b4*/ 	.word	index@(_Z35group_norm_nhwc_fwd_one_pass_kernelI11Fp16IOBf16WLi128ELi10ELi640EEv26Group_norm_nhwc_fwd_params)
        /*01b8*/ 	.word	0x00000020


	//----- nvinfo : EIATTR_FRAME_SIZE
	.align		4
.L_113:
        /*01bc*/ 	.byte	0x04, 0x11
        /*01be*/ 	.short	(.L_115 - .L_114)
	.align		4
.L_114:
        /*01c0*/ 	.word	index@(_Z35group_norm_nhwc_fwd_one_pass_kernelI11Fp16IOBf16WLi128ELi10ELi640EEv26Group_norm_nhwc_fwd_params)
        /*01c4*/ 	.word	0x00000000


	//----- nvinfo : EIATTR_REGCOUNT
	.align		4
.L_115:
        /*01c8*/ 	.byte	0x04, 0x2f
        /*01ca*/ 	.short	(.L_117 - .L_116)
	.align		4
.L_116:
        /*01cc*/ 	.word	index@(_Z35group_norm_nhwc_fwd_one_pass_kernelI11Fp16IOBf16WLi64ELi10ELi640EEv26Group_norm_nhwc_fwd_params)
        /*01d0*/ 	.word	0x00000020


	//----- nvinfo : EIATTR_FRAME_SIZE
	.align		4
.L_117:
        /*01d4*/ 	.byte	0x04, 0x11
        /*01d6*/ 	.short	(.L_119 - .L_118)
	.align		4
.L_118:
        /*01d8*/ 	.word	index@(_Z35group_norm_nhwc_fwd_one_pass_kernelI11Fp16IOBf16WLi64ELi10ELi640EEv26Group_norm_nhwc_fwd_params)
        /*01dc*/ 	.word	0x00000000


	//----- nvinfo : EIATTR_REGCOUNT
	.align		4
.L_119:
        /*01e0*/ 	.byte	0x04, 0x2f
        /*01e2*/ 	.short	(.L_121 - .L_120)
	.align		4
.L_120:
        /*01e4*/ 	.word	index@(_Z35group_norm_nhwc_fwd_one_pass_kernelI11Fp16IOFp32WLi512ELi10ELi640EEv26Group_norm_nhwc_fwd_params)
        /*01e8*/ 	.word	0x00000030


	//----- nvinfo : EIATTR_FRAME_SIZE
	.align		4
.L_121:
        /*01ec*/ 	.byte	0x04, 0x11
        /*01ee*/ 	.short	(.L_123 - .L_122)
	.align		4
.L_122:
        /*01f0*/ 	.word	index@(_Z35group_norm_nhwc_fwd_one_pass_kernelI11Fp16IOFp32WLi512ELi10ELi640EEv26Group_norm_nhwc_fwd_params)
        /*01f4*/ 	.word	0x00000000


	//----- nvinfo : EIATTR_REGCOUNT
	.align		4
.L_123:
        /*01f8*/ 	.byte	0x04, 0x2f
        /*01fa*/ 	.short	(.L_125 - .L_124)
	.align		4
.L_124:
        /*01fc*/ 	.word	index@(_Z35group_norm_nhwc_fwd_one_pass_kernelI11Fp16IOFp32WLi256ELi10ELi640EEv26Group_norm_nhwc_fwd_params)
        /*0200*/ 	.word	0x00000020


	//----- nvinfo : EIATTR_FRAME_SIZE
	.align		4
.L_125:
        /*0204*/ 	.byte	0x04, 0x11
        /*0206*/ 	.short	(.L_127 - .L_126)
	.align		4
.L_126:
        /*0208*/ 	.word	index@(_Z35group_norm_nhwc_fwd_one_pass_kernelI11Fp16IOFp32WLi256ELi10ELi640EEv26Group_norm_nhwc_fwd_params)
        /*020c*/ 	.word	0x00000000


	//----- nvinfo : EIATTR_REGCOUNT
	.align		4
.L_127:
        /*0210*/ 	.byte	0x04, 0x2f
        /*0212*/ 	.short	(.L_129 - .L_128)
	.align		4
.L_128:
        /*0214*/ 	.word	index@(_Z35group_norm_nhwc_fwd_one_pass_kernelI11Fp16IOFp32WLi128ELi10ELi640EEv26Group_norm_nhwc_fwd_params)
        /*0218*/ 	.word	0x00000020


	//----- nvinfo : EIATTR_FRAME_SIZE
	.align		4
.L_129:
        /*021c*/ 	.byte	0x04, 0x11
        /*021e*/ 	.short	(.L_131 - .L_130)
	.align		4
.L_130:
        /*0220*/ 	.word	index@(_Z35group_norm_nhwc_fwd_one_pass_kernelI11Fp16IOFp32WLi128ELi10ELi640EEv26Group_norm_nhwc_fwd_params)
        /*0224*/ 	.word	0x00000000


	//----- nvinfo : EIATTR_REGCOUNT
	.align		4
.L_131:
        /*0228*/ 	.byte	0x04, 0x2f
        /*022a*/ 	.short	(.L_133 - .L_132)
	.align		4
.L_132:
        /*022c*/ 	.word	index@(_Z35group_norm_nhwc_fwd_one_pass_kernelI11Fp16IOFp32WLi64ELi10ELi640EEv26Group_norm_nhwc_fwd_params)
        /*0230*/ 	.word	0x00000020


	//----- nvinfo : EIATTR_FRAME_SIZE
	.align		4
.L_133:
        /*0234*/ 	.byte	0x04, 0x11
        /*0236*/ 	.short	(.L_135 - .L_134)
	.align		4
.L_134:
        /*0238*/ 	.word	index@(_Z35group_norm_nhwc_fwd_one_pass_kernelI11Fp16IOFp32WLi64ELi10ELi640EEv26Group_norm_nhwc_fwd_params)
        /*023c*/ 	.word	0x00000000


	//----- nvinfo : EIATTR_REGCOUNT
	.align		4
.L_135:
        /*0240*/ 	.byte	0x04, 0x2f
        /*0242*/ 	.short	(.L_137 - .L_136)
	.align		4
.L_136:
        /*0244*/ 	.word	index@(_Z35group_norm_nhwc_fwd_one_pass_kernelI11Bf16IOFp16WLi512ELi10ELi640EEv26Group_norm_nhwc_fwd_params)
        /*0248*/ 	.word	0x00000030


	//----- nvinfo : EIATTR_FRAME_SIZE
	.align		4
.L_137:
        /*024c*/ 	.byte	0x04, 0x11
        /*024e*/ 	.short	(.L_139 - .L_138)
	.align		4
.L_138:
        /*0250*/ 	.word	index@(_Z35group_norm_nhwc_fwd_one_pass_kernelI11Bf16IOFp16WLi512ELi10ELi640EEv26Group_norm_nhwc_fwd_params)
        /*0254*/ 	.word	0x00000000


	//----- nvinfo : EIATTR_REGCOUNT
	.align		4
.L_139:
        /*0258*/ 	.byte	0x04, 0x2f
        /*025a*/ 	.short	(.L_141 - .L_140)
	.align		4
.L_140:
        /*025c*/ 	.word	index@(_Z35group_norm_nhwc_fwd_one_pass_kernelI11Bf16IOFp16WLi256ELi10ELi640EEv26Group_norm_nhwc_fwd_params)
        /*0260*/ 	.word	0x00000020


	//----- nvinfo : EIATTR_FRAME_SIZE
	.align		4
.L_141:
        /*0264*/ 	.byte	0x04, 0x11
        /*0266*/ 	.short	(.L_143 - .L_142)
	.align		4
.L_142:
        /*0268*/ 	.word	index@(_Z35group_norm_nhwc_fwd_one_pass_kernelI11Bf16IOFp16WLi256ELi10ELi640EEv26Group_norm_nhwc_fwd_params)
        /*026c*/ 	.word	0x00000000


	//----- nvinfo : EIATTR_REGCOUNT
	.align		4
.L_143:
        /*0270*/ 	.byte	0x04, 0x2f
        /*0272*/ 	.short	(.L_145 - .L_144)
	.align		4
.L_144:
        /*0274*/ 	.word	index@(_Z35group_norm_nhwc_fwd_one_pass_kernelI11Bf16IOFp16WLi128ELi10ELi640EEv26Group_norm_nhwc_fwd_params)
        /*0278*/ 	.word	0x00000020


	//----- nvinfo : EIATTR_FRAME_SIZE
	.align		4
.L_145:
        /*027c*/ 	.byte	0x04, 0x11
        /*027e*/ 	.short	(.L_147 - .L_146)
	.align		4
.L_146:
        /*0280*/ 	.word	index@(_Z35group_norm_nhwc_fwd_one_pass_kernelI11Bf16IOFp16WLi128ELi10ELi640EEv26Group_norm_nhwc_fwd_params)
        /*0284*/ 	.word	0x00000000


	//----- nvinfo : EIATTR_REGCOUNT
	.align		4
.L_147:
        /*0288*/ 	.byte	0x04, 0x2f
        /*028a*/ 	.short	(.L_149 - .L_148)
	.align		4
.L_148:
        /*028c*/ 	.word	index@(_Z35group_norm_nhwc_fwd_one_pass_kernelI11Bf16IOFp16WLi64ELi10ELi640EEv26Group_norm_nhwc_fwd_params)
        /*0290*/ 	.word	0x00000020


	//----- nvinfo : EIATTR_FRAME_SIZE
	.align		4
.L_149:
        /*0294*/ 	.byte	0x04, 0x11
        /*0296*/ 	.short	(.L_151 - .L_150)
	.align		4
.L_150:
        /*0298*/ 	.word	index@(_Z35group_norm_nhwc_fwd_one_pass_kernelI11Bf16IOFp16WLi64ELi10ELi640EEv26Group_norm_nhwc_fwd_params)
        /*029c*/ 	.word	0x00000000


	//----- nvinfo : EIATTR_REGCOUNT
	.align		4
.L_151:
        /*02a0*/ 	.byte	0x04, 0x2f
        /*02a2*/ 	.short	(.L_153 - .L_152)
	.align		4
.L_152:
        /*02a4*/ 	.word	index@(_Z35group_norm_nhwc_fwd_one_pass_kernelI11Bf16IOBf16WLi512ELi10ELi640EEv26Group_norm_nhwc_fwd_params)
        /*02a8*/ 	.word	0x00000030


	//----- nvinfo : EIATTR_FRAME_SIZE
	.align		4
.L_153:
        /*02ac*/ 	.byte	0x04, 0x11
        /*02ae*/ 	.short	(.L_155 - .L_154)
	.align		4
.L_154:
        /*02b0*/ 	.word	index@(_Z35group_norm_nhwc_fwd_one_pass_kernelI11Bf16IOBf16WLi512ELi10ELi640EEv26Group_norm_nhwc_fwd_params)
        /*02b4*/ 	.word	0x00000000


	//----- nvinfo : EIATTR_REGCOUNT
	.align		4
.L_155:
        /*02b8*/ 	.byte	0x04, 0x2f
        /*02ba*/ 	.short	(.L_157 - .L_156)
	.align		4
.L_156:
        /*02bc*/ 	.word	index@(_Z35group_norm_nhwc_fwd_one_pass_kernelI11Bf16IOBf16WLi256ELi10ELi640EEv26Group_norm_nhwc_fwd_params)
        /*02c0*/ 	.word	0x00000020


	//----- nvinfo : EIATTR_FRAME_SIZE
	.align		4
.L_157:
        /*02c4*/ 	.byte	0x04, 0x11
        /*02c6*/ 	.short	(.L_159 - .L_158)
	.align		4
.L_158:
        /*02c8*/ 	.word	index@(_Z35group_norm_nhwc_fwd_one_pass_kernelI11Bf16IOBf16WLi256ELi10ELi640EEv26Group_norm_nhwc_fwd_params)
        /*02cc*/ 	.word	0x00000000


	//----- nvinfo : EIATTR_REGCOUNT
	.align		4
.L_159:
        /*02d0*/ 	.byte	0x04, 0x2f
        /*02d2*/ 	.short	(.L_161 - .L_160)
	.align		4
.L_160:
        /*02d4*/ 	.word	index@(_Z35group_norm_nhwc_fwd_one_pass_kernelI11Bf16IOBf16WLi128ELi10ELi640EEv26Group_norm_nhwc_fwd_params)
        /*02d8*/ 	.word	0x00000020


	//----- nvinfo : EIATTR_FRAME_SIZE
	.align		4
.L_161:
        /*02dc*/ 	.byte	0x04, 0x11
        /*02de*/ 	.short	(.L_163 - .L_162)
	.align		4
.L_162:
        /*02e0*/ 	.word	index@(_Z35group_norm_nhwc_fwd_one_pass_kernelI11Bf16IOBf16WLi128ELi10ELi640EEv26Group_norm_nhwc_fwd_params)
        /*02e4*/ 	.word	0x00000000


	//----- nvinfo : EIATTR_REGCOUNT
	.align		4
.L_163:
        /*02e8*/ 	.byte	0x04, 0x2f
        /*02ea*/ 	.short	(.L_165 - .L_164)
	.align		4
.L_164:
        /*02ec*/ 	.word	index@(_Z35group_norm_nhwc_fwd_one_pass_kernelI11Bf16IOBf16WLi64ELi10ELi640EEv26Group_norm_nhwc_fwd_params)
        /*02f0*/ 	.word	0x00000020


	//----- nvinfo : EIATTR_FRAME_SIZE
	.align		4
.L_165:
        /*02f4*/ 	.byte	0x04, 0x11
        /*02f6*/ 	.short	(.L_167 - .L_166)
	.align		4
.L_166:
        /*02f8*/ 	.word	index@(_Z35group_norm_nhwc_fwd_one_pass_kernelI11Bf16IOBf16WLi64ELi10ELi640EEv26Group_norm_nhwc_fwd_params)
        /*02fc*/ 	.word	0x00000000


	//----- nvinfo : EIATTR_REGCOUNT
	.align		4
.L_167:
        /*0300*/ 	.byte	0x04, 0x2f
        /*0302*/ 	.short	(.L_169 - .L_168)
	.align		4
.L_168:
        /*0304*/ 	.word	index@(_Z35group_norm_nhwc_fwd_one_pass_kernelI11Bf16IOFp32WLi512ELi10ELi640EEv26Group_norm_nhwc_fwd_params)
        /*0308*/ 	.word	0x00000030


	//----- nvinfo : EIATTR_FRAME_SIZE
	.align		4
.L_169:
        /*030c*/ 	.byte	0x04, 0x11
        /*030e*/ 	.short	(.L_171 - .L_170)
	.align		4
.L_170:
        /*0310*/ 	.word	index@(_Z35group_norm_nhwc_fwd_one_pass_kernelI11Bf16IOFp32WLi512ELi10ELi640EEv26Group_norm_nhwc_fwd_params)
        /*0314*/ 	.word	0x00000000


	//----- nvinfo : EIATTR_REGCOUNT
	.align		4
.L_171:
        /*0318*/ 	.byte	0x04, 0x2f
        /*031a*/ 	.short	(.L_173 - .L_172)
	.align		4
.L_172:
        /*031c*/ 	.word	index@(_Z35group_norm_nhwc_fwd_one_pass_kernelI11Bf16IOFp32WLi256ELi10ELi640EEv26Group_norm_nhwc_fwd_params)
        /*0320*/ 	.word	0x00000020


	//----- nvinfo : EIATTR_FRAME_SIZE
	.align		4
.L_173:
        /*0324*/ 	.byte	0x04, 0x11
        /*0326*/ 	.short	(.L_175 - .L_174)
	.align		4
.L_174:
        /*0328*/ 	.word	index@(_Z35group_norm_nhwc_fwd_one_pass_kernelI11Bf16IOFp32WLi256ELi10ELi640EEv26Group_norm_nhwc_fwd_params)
        /*032c*/ 	.word	0x00000000


	//----- nvinfo : EIATTR_REGCOUNT
	.align		4
.L_175:
        /*0330*/ 	.byte	0x04, 0x2f
        /*0332*/ 	.short	(.L_177 - .L_176)
	.align		4
.L_176:
        /*0334*/ 	.word	index@(_Z35group_norm_nhwc_fwd_one_pass_kernelI11Bf16IOFp32WLi128ELi10ELi640EEv26Group_norm_nhwc_fwd_params)
        /*0338*/ 	.word	0x00000020


	//----- nvinfo : EIATTR_FRAME_SIZE
	.align		4
.L_177:
        /*033c*/ 	.byte	0x04, 0x11
        /*033e*/ 	.short	(.L_179 - .L_178)
	.align		4
.L_178:
        /*0340*/ 	.word	index@(_Z35group_norm_nhwc_fwd_one_pass_kernelI11Bf16IOFp32WLi128ELi10ELi640EEv26Group_norm_nhwc_fwd_params)
        /*0344*/ 	.word	0x00000000


	//----- nvinfo : EIATTR_REGCOUNT
	.align		4
.L_179:
        /*0348*/ 	.byte	0x04, 0x2f
        /*034a*/ 	.short	(.L_181 - .L_180)
	.align		4
.L_180:
        /*034c*/ 	.word	index@(_Z35group_norm_nhwc_fwd_one_pass_kernelI11Bf16IOFp32WLi64ELi10ELi640EEv26Group_norm_nhwc_fwd_params)
        /*0350*/ 	.word	0x00000020


	//----- nvinfo : EIATTR_FRAME_SIZE
	.align		4
.L_181:
        /*0354*/ 	.byte	0x04, 0x11
        /*0356*/ 	.short	(.L_183 - .L_182)
	.align		4
.L_182:
        /*0358*/ 	.word	index@(_Z35group_norm_nhwc_fwd_one_pass_kernelI11Bf16IOFp32WLi64ELi10ELi640EEv26Group_norm_nhwc_fwd_params)
        /*035c*/ 	.word	0x00000000


	//----- nvinfo : EIATTR_REGCOUNT
	.align		4
.L_183:
        /*0360*/ 	.byte	0x04, 0x2f
        /*0362*/ 	.short	(.L_185 - .L_184)
	.align		4
.L_184:
        /*0364*/ 	.word	index@(_Z35group_norm_nhwc_bwd_one_pass_kernelI11Fp32IOFp16WLi512ELi10ELi640EEv26Group_norm_nhwc_bwd_params)
        /*0368*/ 	.word	0x0000005e


	//----- nvinfo : EIATTR_FRAME_SIZE
	.align		4
.L_185:
        /*036c*/ 	.byte	0x04, 0x11
        /*036e*/ 	.short	(.L_187 - .L_186)
	.align		4
.L_186:
        /*0370*/ 	.word	index@(_Z35group_norm_nhwc_bwd_one_pass_kernelI11Fp32IOFp16WLi512ELi10ELi640EEv26Group_norm_nhwc_bwd_params)
        /*0374*/ 	.word	0x00000000


	//----- nvinfo : EIATTR_REGCOUNT
	.align		4
.L_187:
        /*0378*/ 	.byte	0x04, 0x2f
        /*037a*/ 	.short	(.L_189 - .L_188)
	.align		4
.L_188:
        /*037c*/ 	.word	index@(_Z35group_norm_nhwc_bwd_one_pass_kernelI11Fp32IOFp16WLi256ELi10ELi640EEv26Group_norm_nhwc_bwd_params)
        /*0380*/ 	.word	0x00000030


	//----- nvinfo : EIATTR_FRAME_SIZE
	.align		4
.L_189:
        /*0384*/ 	.byte	0x04, 0x11
        /*0386*/ 	.short	(.L_191 - .L_190)
	.align		4
.L_190:
        /*0388*/ 	.word	index@(_Z35group_norm_nhwc_bwd_one_pass_kernelI11Fp32IOFp16WLi256ELi10ELi640EEv26Group_norm_nhwc_bwd_params)
        /*038c*/ 	.word	0x00000000


	//----- nvinfo : EIATTR_REGCOUNT
	.align		4
.L_191:
        /*0390*/ 	.byte	0x04, 0x2f
        /*0392*/ 	.short	(.L_193 - .L_192)
	.align		4
.L_192:
        /*0394*/ 	.word	index@(_Z35group_norm_nhwc_bwd_one_pass_kernelI11Fp32IOFp16WLi128ELi10ELi640EEv26Group_norm_nhwc_bwd_params)
        /*0398*/ 	.word	0x00000030


	//----- nvinfo : EIATTR_FRAME_SIZE
	.align		4
.L_193:
        /*039c*/ 	.byte	0x04, 0x11
        /*039e*/ 	.short	(.L_195 - .L_194)
	.align		4
.L_194:
        /*03a0*/ 	.word	index@(_Z35group_norm_nhwc_bwd_one_pass_kernelI11Fp32IOFp16WLi128ELi10ELi640EEv26Group_norm_nhwc_bwd_params)
        /*03a4*/ 	.word	0x00000008


	//----- nvinfo : EIATTR_REGCOUNT
	.align		4
.L_195:
        /*03a8*/ 	.byte	0x04, 0x2f
        /*03aa*/ 	.short	(.L_197 - .L_196)
	.align		4
.L_196:
        /*03ac*/ 	.word	index@(_Z35group_norm_nhwc_bwd_one_pass_kernelI11Fp32IOFp16WLi64ELi10ELi640EEv26Group_norm_nhwc_bwd_params)
        /*03b0*/ 	.word	0x00000030


	//----- nvinfo : EIATTR_FRAME_SIZE
	.align		4
.L_197:
        /*03b4*/ 	.byte	0x04, 0x11
        /*03b6*/ 	.short	(.L_199 - .L_198)
	.align		4
.L_198:
        /*03b8*/ 	.word	index@(_Z35group_norm_nhwc_bwd_one_pass_kernelI11Fp32IOFp16WLi64ELi10ELi640EEv26Group_norm_nhwc_bwd_params)
        /*03bc*/ 	.word	0x00000008


	//----- nvinfo : EIATTR_REGCOUNT
	.align		4
.L_199:
        /*03c0*/ 	.byte	0x04, 0x2f
        /*03c2*/ 	.short	(.L_201 - .L_200)
	.align		4
.L_200:
        /*03c4*/ 	.word	index@(_Z35group_norm_nhwc_bwd_one_pass_kernelI11Fp32IOBf16WLi512ELi10ELi640EEv26Group_norm_nhwc_bwd_params)
        /*03c8*/ 	.word	0x0000005e


	//----- nvinfo : EIATTR_FRAME_SIZE
	.align		4
.L_201:
        /*03cc*/ 	.byte	0x04, 0x11
        /*03ce*/ 	.short	(.L_203 - .L_202)
	.align		4
.L_202:
        /*03d0*/ 	.word	index@(_Z35group_norm_nhwc_bwd_one_pass_kernelI11Fp32IOBf16WLi512ELi10ELi640EEv26Group_norm_nhwc_bwd_params)
        /*03d4*/ 	.word	0x00000000


	//----- nvinfo : EIATTR_REGCOUNT
	.align		4
.L_203:
        /*03d8*/ 	.byte	0x04, 0x2f
        /*03da*/ 	.short	(.L_205 - .L_204)
	.align		4
.L_204:
        /*03dc*/ 	.word	index@(_Z35group_norm_nhwc_bwd_one_pass_kernelI11Fp32IOBf16WLi256ELi10ELi640EEv26Group_norm_nhwc_bwd_params)
        /*03e0*/ 	.word	0x00000030


	//----- nvinfo : EIATTR_FRAME_SIZE
	.align		4
.L_205:
        /*03e4*/ 	.byte	0x04, 0x11
        /*03e6*/ 	.short	(.L_207 - .L_206)
	.align		4
.L_206:
        /*03e8*/ 	.word	index@(_Z35group_norm_nhwc_bwd_one_pass_kernelI11Fp32IOBf16WLi256ELi10ELi640EEv26Group_norm_nhwc_bwd_params)
        /*03ec*/ 	.word	0x00000000


	//----- nvinfo : EIATTR_REGCOUNT
	.align		4
.L_207:
        /*03f0*/ 	.byte	0x04, 0x2f
        /*03f2*/ 	.short	(.L_209 - .L_208)
	.align		4
.L_208:
        /*03f4*/ 	.word	index@(_Z35group_norm_nhwc_bwd_one_pass_kernelI11Fp32IOBf16WLi128ELi10ELi640EEv26Group_norm_nhwc_bwd_params)
        /*03f8*/ 	.word	0x00000030


	//----- nvinfo : EIATTR_FRAME_SIZE
	.align		4
.L_209:
        /*03fc*/ 	.byte	0x04, 0x11
        /*03fe*/ 	.short	(.L_211 - .L_210)
	.align		4
.L_210:
        /*0400*/ 	.word	index@(_Z35group_norm_nhwc_bwd_one_pass_kernelI11Fp32IOBf16WLi128ELi10ELi640EEv26Group_norm_nhwc_bwd_params)
        /*0404*/ 	.word	0x00000008


	//----- nvinfo : EIATTR_REGCOUNT
	.align		4
.L_211:
        /*0408*/ 	.byte	0x04, 0x2f
        /*040a*/ 	.short	(.L_213 - .L_212)
	.align		4
.L_212:
        /*040c*/ 	.word	index@(_Z35group_norm_nhwc_bwd_one_pass_kernelI11Fp32IOBf16WLi64ELi10ELi640EEv26Group_norm_nhwc_bwd_params)
        /*0410*/ 	.word	0x00000030


	//----- nvinfo : EIATTR_FRAME_SIZE
	.align		4
.L_213:
        /*0414*/ 	.byte	0x04, 0x11
        /*0416*/ 	.short	(.L_215 - .L_214)
	.align		4
.L_214:
        /*0418*/ 	.word	index@(_Z35group_norm_nhwc_bwd_one_pass_kernelI11Fp32IOBf16WLi64ELi10ELi640EEv26Group_norm_nhwc_bwd_params)
        /*041c*/ 	.word	0x00000008


	//----- nvinfo : EIATTR_REGCOUNT
	.align		4
.L_215:
        /*0420*/ 	.byte	0x04, 0x2f
        /*0422*/ 	.short	(.L_217 - .L_216)
	.align		4
.L_216:
        /*0424*/ 	.word	index@(_Z35group_norm_nhwc_bwd_one_pass_kernelI11Fp32IOFp32WLi512ELi10ELi640EEv26Group_norm_nhwc_bwd_params)
        /*0428*/ 	.word	0x0000005e


	//----- nvinfo : EIATTR_FRAME_SIZE
	.align		4
.L_217:
        /*042c*/ 	.byte	0x04, 0x11
        /*042e*/ 	.short	(.L_219 - .L_218)
	.align		4
.L_218:
        /*0430*/ 	.word	index@(_Z35group_norm_nhwc_bwd_one_pass_kernelI11Fp32IOFp32WLi512ELi10ELi640EEv26Group_norm_nhwc_bwd_params)
        /*0434*/ 	.word	0x00000000


	//----- nvinfo : EIATTR_REGCOUNT
	.align		4
.L_219:
        /*0438*/ 	.byte	0x04, 0x2f
        /*043a*/ 	.short	(.L_221 - .L_220)
	.align		4
.L_220:
        /*043c*/ 	.word	index@(_Z35group_norm_nhwc_bwd_one_pass_kernelI11Fp32IOFp32WLi256ELi10ELi640EEv26Group_norm_nhwc_bwd_params)
        /*0440*/ 	.word	0x00000030


	//----- nvinfo : EIATTR_FRAME_SIZE
	.align		4
.L_221:
        /*0444*/ 	.byte	0x04, 0x11
        /*0446*/ 	.short	(.L_223 - .L_222)
	.align		4
.L_222:
        /*0448*/ 	.word	index@(_Z35group_norm_nhwc_bwd_one_pass_kernelI11Fp32IOFp32WLi256ELi10ELi640EEv26Group_norm_nhwc_bwd_params)
        /*044c*/ 	.word	0x00000000


	//----- nvinfo : EIATTR_REGCOUNT
	.align		4
.L_223:
        /*0450*/ 	.byte	0x04, 0x2f
        /*0452*/ 	.short	(.L_225 - .L_224)
	.align		4
.L_224:
        /*0454*/ 	.word	index@(_Z35group_norm_nhwc_bwd_one_pass_kernelI11Fp32IOFp32WLi128ELi10ELi640EEv26Group_norm_nhwc_bwd_params)
        /*0458*/ 	.word	0x00000030


	//----- nvinfo : EIATTR_FRAME_SIZE
	.align		4
.L_225:
        /*045c*/ 	.byte	0x04, 0x11
        /*045e*/ 	.short	(.L_227 - .L_226)
	.align		4
.L_226:
        /*0460*/ 	.word	index@(_Z35group_norm_nhwc_bwd_one_pass_kernelI11Fp32IOFp32WLi128ELi10ELi640EEv26Group_norm_nhwc_bwd_params)
        /*0464*/ 	.word	0x00000000


	//----- nvinfo : EIATTR_REGCOUNT
	.align		4
.L_227:
        /*0468*/ 	.byte	0x04, 0x2f
        /*046a*/ 	.short	(.L_229 - .L_228)
	.align		4
.L_228:
        /*046c*/ 	.word	index@(_Z35group_norm_nhwc_bwd_one_pass_kernelI11Fp32IOFp32WLi64ELi10ELi640EEv26Group_norm_nhwc_bwd_params)
        /*0470*/ 	.word	0x00000030


	//----- nvinfo : EIATTR_FRAME_SIZE
	.align		4
.L_229:
        /*0474*/ 	.byte	0x04, 0x11
        /*0476*/ 	.short	(.L_231 - .L_230)
	.align		4
.L_230:
        /*0478*/ 	.word	index@(_Z35group_norm_nhwc_bwd_one_pass_kernelI11Fp32IOFp32WLi64ELi10ELi640EEv26Group_norm_nhwc_bwd_params)
        /*047c*/ 	.word	0x00000000


	//----- nvinfo : EIATTR_REGCOUNT
	.align		4
.L_231:
        /*0480*/ 	.byte	0x04, 0x2f
        /*0482*/ 	.short	(.L_233 - .L_232)
	.align		4
.L_232:
        /*0484*/ 	.word	index@(_Z35group_norm_nhwc_bwd_one_pass_kernelI11Fp16IOFp16WLi512ELi10ELi640EEv26Group_norm_nhwc_bwd_params)
        /*0488*/ 	.word	0x00000030


	//----- nvinfo : EIATTR_FRAME_SIZE
	.align		4
.L_233:
        /*048c*/ 	.byte	0x04, 0x11
        /*048e*/ 	.short	(.L_235 - .L_234)
	.align		4
.L_234:
        /*0490*/ 	.word	index@(_Z35group_norm_nhwc_bwd_one_pass_kernelI11Fp16IOFp16WLi512ELi10ELi640EEv26Group_norm_nhwc_bwd_params)
        /*0494*/ 	.word	0x00000000


	//----- nvinfo : EIATTR_REGCOUNT
	.align		4
.L_235:
        /*0498*/ 	.byte	0x04, 0x2f
        /*049a*/ 	.short	(.L_237 - .L_236)
	.align		4
.L_236:
        /*049c*/ 	.word	index@(_Z35group_norm_nhwc_bwd_one_pass_kernelI11Fp16IOFp16WLi256ELi10ELi640EEv26Group_norm_nhwc_bwd_params)
        /*04a0*/ 	.word	0x00000029


	//----- nvinfo : EIATTR_FRAME_SIZE
	.align		4
.L_237:
        /*04a4*/ 	.byte	0x04, 0x11
        /*04a6*/ 	.short	(.L_239 - .L_238)
	.align		4
.L_238:
        /*04a8*/ 	.word	index@(_Z35group_norm_nhwc_bwd_one_pass_kernelI11Fp16IOFp16WLi256ELi10ELi640EEv26Group_norm_nhwc_bwd_params)
        /*04ac*/ 	.word	0x00000000


	//----- nvinfo : EIATTR_REGCOUNT
	.align		4
.L_239:
        /*04b0*/ 	.byte	0x04, 0x2f
        /*04b2*/ 	.short	(.L_241 - .L_240)
	.align		4
.L_240:
        /*04b4*/ 	.word	index@(_Z35group_norm_nhwc_bwd_one_pass_kernelI11Fp16IOFp16WLi128ELi10ELi640EEv26Group_norm_nhwc_bwd_params)
        /*04b8*/ 	.word	0x00000029


	//----- nvinfo : EIATTR_FRAME_SIZE
	.align		4
.L_241:
        /*04bc*/ 	.byte	0x04, 0x11
        /*04be*/ 	.short	(.L_243 - .L_242)
	.align		4
.L_242:
        /*04c0*/ 	.word	index@(_Z35group_norm_nhwc_bwd_one_pass_kernelI11Fp16IOFp16WLi128ELi10ELi640EEv26Group_norm_nhwc_bwd_params)
        /*04c4*/ 	.word	0x00000000


	//----- nvinfo : EIATTR_REGCOUNT
	.align		4
.L_243:
        /*04c8*/ 	.byte	0x04, 0x2f
        /*04ca*/ 	.short	(.L_245 - .L_244)
	.align		4
.L_244:
        /*04cc*/ 	.word	index@(_Z35group_norm_nhwc_bwd_one_pass_kernelI11Fp16IOFp16WLi64ELi10ELi640EEv26Group_norm_nhwc_bwd_params)
        /*04d0*/ 	.word	0x00000029


	//----- nvinfo : EIATTR_FRAME_SIZE
	.align		4
.L_245:
        /*04d4*/ 	.byte	0x04, 0x11
        /*04d6*/ 	.short	(.L_247 - .L_246)
	.align		4
.L_246:
        /*04d8*/ 	.word	index@(_Z35group_norm_nhwc_bwd_one_pass_kernelI11Fp16IOFp16WLi64ELi10ELi640EEv26Group_norm_nhwc_bwd_params)
        /*04dc*/ 	.word	0x00000000


	//----- nvinfo : EIATTR_REGCOUNT
	.align		4
.L_247:
        /*04e0*/ 	.byte	0x04, 0x2f
        /*04e2*/ 	.short	(.L_249 - .L_248)
	.align		4
.L_248:
        /*04e4*/ 	.word	index@(_Z35group_norm_nhwc_bwd_one_pass_kernelI11Fp16IOBf16WLi512ELi10ELi640EEv26Group_norm_nhwc_bwd_params)
        /*04e8*/ 	.word	0x00000030


	//----- nvinfo : EIATTR_FRAME_SIZE
	.align		4
.L_249:
        /*04ec*/ 	.byte	0x04, 0x11
        /*04ee*/ 	.short	(.L_251 - .L_250)
	.align		4
.L_250:
        /*04f0*/ 	.word	index@(_Z35group_norm_nhwc_bwd_one_pass_kernelI11Fp16IOBf16WLi512ELi10ELi640EEv26Group_norm_nhwc_bwd_params)
        /*04f4*/ 	.word	0x00000000


	//----- nvinfo : EIATTR_REGCOUNT
	.align		4
.L_251:
        /*04f8*/ 	.byte	0x04, 0x2f
        /*04fa*/ 	.short	(.L_253 - .L_252)
	.align		4
.L_252:
        /*04fc*/ 	.word	index@(_Z35group_norm_nhwc_bwd_one_pass_kernelI11Fp16IOBf16WLi256ELi10ELi640EEv26Group_norm_nhwc_bwd_params)
        /*0500*/ 	.word	0x00000029


	//----- nvinfo : EIATTR_FRAME_SIZE
	.align		4
.L_253:
        /*0504*/ 	.byte	0x04, 0x11
        /*0506*/ 	.short	(.L_255 - .L_254)
	.align		4
.L_254:
        /*0508*/ 	.word	index@(_Z35group_norm_nhwc_bwd_one_pass_kernelI11Fp16IOBf16WLi256ELi10ELi640EEv26Group_norm_nhwc_bwd_params)
        /*050c*/ 	.word	0x00000000


	//----- nvinfo : EIATTR_REGCOUNT
	.align		4
.L_255:
        /*0510*/ 	.byte	0x04, 0x2f
        /*0512*/ 	.short	(.L_257 - .L_256)
	.align		4
.L_256:
        /*0514*/ 	.word	index@(_Z35group_norm_nhwc_bwd_one_pass_kernelI11Fp16IOBf16WLi128ELi10ELi640EEv26Group_norm_nhwc_bwd_params)
        /*0518*/ 	.word	0x00000029


	//----- nvinfo : EIATTR_FRAME_SIZE
	.align		4
.L_257:
        /*051c*/ 	.byte	0x04, 0x11
        /*051e*/ 	.short	(.L_259 - .L_258)
	.align		4
.L_258:
        /*0520*/ 	.word	index@(_Z35group_norm_nhwc_bwd_one_pass_kernelI11Fp16IOBf16WLi128ELi10ELi640EEv26Group_norm_nhwc_bwd_params)
        /*0524*/ 	.word	0x00000000


	//----- nvinfo : EIATTR_REGCOUNT
	.align		4
.L_259:
        /*0528*/ 	.byte	0x04, 0x2f
        /*052a*/ 	.short	(.L_261 - .L_260)
	.align		4
.L_260:
        /*052c*/ 	.word	index@(_Z35group_norm_nhwc_bwd_one_pass_kernelI11Fp16IOBf16WLi64ELi10ELi640EEv26Group_norm_nhwc_bwd_params)
        /*0530*/ 	.word	0x00000029


	//----- nvinfo : EIATTR_FRAME_SIZE
	.align		4
.L_261:
        /*0534*/ 	.byte	0x04, 0x11
        /*0536*/ 	.short	(.L_263 - .L_262)
	.align		4
.L_262:
        /*0538*/ 	.word	index@(_Z35group_norm_nhwc_bwd_one_pass_kernelI11Fp16IOBf16WLi64ELi10ELi640EEv26Group_norm_nhwc_bwd_params)
        /*053c*/ 	.word	0x00000000


	//----- nvinfo : EIATTR_REGCOUNT
	.align		4
.L_263:
        /*0540*/ 	.byte	0x04, 0x2f
        /*0542*/ 	.short	(.L_265 - .L_264)
	.align		4
.L_264:
        /*0544*/ 	.word	index@(_Z35group_norm_nhwc_bwd_one_pass_kernelI11Fp16IOFp32WLi512ELi10ELi640EEv26Group_norm_nhwc_bwd_params)
        /*0548*/ 	.word	0x00000030


	//----- nvinfo : EIATTR_FRAME_SIZE
	.align		4
.L_265:
        /*054c*/ 	.byte	0x04, 0x11
        /*054e*/ 	.short	(.L_267 - .L_266)
	.align		4
.L_266:
        /*0550*/ 	.word	index@(_Z35group_norm_nhwc_bwd_one_pass_kernelI11Fp16IOFp32WLi512ELi10ELi640EEv26Group_norm_nhwc_bwd_params)
        /*0554*/ 	.word	0x00000000


	//----- nvinfo : EIATTR_REGCOUNT
	.align		4
.L_267:
        /*0558*/ 	.byte	0x04, 0x2f
        /*055a*/ 	.short	(.L_269 - .L_268)
	.align		4
.L_268:
        /*055c*/ 	.word	index@(_Z35group_norm_nhwc_bwd_one_pass_kernelI11Fp16IOFp32WLi256ELi10ELi640EEv26Group_norm_nhwc_bwd_params)
        /*0560*/ 	.word	0x0000002a


	//----- nvinfo : EIATTR_FRAME_SIZE
	.align		4
.L_269:
        /*0564*/ 	.byte	0x04, 0x11
        /*0566*/ 	.short	(.L_271 - .L_270)
	.align		4
.L_270:
        /*0568*/ 	.word	index@(_Z35group_norm_nhwc_bwd_one_pass_kernelI11Fp16IOFp32WLi256ELi10ELi640EEv26Group_norm_nhwc_bwd_params)
        /*056c*/ 	.word	0x00000000


	//----- nvinfo : EIATTR_REGCOUNT
	.align		4
.L_271:
        /*0570*/ 	.byte	0x04, 0x2f
        /*0572*/ 	.short	(.L_273 - .L_272)
	.align		4
.L_272:
        /*0574*/ 	.word	index@(_Z35group_norm_nhwc_bwd_one_pass_kernelI11Fp16IOFp32WLi128ELi10ELi640EEv26Group_norm_nhwc_bwd_params)
        /*0578*/ 	.word	0x00000029


	//----- nvinfo : EIATTR_FRAME_SIZE
	.align		4
.L_273:
        /*057c*/ 	.byte	0x04, 0x11
        /*057e*/ 	.short	(.L_275 - .L_274)
	.align		4
.L_274:
        /*0580*/ 	.word	index@(_Z35group_norm_nhwc_bwd_one_pass_kernelI11Fp16IOFp32WLi128ELi10ELi640EEv26Group_norm_nhwc_bwd_params)
        /*0584*/ 	.word	0x00000000


	//----- nvinfo : EIATTR_REGCOUNT
	.align		4
.L_275:
        /*0588*/ 	.byte	0x04, 0x2f
        /*058a*/ 	.short	(.L_277 - .L_276)
	.align		4
.L_276:
        /*058c*/ 	.word	index@(_Z35group_norm_nhwc_bwd_one_pass_kernelI11Fp16IOFp32WLi64ELi10ELi640EEv26Group_norm_nhwc_bwd_params)
        /*0590*/ 	.word	0x00000029


	//----- nvinfo : EIATTR_FRAME_SIZE
	.align		4
.L_277:
        /*0594*/ 	.byte	0x04, 0x11
        /*0596*/ 	.short	(.L_279 - .L_278)
	.align		4
.L_278:
        /*0598*/ 	.word	index@(_Z35group_norm_nhwc_bwd_one_pass_kernelI11Fp16IOFp32WLi64ELi10ELi640EEv26Group_norm_nhwc_bwd_params)
        /*059c*/ 	.word	0x00000000


	//----- nvinfo : EIATTR_REGCOUNT
	.align		4
.L_279:
        /*05a0*/ 	.byte	0x04, 0x2f
        /*05a2*/ 	.short	(.L_281 - .L_280)
	.align		4
.L_280:
        /*05a4*/ 	.word	index@(_Z35group_norm_nhwc_bwd_one_pass_kernelI11Bf16IOFp16WLi512ELi10ELi640EEv26Group_norm_nhwc_bwd_params)
        /*05a8*/ 	.word	0x0000005d


	//----- nvinfo : EIATTR_FRAME_SIZE
	.align		4
.L_281:
        /*05ac*/ 	.byte	0x04, 0x11
        /*05ae*/ 	.short	(.L_283 - .L_282)
	.align		4
.L_282:
        /*05b0*/ 	.word	index@(_Z35group_norm_nhwc_bwd_one_pass_kernelI11Bf16IOFp16WLi512ELi10ELi640EEv26Group_norm_nhwc_bwd_params)
        /*05b4*/ 	.word	0x00000000


	//----- nvinfo : EIATTR_REGCOUNT
	.align		4
.L_283:
        /*05b8*/ 	.byte	0x04, 0x2f
        /*05ba*/ 	.short	(.L_285 - .L_284)
	.align		4
.L_284:
        /*05bc*/ 	.word	index@(_Z35group_norm_nhwc_bwd_one_pass_kernelI11Bf16IOFp16WLi256ELi10ELi640EEv26Group_norm_nhwc_bwd_params)
        /*05c0*/ 	.word	0x00000029


	//----- nvinfo : EIATTR_FRAME_SIZE
	.align		4
.L_285:
        /*05c4*/ 	.byte	0x04, 0x11
        /*05c6*/ 	.short	(.L_287 - .L_286)
	.align		4
.L_286:
        /*05c8*/ 	.word	index@(_Z35group_norm_nhwc_bwd_one_pass_kernelI11Bf16IOFp16WLi256ELi10ELi640EEv26Group_norm_nhwc_bwd_params)
        /*05cc*/ 	.word	0x00000000


	//----- nvinfo : EIATTR_REGCOUNT
	.align		4
.L_287:
        /*05d0*/ 	.byte	0x04, 0x2f
        /*05d2*/ 	.short	(.L_289 - .L_288)
	.align		4
.L_288:
        /*05d4*/ 	.word	index@(_Z35group_norm_nhwc_bwd_one_pass_kernelI11Bf16IOFp16WLi128ELi10ELi640EEv26Group_norm_nhwc_bwd_params)
        /*05d8*/ 	.word	0x00000030


	//----- nvinfo : EIATTR_FRAME_SIZE
	.align		4
.L_289:
        /*05dc*/ 	.byte	0x04, 0x11
        /*05de*/ 	.short	(.L_291 - .L_290)
	.align		4
.L_290:
        /*05e0*/ 	.word	index@(_Z35group_norm_nhwc_bwd_one_pass_kernelI11Bf16IOFp16WLi128ELi10ELi640EEv26Group_norm_nhwc_bwd_params)
        /*05e4*/ 	.word	0x00000000


	//----- nvinfo : EIATTR_REGCOUNT
	.align		4
.L_291:
        /*05e8*/ 	.byte	0x04, 0x2f
        /*05ea*/ 	.short	(.L_293 - .L_292)
	.align		4
.L_292:
        /*05ec*/ 	.word	index@(_Z35group_norm_nhwc_bwd_one_pass_kernelI11Bf16IOFp16WLi64ELi10ELi640EEv26Group_norm_nhwc_bwd_params)
        /*05f0*/ 	.word	0x00000030


	//----- nvinfo : EIATTR_FRAME_SIZE
	.align		4
.L_293:
        /*05f4*/ 	.byte	0x04, 0x11
        /*05f6*/ 	.short	(.L_295 - .L_294)
	.align		4
.L_294:
        /*05f8*/ 	.word	index@(_Z35group_norm_nhwc_bwd_one_pass_kernelI11Bf16IOFp16WLi64ELi10ELi640EEv26Group_norm_nhwc_bwd_params)
        /*05fc*/ 	.word	0x00000000


	//----- nvinfo : EIATTR_REGCOUNT
	.align		4
.L_295:
        /*0600*/ 	.byte	0x04, 0x2f
        /*0602*/ 	.short	(.L_297 - .L_296)
	.align		4
.L_296:
        /*0604*/ 	.word	index@(_Z35group_norm_nhwc_bwd_one_pass_kernelI11Bf16IOBf16WLi512ELi10ELi640EEv26Group_norm_nhwc_bwd_params)
        /*0608*/ 	.word	0x0000005d


	//----- nvinfo : EIATTR_FRAME_SIZE
	.align		4
.L_297:
        /*060c*/ 	.byte	0x04, 0x11
        /*060e*/ 	.short	(.L_299 - .L_298)
	.align		4
.L_298:
        /*0610*/ 	.word	index@(_Z35group_norm_nhwc_bwd_one_pass_kernelI11Bf16IOBf16WLi512ELi10ELi640EEv26Group_norm_nhwc_bwd_params)
        /*0614*/ 	.word	0x00000000


	//----- nvinfo : EIATTR_REGCOUNT
	.align		4
.L_299:
        /*0618*/ 	.byte	0x04, 0x2f
        /*061a*/ 	.short	(.L_301 - .L_300)
	.align		4
.L_300:
        /*061c*/ 	.word	index@(_Z35group_norm_nhwc_bwd_one_pass_kernelI11Bf16IOBf16WLi256ELi10ELi640EEv26Group_norm_nhwc_bwd_params)
        /*0620*/ 	.word	0x00000029


	//----- nvinfo : EIATTR_FRAME_SIZE
	.align		4
.L_301:
        /*0624*/ 	.byte	0x04, 0x11
        /*0626*/ 	.short	(.L_303 - .L_302)
	.align		4
.L_302:
        /*0628*/ 	.word	index@(_Z35group_norm_nhwc_bwd_one_pass_kernelI11Bf16IOBf16WLi256ELi10ELi640EEv26Group_norm_nhwc_bwd_params)
        /*062c*/ 	.word	0x00000000


	//----- nvinfo : EIATTR_REGCOUNT
	.align		4
.L_303:
        /*0630*/ 	.byte	0x04, 0x2f
        /*0632*/ 	.short	(.L_305 - .L_304)
	.align		4
.L_304:
        /*0634*/ 	.word	index@(_Z35group_norm_nhwc_bwd_one_pass_kernelI11Bf16IOBf16WLi128ELi10ELi640EEv26Group_norm_nhwc_bwd_params)
        /*0638*/ 	.word	0x00000030


	//----- nvinfo : EIATTR_FRAME_SIZE
	.align		4
.L_305:
        /*063c*/ 	.byte	0x04, 0x11
        /*063e*/ 	.short	(.L_307 - .L_306)
	.align		4
.L_306:
        /*0640*/ 	.word	index@(_Z35group_norm_nhwc_bwd_one_pass_kernelI11Bf16IOBf16WLi128ELi10ELi640EEv26Group_norm_nhwc_bwd_params)
        /*0644*/ 	.word	0x00000000


	//----- nvinfo : EIATTR_REGCOUNT
	.align		4
.L_307:
        /*0648*/ 	.byte	0x04, 0x2f
        /*064a*/ 	.short	(.L_309 - .L_308)
	.align		4
.L_308:
        /*064c*/ 	.word	index@(_Z35group_norm_nhwc_bwd_one_pass_kernelI11Bf16IOBf16WLi64ELi10ELi640EEv26Group_norm_nhwc_bwd_params)
        /*0650*/ 	.word	0x00000030


	//----- nvinfo : EIATTR_FRAME_SIZE
	.align		4
.L_309:
        /*0654*/ 	.byte	0x04, 0x11
        /*0656*/ 	.short	(.L_311 - .L_310)
	.align		4
.L_310:
        /*0658*/ 	.word	index@(_Z35group_norm_nhwc_bwd_one_pass_kernelI11Bf16IOBf16WLi64ELi10ELi640EEv26Group_norm_nhwc_bwd_params)
        /*065c*/ 	.word	0x00000000


	//----- nvinfo : EIATTR_REGCOUNT
	.align		4
.L_311:
        /*0660*/ 	.byte	0x04, 0x2f
        /*0662*/ 	.short	(.L_313 - .L_312)
	.align		4
.L_312:
        /*0664*/ 	.word	index@(_Z35group_norm_nhwc_bwd_one_pass_kernelI11Bf16IOFp32WLi512ELi10ELi640EEv26Group_norm_nhwc_bwd_params)
        /*0668*/ 	.word	0x0000005d


	//----- nvinfo : EIATTR_FRAME_SIZE
	.align		4
.L_313:
        /*066c*/ 	.byte	0x04, 0x11
        /*066e*/ 	.short	(.L_315 - .L_314)
	.align		4
.L_314:
        /*0670*/ 	.word	index@(_Z35group_norm_nhwc_bwd_one_pass_kernelI11Bf16IOFp32WLi512ELi10ELi640EEv26Group_norm_nhwc_bwd_params)
        /*0674*/ 	.word	0x00000000


	//----- nvinfo : EIATTR_REGCOUNT
	.align		4
.L_315:
        /*0678*/ 	.byte	0x04, 0x2f
        /*067a*/ 	.short	(.L_317 - .L_316)
	.align		4
.L_316:
        /*067c*/ 	.word	index@(_Z35group_norm_nhwc_bwd_one_pass_kernelI11Bf16IOFp32WLi256ELi10ELi640EEv26Group_norm_nhwc_bwd_params)
        /*0680*/ 	.word	0x0000002a


	//----- nvinfo : EIATTR_FRAME_SIZE
	.align		4
.L_317:
        /*0684*/ 	.byte	0x04, 0x11
        /*0686*/ 	.short	(.L_319 - .L_318)
	.align		4
.L_318:
        /*0688*/ 	.word	index@(_Z35group_norm_nhwc_bwd_one_pass_kernelI11Bf16IOFp32WLi256ELi10ELi640EEv26Group_norm_nhwc_bwd_params)
        /*068c*/ 	.word	0x00000000


	//----- nvinfo : EIATTR_REGCOUNT
	.align		4
.L_319:
        /*0690*/ 	.byte	0x04, 0x2f
        /*0692*/ 	.short	(.L_321 - .L_320)
	.align		4
.L_320:
        /*0694*/ 	.word	index@(_Z35group_norm_nhwc_bwd_one_pass_kernelI11Bf16IOFp32WLi128ELi10ELi640EEv26Group_norm_nhwc_bwd_params)
        /*0698*/ 	.word	0x00000030


	//----- nvinfo : EIATTR_FRAME_SIZE
	.align		4
.L_321:
        /*069c*/ 	.byte	0x04, 0x11
        /*069e*/ 	.short	(.L_323 - .L_322)
	.align		4
.L_322:
        /*06a0*/ 	.word	index@(_Z35group_norm_nhwc_bwd_one_pass_kernelI11Bf16IOFp32WLi128ELi10ELi640EEv26Group_norm_nhwc_bwd_params)
        /*06a4*/ 	.word	0x00000000


	//----- nvinfo : EIATTR_REGCOUNT
	.align		4
.L_323:
        /*06a8*/ 	.byte	0x04, 0x2f
        /*06aa*/ 	.short	(.L_325 - .L_324)
	.align		4
.L_324:
        /*06ac*/ 	.word	index@(_Z35group_norm_nhwc_bwd_one_pass_kernelI11Bf16IOFp32WLi64ELi10ELi640EEv26Group_norm_nhwc_bwd_params)
        /*06b0*/ 	.word	0x00000030


	//----- nvinfo : EIATTR_FRAME_SIZE
	.align		4
.L_325:
        /*06b4*/ 	.byte	0x04, 0x11
        /*06b6*/ 	.short	(.L_327 - .L_326)
	.align		4
.L_326:
        /*06b8*/ 	.word	index@(_Z35group_norm_nhwc_bwd_one_pass_kernelI11Bf16IOFp32WLi64ELi10ELi640EEv26Group_norm_nhwc_bwd_params)
        /*06bc*/ 	.word	0x00000000


	//----- nvinfo : EIATTR_REGCOUNT
	.align		4
.L_327:
        /*06c0*/ 	.byte	0x04, 0x2f
        /*06c2*/ 	.short	(.L_329 - .L_328)
	.align		4
.L_328:
        /*06c4*/ 	.word	index@(_ZN3cub17CUB_300001_SM_9006detail11EmptyKernelIvEEvv)
        /*06c8*/ 	.word	0x00000004


	//----- nvinfo : EIATTR_FRAME_SIZE
	.align		4
.L_329:
        /*06cc*/ 	.byte	0x04, 0x11
        /*06ce*/ 	.short	(.L_331 - .L_330)
	.align		4
.L_330:
        /*06d0*/ 	.word	index@(_ZN3cub17CUB_300001_SM_9006detail11EmptyKernelIvEEvv)
        /*06d4*/ 	.word	0x00000000


	//----- nvinfo : EIATTR_MIN_STACK_SIZE
	.align		4
.L_331:
        /*06d8*/ 	.byte	0x04, 0x12
        /*06da*/ 	.short	(.L_333 - .L_332)
	.align		4
.L_332:
        /*06dc*/ 	.word	index@(_ZN3cub17CUB_300001_SM_9006detail11EmptyKernelIvEEvv)
        /*06e0*/ 	.word	0x00000000


	//----- nvinfo : EIATTR_MIN_STACK_SIZE
	.align		4
.L_333:
        /*06e4*/ 	.byte	0x04, 0x12
        /*06e6*/ 	.short	(.L_335 - .L_334)
	.align		4
.L_334:
        /*06e8*/ 	.word	index@(_Z35group_norm_nhwc_bwd_one_pass_kernelI11Bf16IOFp32WLi64ELi10ELi640EEv26Group_norm_nhwc_bwd_params)
        /*06ec*/ 	.word	0x00000000


	//----- nvinfo : EIATTR_MIN_STACK_SIZE
	.align		4
.L_335:
        /*06f0*/ 	.byte	0x04, 0x12
        /*06f2*/ 	.short	(.L_337 - .L_336)
	.align		4
.L_336:
        /*06f4*/ 	.word	index@(_Z35group_norm_nhwc_bwd_one_pass_kernelI11Bf16IOFp32WLi128ELi10ELi640EEv26Group_norm_nhwc_bwd_params)
        /*06f8*/ 	.word	0x00000000


	//----- nvinfo : EIATTR_MIN_STACK_SIZE
	.align		4
.L_337:
        /*06fc*/ 	.byte	0x04, 0x12
        /*06fe*/ 	.short	(.L_339 - .L_338)
	.align		4
.L_338:
        /*0700*/ 	.word	index@(_Z35group_norm_nhwc_bwd_one_pass_kernelI11Bf16IOFp32WLi256ELi10ELi640EEv26Group_norm_nhwc_bwd_params)
        /*0704*/ 	.word	0x00000000


	//----- nvinfo : EIATTR_MIN_STACK_SIZE
	.align		4
.L_339:
        /*0708*/ 	.byte	0x04, 0x12
        /*070a*/ 	.short	(.L_341 - .L_340)
	.align		4
.L_340:
        /*070c*/ 	.word	index@(_Z35group_norm_nhwc_bwd_one_pass_kernelI11Bf16IOFp32WLi512ELi10ELi640EEv26Group_norm_nhwc_bwd_params)
        /*0710*/ 	.word	0x00000000


	//----- nvinfo : EIATTR_MIN_STACK_SIZE
	.align		4
.L_341:
        /*0714*/ 	.byte	0x04, 0x12
        /*0716*/ 	.short	(.L_343 - .L_342)
	.align		4
.L_342:
        /*0718*/ 	.word	index@(_Z35group_norm_nhwc_bwd_one_pass_kernelI11Bf16IOBf16WLi64ELi10ELi640EEv26Group_norm_nhwc_bwd_params)
        /*071c*/ 	.word	0x00000000


	//----- nvinfo : EIATTR_MIN_STACK_SIZE
	.align		4
.L_343:
        /*0720*/ 	.byte	0x04, 0x12
        /*0722*/ 	.short	(.L_345 - .L_344)
	.align		4
.L_344:
        /*0724*/ 	.word	index@(_Z35group_norm_nhwc_bwd_one_pass_kernelI11Bf16IOBf16WLi128ELi10ELi640EEv26Group_norm_nhwc_bwd_params)
        /*0728*/ 	.word	0x00000000


	//----- nvinfo : EIATTR_MIN_STACK_SIZE
	.align		4
.L_345:
        /*072c*/ 	.byte	0x04, 0x12
        /*072e*/ 	.short	(.L_347 - .L_346)
	.align		4
.L_346:
        /*0730*/ 	.word	index@(_Z35group_norm_nhwc_bwd_one_pass_kernelI11Bf16IOBf16WLi256ELi10ELi640EEv26Group_norm_nhwc_bwd_params)
        /*0734*/ 	.word	0x00000000


	//----- nvinfo : EIATTR_MIN_STACK_SIZE
	.align		4
.L_347:
        /*0738*/ 	.byte	0x04, 0x12
        /*073a*/ 	.short	(.L_349 - .L_348)
	.align		4
.L_348:
        /*073c*/ 	.word	index@(_Z35group_norm_nhwc_bwd_one_pass_kernelI11Bf16IOBf16WLi512ELi10ELi640EEv26Group_norm_nhwc_bwd_params)
        /*0740*/ 	.word	0x00000000


	//----- nvinfo : EIATTR_MIN_STACK_SIZE
	.align		4
.L_349:
        /*0744*/ 	.byte	0x04, 0x12
        /*0746*/ 	.short	(.L_351 - .L_350)
	.align		4
.L_350:
        /*0748*/ 	.word	index@(_Z35group_norm_nhwc_bwd_one_pass_kernelI11Bf16IOFp16WLi64ELi10ELi640EEv26Group_norm_nhwc_bwd_params)
        /*074c*/ 	.word	0x00000000


	//----- nvinfo : EIATTR_MIN_STACK_SIZE
	.align		4
.L_351:
        /*0750*/ 	.byte	0x04, 0x12
        /*0752*/ 	.short	(.L_353 - .L_352)
	.align		4
.L_352:
        /*0754*/ 	.word	index@(_Z35group_norm_nhwc_bwd_one_pass_kernelI11Bf16IOFp16WLi128ELi10ELi640EEv26Group_norm_nhwc_bwd_params)
        /*0758*/ 	.word	0x00000000


	//----- nvinfo : EIATTR_MIN_STACK_SIZE
	.align		4
.L_353:
        /*075c*/ 	.byte	0x04, 0x12
        /*075e*/ 	.short	(.L_355 - .L_354)
	.align		4
.L_354:
        /*0760*/ 	.word	index@(_Z35group_norm_nhwc_bwd_one_pass_kernelI11Bf16IOFp16WLi256ELi10ELi640EEv26Group_norm_nhwc_bwd_params)
        /*0764*/ 	.word	0x00000000


	//----- nvinfo : EIATTR_MIN_STACK_SIZE
	.align		4
.L_355:
        /*0768*/ 	.byte	0x04, 0x12
        /*076a*/ 	.short	(.L_357 - .L_356)
	.align		4
.L_356:
        /*076c*/ 	.word	index@(_Z35group_norm_nhwc_bwd_one_pass_kernelI11Bf16IOFp16WLi512ELi10ELi640EEv26Group_norm_nhwc_bwd_params)
        /*0770*/ 	.word	0x00000000


	//----- nvinfo : EIATTR_MIN_STACK_SIZE
	.align		4
.L_357:
        /*0774*/ 	.byte	0x04, 0x12
        /*0776*/ 	.short	(.L_359 - .L_358)
	.align		4
.L_358:
        /*0778*/ 	.word	index@(_Z35group_norm_nhwc_bwd_one_pass_kernelI11Fp16IOFp32WLi64ELi10ELi640EEv26Group_norm_nhwc_bwd_params)
        /*077c*/ 	.word	0x00000000


	//----- nvinfo : EIATTR_MIN_STACK_SIZE
	.align		4
.L_359:
        /*0780*/ 	.byte	0x04, 0x12
        /*0782*/ 	.short	(.L_361 - .L_360)
	.align		4
.L_360:
        /*0784*/ 	.word	index@(_Z35group_norm_nhwc_bwd_one_pass_kernelI11Fp16IOFp32WLi128ELi10ELi640EEv26Group_norm_nhwc_bwd_params)
        /*0788*/ 	.word	0x00000000


	//----- nvinfo : EIATTR_MIN_STACK_SIZE
	.align		4
.L_361:
        /*078c*/ 	.byte	0x04, 0x12
        /*078e*/ 	.short	(.L_363 - .L_362)
	.align		4
.L_362:
        /*0790*/ 	.word	index@(_Z35group_norm_nhwc_bwd_one_pass_kernelI11Fp16IOFp32WLi256ELi10ELi640EEv26Group_norm_nhwc_bwd_params)
        /*0794*/ 	.word	0x00000000


	//----- nvinfo : EIATTR_MIN_STACK_SIZE
	.align		4
.L_363:
        /*0798*/ 	.byte	0x04, 0x12
        /*079a*/ 	.short	(.L_365 - .L_364)
	.align		4
.L_364:
        /*079c*/ 	.word	index@(_Z35group_norm_nhwc_bwd_one_pass_kernelI11Fp16IOFp32WLi512ELi10ELi640EEv26Group_norm_nhwc_bwd_params)
        /*07a0*/ 	.word	0x00000000


	//----- nvinfo : EIATTR_MIN_STACK_SIZE
	.align		4
.L_365:
        /*07a4*/ 	.byte	0x04, 0x12
        /*07a6*/ 	.short	(.L_367 - .L_366)
	.align		4
.L_366:
        /*07a8*/ 	.word	index@(_Z35group_norm_nhwc_bwd_one_pass_kernelI11Fp16IOBf16WLi64ELi10ELi640EEv26Group_norm_nhwc_bwd_params)
        /*07ac*/ 	.word	0x00000000


	//----- nvinfo : EIATTR_MIN_STACK_SIZE
	.align		4
.L_367:
        /*07b0*/ 	.byte	0x04, 0x12
        /*07b2*/ 	.short	(.L_369 - .L_368)
	.align		4
.L_368:
        /*07b4*/ 	.word	index@(_Z35group_norm_nhwc_bwd_one_pass_kernelI11Fp16IOBf16WLi128ELi10ELi640EEv26Group_norm_nhwc_bwd_params)
        /*07b8*/ 	.word	0x00000000


	//----- nvinfo : EIATTR_MIN_STACK_SIZE
	.align		4
.L_369:
        /*07bc*/ 	.byte	0x04, 0x12
        /*07be*/ 	.short	(.L_371 - .L_370)
	.align		4
.L_370:
        /*07c0*/ 	.word	index@(_Z35group_norm_nhwc_bwd_one_pass_kernelI11Fp16IOBf16WLi256ELi10ELi640EEv26Group_norm_nhwc_bwd_params)
        /*07c4*/ 	.word	0x00000000


	//----- nvinfo : EIATTR_MIN_STACK_SIZE
	.align		4
.L_371:
        /*07c8*/ 	.byte	0x04, 0x12
        /*07ca*/ 	.short	(.L_373 - .L_372)
	.align		4
.L_372:
        /*07cc*/ 	.word	index@(_Z35group_norm_nhwc_bwd_one_pass_kernelI11Fp16IOBf16WLi512ELi10ELi640EEv26Group_norm_nhwc_bwd_params)
        /*07d0*/ 	.word	0x00000000


	//----- nvinfo : EIATTR_MIN_STACK_SIZE
	.align		4
.L_373:
        /*07d4*/ 	.byte	0x04, 0x12
        /*07d6*/ 	.short	(.L_375 - .L_374)
	.align		4
.L_374:
        /*07d8*/ 	.word	index@(_Z35group_norm_nhwc_bwd_one_pass_kernelI11Fp16IOFp16WLi64ELi10ELi640EEv26Group_norm_nhwc_bwd_params)
        /*07dc*/ 	.word	0x00000000


	//----- nvinfo : EIATTR_MIN_STACK_SIZE
	.align		4
.L_375:
        /*07e0*/ 	.byte	0x04, 0x12
        /*07e2*/ 	.short	(.L_377 - .L_376)
	.align		4
.L_376:
        /*07e4*/ 	.word	index@(_Z35group_norm_nhwc_bwd_one_pass_kernelI11Fp16IOFp16WLi128ELi10ELi640EEv26Group_norm_nhwc_bwd_params)
        /*07e8*/ 	.word	0x00000000


	//----- nvinfo : EIATTR_MIN_STACK_SIZE
	.align		4
.L_377:
        /*07ec*/ 	.byte	0x04, 0x12
        /*07ee*/ 	.short	(.L_379 - .L_378)
	.align		4
.L_378:
        /*07f0*/ 	.word	index@(_Z35group_norm_nhwc_bwd_one_pass_kernelI11Fp16IOFp16WLi256ELi10ELi640EEv26Group_norm_nhwc_bwd_params)
        /*07f4*/ 	.word	0x00000000


	//----- nvinfo : EIATTR_MIN_STACK_SIZE
	.align		4
.L_379:
        /*07f8*/ 	.byte	0x04, 0x12
        /*07fa*/ 	.short	(.L_381 - .L_380)
	.align		4
.L_380:
        /*07fc*/ 	.word	index@(_Z35group_norm_nhwc_bwd_one_pass_kernelI11Fp16IOFp16WLi512ELi10ELi640EEv26Group_norm_nhwc_bwd_params)
        /*0800*/ 	.word	0x00000000


	//----- nvinfo : EIATTR_MIN_STACK_SIZE
	.align		4
.L_381:
        /*0804*/ 	.byte	0x04, 0x12
        /*0806*/ 	.short	(.L_383 - .L_382)
	.align		4
.L_382:
        /*0808*/ 	.word	index@(_Z35group_norm_nhwc_bwd_one_pass_kernelI11Fp32IOFp32WLi64ELi10ELi640EEv26Group_norm_nhwc_bwd_params)
        /*080c*/ 	.word	0x00000000


	//----- nvinfo : EIATTR_MIN_STACK_SIZE
	.align		4
.L_383:
        /*0810*/ 	.byte	0x04, 0x12
        /*0812*/ 	.short	(.L_385 - .L_384)
	.align		4
.L_384:
        /*0814*/ 	.word	index@(_Z35group_norm_nhwc_bwd_one_pass_kernelI11Fp32IOFp32WLi128ELi10ELi640EEv26Group_norm_nhwc_bwd_params)
        /*0818*/ 	.word	0x00000000


	//----- nvinfo : EIATTR_MIN_STACK_SIZE
	.align		4
.L_385:
        /*081c*/ 	.byte	0x04, 0x12
        /*081e*/ 	.short	(.L_387 - .L_386)
	.align		4
.L_386:
        /*0820*/ 	.word	index@(_Z35group_norm_nhwc_bwd_one_pass_kernelI11Fp32IOFp32WLi256ELi10ELi640EEv26Group_norm_nhwc_bwd_params)
        /*0824*/ 	.word	0x00000000


	//----- nvinfo : EIATTR_MIN_STACK_SIZE
	.align		4
.L_387:
        /*0828*/ 	.byte	0x04, 0x12
        /*082a*/ 	.short	(.L_389 - .L_388)
	.align		4
.L_388:
        /*082c*/ 	.word	index@(_Z35group_norm_nhwc_bwd_one_pass_kernelI11Fp32IOFp32WLi512ELi10ELi640EEv26Group_norm_nhwc_bwd_params)
        /*0830*/ 	.word	0x00000000


	//----- nvinfo : EIATTR_MIN_STACK_SIZE
	.align		4
.L_389:
        /*0834*/ 	.byte	0x04, 0x12
        /*0836*/ 	.short	(.L_391 - .L_390)
	.align		4
.L_390:
        /*0838*/ 	.word	index@(_Z35group_norm_nhwc_bwd_one_pass_kernelI11Fp32IOBf16WLi64ELi10ELi640EEv26Group_norm_nhwc_bwd_params)
        /*083c*/ 	.word	0x00000008


	//----- nvinfo : EIATTR_MIN_STACK_SIZE
	.align		4
.L_391:
        /*0840*/ 	.byte	0x04, 0x12
        /*0842*/ 	.short	(.L_393 - .L_392)
	.align		4
.L_392:
        /*0844*/ 	.word	index@(_Z35group_norm_nhwc_bwd_one_pass_kernelI11Fp32IOBf16WLi128ELi10ELi640EEv26Group_norm_nhwc_bwd_params)
        /*0848*/ 	.word	0x00000008


	//----- nvinfo : EIATTR_MIN_STACK_SIZE
	.align		4
.L_393:
        /*084c*/ 	.byte	0x04, 0x12
        /*084e*/ 	.short	(.L_395 - .L_394)
	.align		4
.L_394:
        /*0850*/ 	.word	index@(_Z35group_norm_nhwc_bwd_one_pass_kernelI11Fp32IOBf16WLi256ELi10ELi640EEv26Group_norm_nhwc_bwd_params)
        /*0854*/ 	.word	0x00000000


	//----- nvinfo : EIATTR_MIN_STACK_SIZE
	.align		4
.L_395:
        /*0858*/ 	.byte	0x04, 0x12
        /*085a*/ 	.short	(.L_397 - .L_396)
	.align		4
.L_396:
        /*085c*/ 	.word	index@(_Z35group_norm_nhwc_bwd_one_pass_kernelI11Fp32IOBf16WLi512ELi10ELi640EEv26Group_norm_nhwc_bwd_params)
        /*0860*/ 	.word	0x00000000


	//----- nvinfo : EIATTR_MIN_STACK_SIZE
	.align		4
.L_397:
        /*0864*/ 	.byte	0x04, 0x12
        /*0866*/ 	.short	(.L_399 - .L_398)
	.align		4
.L_398:
        /*0868*/ 	.word	index@(_Z35group_norm_nhwc_bwd_one_pass_kernelI11Fp32IOFp16WLi64ELi10ELi640EEv26Group_norm_nhwc_bwd_params)
        /*086c*/ 	.word	0x00000008


	//----- nvinfo : EIATTR_MIN_STACK_SIZE
	.align		4
.L_399:
        /*0870*/ 	.byte	0x04, 0x12
        /*0872*/ 	.short	(.L_401 - .L_400)
	.align		4
.L_400:
        /*0874*/ 	.word	index@(_Z35group_norm_nhwc_bwd_one_pass_kernelI11Fp32IOFp16WLi128ELi10ELi640EEv26Group_norm_nhwc_bwd_params)
        /*0878*/ 	.word	0x00000008


	//----- nvinfo : EIATTR_MIN_STACK_SIZE
	.align		4
.L_401:
        /*087c*/ 	.byte	0x04, 0x12
        /*087e*/ 	.short	(.L_403 - .L_402)
	.align		4
.L_402:
        /*0880*/ 	.word	index@(_Z35group_norm_nhwc_bwd_one_pass_kernelI11Fp32IOFp16WLi256ELi10ELi640EEv26Group_norm_nhwc_bwd_params)
        /*0884*/ 	.word	0x00000000


	//----- nvinfo : EIATTR_MIN_STACK_SIZE
	.align		4
.L_403:
        /*0888*/ 	.byte	0x04, 0x12
        /*088a*/ 	.short	(.L_405 - .L_404)
	.align		4
.L_404:
        /*088c*/ 	.word	index@(_Z35group_norm_nhwc_bwd_one_pass_kernelI11Fp32IOFp16WLi512ELi10ELi640EEv26Group_norm_nhwc_bwd_params)
        /*0890*/ 	.word	0x00000000


	//----- nvinfo : EIATTR_MIN_STACK_SIZE
	.align		4
.L_405:
        /*0894*/ 	.byte	0x04, 0x12
        /*0896*/ 	.short	(.L_407 - .L_406)
	.align		4
.L_406:
        /*0898*/ 	.word	index@(_Z35group_norm_nhwc_fwd_one_pass_kernelI11Bf16IOFp32WLi64ELi10ELi640EEv26Group_norm_nhwc_fwd_params)
        /*089c*/ 	.word	0x00000000


	//----- nvinfo : EIATTR_MIN_STACK_SIZE
	.align		4
.L_407:
        /*08a0*/ 	.byte	0x04, 0x12
        /*08a2*/ 	.short	(.L_409 - .L_408)
	.align		4
.L_408:
        /*08a4*/ 	.word	index@(_Z35group_norm_nhwc_fwd_one_pass_kernelI11Bf16IOFp32WLi128ELi10ELi640EEv26Group_norm_nhwc_fwd_params)
        /*08a8*/ 	.word	0x00000000


	//----- nvinfo : EIATTR_MIN_STACK_SIZE
	.align		4
.L_409:
        /*08ac*/ 	.byte	0x04, 0x12
        /*08ae*/ 	.short	(.L_411 - .L_410)
	.align		4
.L_410:
        /*08b0*/ 	.word	index@(_Z35group_norm_nhwc_fwd_one_pass_kernelI11Bf16IOFp32WLi256ELi10ELi640EEv26Group_norm_nhwc_fwd_params)
        /*08b4*/ 	.word	0x00000000


	//----- nvinfo : EIATTR_MIN_STACK_SIZE
	.align		4
.L_411:
        /*08b8*/ 	.byte	0x04, 0x12
        /*08ba*/ 	.short	(.L_413 - .L_412)
	.align		4
.L_412:
        /*08bc*/ 	.word	index@(_Z35group_norm_nhwc_fwd_one_pass_kernelI11Bf16IOFp32WLi512ELi10ELi640EEv26Group_norm_nhwc_fwd_params)
        /*08c0*/ 	.word	0x00000000


	//----- nvinfo : EIATTR_MIN_STACK_SIZE
	.align		4
.L_413:
        /*08c4*/ 	.byte	0x04, 0x12
        /*08c6*/ 	.short	(.L_415 - .L_414)
	.align		4
.L_414:
        /*08c8*/ 	.word	index@(_Z35group_norm_nhwc_fwd_one_pass_kernelI11Bf16IOBf16WLi64ELi10ELi640EEv26Group_norm_nhwc_fwd_params)
        /*08cc*/ 	.word	0x00000000


	//----- nvinfo : EIATTR_MIN_STACK_SIZE
	.align		4
.L_415:
        /*08d0*/ 	.byte	0x04, 0x12
        /*08d2*/ 	.short	(.L_417 - .L_416)
	.align		4
.L_416:
        /*08d4*/ 	.word	index@(_Z35group_norm_nhwc_fwd_one_pass_kernelI11Bf16IOBf16WLi128ELi10ELi640EEv26Group_norm_nhwc_fwd_params)
        /*08d8*/ 	.word	0x00000000


	//----- nvinfo : EIATTR_MIN_STACK_SIZE
	.align		4
.L_417:
        /*08dc*/ 	.byte	0x04, 0x12
        /*08de*/ 	.short	(.L_419 - .L_418)
	.align		4
.L_418:
        /*08e0*/ 	.word	index@(_Z35group_norm_nhwc_fwd_one_pass_kernelI11Bf16IOBf16WLi256ELi10ELi640EEv26Group_norm_nhwc_fwd_params)
        /*08e4*/ 	.word	0x00000000


	//----- nvinfo : EIATTR_MIN_STACK_SIZE
	.align		4
.L_419:
        /*08e8*/ 	.byte	0x04, 0x12
        /*08ea*/ 	.short	(.L_421 - .L_420)
	.align		4
.L_420:
        /*08ec*/ 	.word	index@(_Z35group_norm_nhwc_fwd_one_pass_kernelI11Bf16IOBf16WLi512ELi10ELi640EEv26Group_norm_nhwc_fwd_params)
        /*08f0*/ 	.word	0x00000000


	//----- nvinfo : EIATTR_MIN_STACK_SIZE
	.align		4
.L_421:
        /*08f4*/ 	.byte	0x04, 0x12
        /*08f6*/ 	.short	(.L_423 - .L_422)
	.align		4
.L_422:
        /*08f8*/ 	.word	index@(_Z35group_norm_nhwc_fwd_one_pass_kernelI11Bf16IOFp16WLi64ELi10ELi640EEv26Group_norm_nhwc_fwd_params)
        /*08fc*/ 	.word	0x00000000


	//----- nvinfo : EIATTR_MIN_STACK_SIZE
	.align		4
.L_423:
        /*0900*/ 	.byte	0x04, 0x12
        /*0902*/ 	.short	(.L_425 - .L_424)
	.align		4
.L_424:
        /*0904*/ 	.word	index@(_Z35group_norm_nhwc_fwd_one_pass_kernelI11Bf16IOFp16WLi128ELi10ELi640EEv26Group_norm_nhwc_fwd_params)
        /*0908*/ 	.word	0x00000000


	//----- nvinfo : EIATTR_MIN_STACK_SIZE
	.align		4
.L_425:
        /*090c*/ 	.byte	0x04, 0x12
        /*090e*/ 	.short	(.L_427 - .L_426)
	.align		4
.L_426:
        /*0910*/ 	.word	index@(_Z35group_norm_nhwc_fwd_one_pass_kernelI11Bf16IOFp16WLi256ELi10ELi640EEv26Group_norm_nhwc_fwd_params)
        /*0914*/ 	.word	0x00000000


	//----- nvinfo : EIATTR_MIN_STACK_SIZE
	.align		4
.L_427:
        /*0918*/ 	.byte	0x04, 0x12
        /*091a*/ 	.short	(.L_429 - .L_428)
	.align		4
.L_428:
        /*091c*/ 	.word	index@(_Z35group_norm_nhwc_fwd_one_pass_kernelI11Bf16IOFp16WLi512ELi10ELi640EEv26Group_norm_nhwc_fwd_params)
        /*0920*/ 	.word	0x00000000


	//----- nvinfo : EIATTR_MIN_STACK_SIZE
	.align		4
.L_429:
        /*0924*/ 	.byte	0x04, 0x12
        /*0926*/ 	.short	(.L_431 - .L_430)
	.align		4
.L_430:
        /*0928*/ 	.word	index@(_Z35group_norm_nhwc_fwd_one_pass_kernelI11Fp16IOFp32WLi64ELi10ELi640EEv26Group_norm_nhwc_fwd_params)
        /*092c*/ 	.word	0x00000000


	//----- nvinfo : EIATTR_MIN_STACK_SIZE
	.align		4
.L_431:
        /*0930*/ 	.byte	0x04, 0x12
        /*0932*/ 	.short	(.L_433 - .L_432)
	.align		4
.L_432:
        /*0934*/ 	.word	index@(_Z35group_norm_nhwc_fwd_one_pass_kernelI11Fp16IOFp32WLi128ELi10ELi640EEv26Group_norm_nhwc_fwd_params)
        /*0938*/ 	.word	0x00000000


	//----- nvinfo : EIATTR_MIN_STACK_SIZE
	.align		4
.L_433:
        /*093c*/ 	.byte	0x04, 0x12
        /*093e*/ 	.short	(.L_435 - .L_434)
	.align		4
.L_434:
        /*0940*/ 	.word	index@(_Z35group_norm_nhwc_fwd_one_pass_kernelI11Fp16IOFp32WLi256ELi10ELi640EEv26Group_norm_nhwc_fwd_params)
        /*0944*/ 	.word	0x00000000


	//----- nvinfo : EIATTR_MIN_STACK_SIZE
	.align		4
.L_435:
        /*0948*/ 	.byte	0x04, 0x12
        /*094a*/ 	.short	(.L_437 - .L_436)
	.align		4
.L_436:
        /*094c*/ 	.word	index@(_Z35group_norm_nhwc_fwd_one_pass_kernelI11Fp16IOFp32WLi512ELi10ELi640EEv26Group_norm_nhwc_fwd_params)
        /*0950*/ 	.word	0x00000000


	//----- nvinfo : EIATTR_MIN_STACK_SIZE
	.align		4
.L_437:
        /*0954*/ 	.byte	0x04, 0x12
        /*0956*/ 	.short	(.L_439 - .L_438)
	.align		4
.L_438:
        /*0958*/ 	.word	index@(_Z35group_norm_nhwc_fwd_one_pass_kernelI11Fp16IOBf16WLi64ELi10ELi640EEv26Group_norm_nhwc_fwd_params)
        /*095c*/ 	.word	0x00000000


	//----- nvinfo : EIATTR_MIN_STACK_SIZE
	.align		4
.L_439:
        /*0960*/ 	.byte	0x04, 0x12
        /*0962*/ 	.short	(.L_441 - .L_440)
	.align		4
.L_440:
        /*0964*/ 	.word	index@(_Z35group_norm_nhwc_fwd_one_pass_kernelI11Fp16IOBf16WLi128ELi10ELi640EEv26Group_norm_nhwc_fwd_params)
        /*0968*/ 	.word	0x00000000


	//----- nvinfo : EIATTR_MIN_STACK_SIZE
	.align		4
.L_441:
        /*096c*/ 	.byte	0x04, 0x12
        /*096e*/ 	.short	(.L_443 - .L_442)
	.align		4
.L_442:
        /*0970*/ 	.word	index@(_Z35group_norm_nhwc_fwd_one_pass_kernelI11Fp16IOBf16WLi256ELi10ELi640EEv26Group_norm_nhwc_fwd_params)
        /*0974*/ 	.word	0x00000000


	//----- nvinfo : EIATTR_MIN_STACK_SIZE
	.align		4
.L_443:
        /*0978*/ 	.byte	0x04, 0x12
        /*097a*/ 	.short	(.L_445 - .L_444)
	.align		4
.L_444:
        /*097c*/ 	.word	index@(_Z35group_norm_nhwc_fwd_one_pass_kernelI11Fp16IOBf16WLi512ELi10ELi640EEv26Group_norm_nhwc_fwd_params)
        /*0980*/ 	.word	0x00000000


	//----- nvinfo : EIATTR_MIN_STACK_SIZE
	.align		4
.L_445:
        /*0984*/ 	.byte	0x04, 0x12
        /*0986*/ 	.short	(.L_447 - .L_446)
	.align		4
.L_446:
        /*0988*/ 	.word	index@(_Z35group_norm_nhwc_fwd_one_pass_kernelI11Fp16IOFp16WLi64ELi10ELi640EEv26Group_norm_nhwc_fwd_params)
        /*098c*/ 	.word	0x00000000


	//----- nvinfo : EIATTR_MIN_STACK_SIZE
	.align		4
.L_447:
        /*0990*/ 	.byte	0x04, 0x12
        /*0992*/ 	.short	(.L_449 - .L_448)
	.align		4
.L_448:
        /*0994*/ 	.word	index@(_Z35group_norm_nhwc_fwd_one_pass_kernelI11Fp16IOFp16WLi128ELi10ELi640EEv26Group_norm_nhwc_fwd_params)
        /*0998*/ 	.word	0x00000000


	//----- nvinfo : EIATTR_MIN_STACK_SIZE
	.align		4
.L_449:
        /*099c*/ 	.byte	0x04, 0x12
        /*099e*/ 	.short	(.L_451 - .L_450)
	.align		4
.L_450:
        /*09a0*/ 	.word	index@(_Z35group_norm_nhwc_fwd_one_pass_kernelI11Fp16IOFp16WLi256ELi10ELi640EEv26Group_norm_nhwc_fwd_params)
        /*09a4*/ 	.word	0x00000000


	//----- nvinfo : EIATTR_MIN_STACK_SIZE
	.align		4
.L_451:
        /*09a8*/ 	.byte	0x04, 0x12
        /*09aa*/ 	.short	(.L_453 - .L_452)
	.align		4
.L_452:
        /*09ac*/ 	.word	index@(_Z35group_norm_nhwc_fwd_one_pass_kernelI11Fp16IOFp16WLi512ELi10ELi640EEv26Group_norm_nhwc_fwd_params)
        /*09b0*/ 	.word	0x00000000


	//----- nvinfo : EIATTR_MIN_STACK_SIZE
	.align		4
.L_453:
        /*09b4*/ 	.byte	0x04, 0x12
        /*09b6*/ 	.short	(.L_455 - .L_454)
	.align		4
.L_454:
        /*09b8*/ 	.word	index@(_Z35group_norm_nhwc_fwd_one_pass_kernelI11Fp32IOFp32WLi64ELi10ELi640EEv26Group_norm_nhwc_fwd_params)
        /*09bc*/ 	.word	0x00000000


	//----- nvinfo : EIATTR_MIN_STACK_SIZE
	.align		4
.L_455:
        /*09c0*/ 	.byte	0x04, 0x12
        /*09c2*/ 	.short	(.L_457 - .L_456)
	.align		4
.L_456:
        /*09c4*/ 	.word	index@(_Z35group_norm_nhwc_fwd_one_pass_kernelI11Fp32IOFp32WLi128ELi10ELi640EEv26Group_norm_nhwc_fwd_params)
        /*09c8*/ 	.word	0x00000000


	//----- nvinfo : EIATTR_MIN_STACK_SIZE
	.align		4
.L_457:
        /*09cc*/ 	.byte	0x04, 0x12
        /*09ce*/ 	.short	(.L_459 - .L_458)
	.align		4
.L_458:
        /*09d0*/ 	.word	index@(_Z35group_norm_nhwc_fwd_one_pass_kernelI11Fp32IOFp32WLi256ELi10ELi640EEv26Group_norm_nhwc_fwd_params)
        /*09d4*/ 	.word	0x00000000


	//----- nvinfo : EIATTR_MIN_STACK_SIZE
	.align		4
.L_459:
        /*09d8*/ 	.byte	0x04, 0x12
        /*09da*/ 	.short	(.L_461 - .L_460)
	.align		4
.L_460:
        /*09dc*/ 	.word	index@(_Z35group_norm_nhwc_fwd_one_pass_kernelI11Fp32IOFp32WLi512ELi10ELi640EEv26Group_norm_nhwc_fwd_params)
        /*09e0*/ 	.word	0x00000000


	//----- nvinfo : EIATTR_MIN_STACK_SIZE
	.align		4
.L_461:
        /*09e4*/ 	.byte	0x04, 0x12
        /*09e6*/ 	.short	(.L_463 - .L_462)
	.align		4
.L_462:
        /*09e8*/ 	.word	index@(_Z35group_norm_nhwc_fwd_one_pass_kernelI11Fp32IOBf16WLi64ELi10ELi640EEv26Group_norm_nhwc_fwd_params)
        /*09ec*/ 	.word	0x00000000


	//----- nvinfo : EIATTR_MIN_STACK_SIZE
	.align		4
.L_463:
        /*09f0*/ 	.byte	0x04, 0x12
        /*09f2*/ 	.short	(.L_465 - .L_464)
	.align		4
.L_464:
        /*09f4*/ 	.word	index@(_Z35group_norm_nhwc_fwd_one_pass_kernelI11Fp32IOBf16WLi128ELi10ELi640EEv26Group_norm_nhwc_fwd_params)
        /*09f8*/ 	.word	0x00000000


	//----- nvinfo : EIATTR_MIN_STACK_SIZE
	.align		4
.L_465:
        /*09fc*/ 	.byte	0x04, 0x12
        /*09fe*/ 	.short	(.L_467 - .L_466)
	.align		4
.L_466:
        /*0a00*/ 	.word	index@(_Z35group_norm_nhwc_fwd_one_pass_kernelI11Fp32IOBf16WLi256ELi10ELi640EEv26Group_norm_nhwc_fwd_params)
        /*0a04*/ 	.word	0x00000000


	//----- nvinfo : EIATTR_MIN_STACK_SIZE
	.align		4
.L_467:
        /*0a08*/ 	.byte	0x04, 0x12
        /*0a0a*/ 	.short	(.L_469 - .L_468)
	.align		4
.L_468:
        /*0a0c*/ 	.word	index@(_Z35group_norm_nhwc_fwd_one_pass_kernelI11Fp32IOBf16WLi512ELi10ELi640EEv26Group_norm_nhwc_fwd_params)
        /*0a10*/ 	.word	0x00000000


	//----- nvinfo : EIATTR_MIN_STACK_SIZE
	.align		4
.L_469:
        /*0a14*/ 	.byte	0x04, 0x12
        /*0a16*/ 	.short	(.L_471 - .L_470)
	.align		4
.L_470:
        /*0a18*/ 	.word	index@(_Z35group_norm_nhwc_fwd_one_pass_kernelI11Fp32IOFp16WLi64ELi10ELi640EEv26Group_norm_nhwc_fwd_params)
        /*0a1c*/ 	.word	0x00000000


	//----- nvinfo : EIATTR_MIN_STACK_SIZE
	.align		4
.L_471:
        /*0a20*/ 	.byte	0x04, 0x12
        /*0a22*/ 	.short	(.L_473 - .L_472)
	.align		4
.L_472:
        /*0a24*/ 	.word	index@(_Z35group_norm_nhwc_fwd_one_pass_kernelI11Fp32IOFp16WLi128ELi10ELi640EEv26Group_norm_nhwc_fwd_params)
        /*0a28*/ 	.word	0x00000000


	//----- nvinfo : EIATTR_MIN_STACK_SIZE
	.align		4
.L_473:
        /*0a2c*/ 	.byte	0x04, 0x12
        /*0a2e*/ 	.short	(.L_475 - .L_474)
	.align		4
.L_474:
        /*0a30*/ 	.word	index@(_Z35group_norm_nhwc_fwd_one_pass_kernelI11Fp32IOFp16WLi256ELi10ELi640EEv26Group_norm_nhwc_fwd_params)
        /*0a34*/ 	.word	0x00000000


	//----- nvinfo : EIATTR_MIN_STACK_SIZE
	.align		4
.L_475:
        /*0a38*/ 	.byte	0x04, 0x12
        /*0a3a*/ 	.short	(.L_477 - .L_476)
	.align		4
.L_476:
        /*0a3c*/ 	.word	index@(_Z35group_norm_nhwc_fwd_one_pass_kernelI11Fp32IOFp16WLi512ELi10ELi640EEv26Group_norm_nhwc_fwd_params)
        /*0a40*/ 	.word	0x00000000
.L_477:


//--------------------- .nv.compat                --------------------------
	.section	.nv.compat,"",@"SHT_CUDA_COMPAT_INFO"
	.align	4
        /*0000*/ 	.byte	0x02, 0x09, 0x01, 0x00, 0x02, 0x02, 0x01, 0x00, 0x02, 0x05, 0x05, 0x00, 0x03, 0x07, 0x01, 0x01
        /*0010*/ 	.byte	0x02, 0x03, 0x00, 0x00, 0x02, 0x06, 0x01, 0x00, 0x04, 0x0b, 0x08, 0x00, 0x00, 0x00, 0x00, 0x00
        /*0020*/ 	.byte	0x00, 0x00, 0x00, 0x00


//--------------------- .nv.info._ZN3cub17CUB_300001_SM_9006detail11EmptyKernelIvEEvv --------------------------
	.section	.nv.info._ZN3cub17CUB_300001_SM_9006detail11EmptyKernelIvEEvv,"",@"SHT_CUDA_INFO"
	.sectionflags	@""
	.align	4


	//----- nvinfo : EIATTR_CUDA_API_VERSION
	.align		4
        /*0000*/ 	.byte	0x04, 0x37
        /*0002*/ 	.short	(.L_479 - .L_478)
.L_478:
        /*0004*/ 	.word	0x00000082


	//----- nvinfo : EIATTR_SPARSE_MMA_MASK
	.align		4
.L_479:
        /*0008*/ 	.byte	0x03, 0x50
        /*000a*/ 	.short	0x0000


	//----- nvinfo : EIATTR_MAXREG_COUNT
	.align		4
        /*000c*/ 	.byte	0x03, 0x1b
        /*000e*/ 	.short	0x00ff


	//----- nvinfo : EIATTR_MERCURY_ISA_VERSION
	.align		4
        /*0010*/ 	.byte	0x03, 0x5f
        /*0012*/ 	.short	0x0101


	//----- nvinfo : EIATTR_EXIT_INSTR_OFFSETS
	.align		4
        /*0014*/ 	.byte	0x04, 0x1c
        /*0016*/ 	.short	(.L_481 - .L_480)


	//   ....[0]....
.L_480:
        /*0018*/ 	.word	0x00000010


	//----- nvinfo : EIATTR_SW_WAR
	.align		4
.L_481:
        /*001c*/ 	.byte	0x04, 0x36
        /*001e*/ 	.short	(.L_483 - .L_482)
.L_482:
        /*0020*/ 	.word	0x00000008
.L_483:


//--------------------- .nv.info._Z35group_norm_nhwc_bwd_one_pass_kernelI11Bf16IOFp32WLi64ELi10ELi640EEv26Group_norm_nhwc_bwd_params --------------------------
	.section	.nv.info._Z35group_norm_nhwc_bwd_one_pass_kernelI11Bf16IOFp32WLi64ELi10ELi640EEv26Group_norm_nhwc_bwd_params,"",@"SHT_CUDA_INFO"
	.sectionflags	@""
	.align	4


	//----- nvinfo : EIATTR_CUDA_API_VERSION
	.align		4
        /*0000*/ 	.byte	0x04, 0x37
        /*0002*/ 	.short	(.L_485 - .L_484)
.L_484:
        /*0004*/ 	.word	0x00000082


	//----- nvinfo : EIATTR_KPARAM_INFO
	.align		4
.L_485:
        /*0008*/ 	.byte	0x04, 0x17
        /*000a*/ 	.short	(.L_487 - .L_486)
.L_486:
        /*000c*/ 	.word	0x00000000
        /*0010*/ 	.short	0x0000
        /*0012*/ 	.short	0x0000
        /*0014*/ 	.byte	0x00, 0xf0, 0xe1, 0x02


	//----- nvinfo : EIATTR_SPARSE_MMA_MASK
	.align		4
.L_487:
        /*0018*/ 	.byte	0x03, 0x50
        /*001a*/ 	.short	0x0000


	//----- nvinfo : EIATTR_MAXREG_COUNT
	.align		4
        /*001c*/ 	.byte	0x03, 0x1b
        /*001e*/ 	.short	0x0060


	//----- nvinfo : EIATTR_NUM_BARRIERS
	.align		4
        /*0020*/ 	.byte	0x02, 0x4c
        /*0022*/ 	.byte	0x01
	.zero		1


	//----- nvinfo : EIATTR_MERCURY_ISA_VERSION
	.align		4
        /*0024*/ 	.byte	0x03, 0x5f
        /*0026*/ 	.short	0x0101


	//----- nvinfo : EIATTR_INT_WARP_WIDE_INSTR_OFFSETS
	.align		4
        /*0028*/ 	.byte	0x04, 0x31
        /*002a*/ 	.short	(.L_489 - .L_488)


	//   ....[0]....
.L_488:
        /*002c*/ 	.word	0x000022d0


	//   ....[1]....
        /*0030*/ 	.word	0x00003900


	//----- nvinfo : EIATTR_COOP_GROUP_MASK_REGIDS
	.align		4
.L_489:
        /*0034*/ 	.byte	0x04, 0x29
        /*0036*/ 	.short	(.L_491 - .L_490)


	//   ....[0]....
.L_490:
        /*0038*/ 	.word	0xffffffff


	//   ....[1]....
        /*003c*/ 	.word	0xffffffff


	//   ....[2]....
        /*0040*/ 	.word	0xffffffff


	//   ....[3]....
        /*0044*/ 	.word	0xffffffff


	//   ....[4]....
        /*0048*/ 	.word	0xffffffff


	//   ....[5]....
        /*004c*/ 	.word	0xffffffff


	//   ....[6]....
        /*0050*/ 	.word	0xffffffff


	//   ....[7]....
        /*0054*/ 	.word	0xffffffff


	//   ....[8]....
        /*0058*/ 	.word	0xffffffff


	//   ....[9]....
        /*005c*/ 	.word	0xffffffff


	//----- nvinfo : EIATTR_COOP_GROUP_INSTR_OFFSETS
	.align		4
.L_491:
        /*0060*/ 	.byte	0x04, 0x28
        /*0062*/ 	.short	(.L_493 - .L_492)


	//   ....[0]....
.L_492:
        /*0064*/ 	.word	0x00000b90


	//   ....[1]....
        /*0068*/ 	.word	0x00000bd0


	//   ....[2]....
        /*006c*/ 	.word	0x00000c40


	//   ....[3]....
        /*0070*/ 	.word	0x00000c60


	//   ....[4]....
        /*0074*/ 	.word	0x00000c90


	//   ....[5]....
        /*0078*/ 	.word	0x00000cb0


	//   ....[6]....
        /*007c*/ 	.word	0x00000ce0


	//   ....[7]....
        /*0080*/ 	.word	0x00000d00


	//   ....[8]....
        /*0084*/ 	.word	0x00000d30


	//   ....[9]....
        /*0088*/ 	.word	0x00000d50


	//----- nvinfo : EIATTR_EXIT_INSTR_OFFSETS
	.align		4
.L_493:
        /*008c*/ 	.byte	0x04, 0x1c
        /*008e*/ 	.short	(.L_495 - .L_494)


	//   ....[0]....
.L_494:
        /*0090*/ 	.word	0x000039f0


	//   ....[1]....
        /*0094*/ 	.word	0x00003b30


	//   ....[2]....
        /*0098*/ 	.word	0x00003d70


	//----- nvinfo : EIATTR_MAX_THREADS
	.align		4
.L_495:
        /*009c*/ 	.byte	0x04, 0x05
        /*009e*/ 	.short	(.L_497 - .L_496)
.L_496:
        /*00a0*/ 	.word	0x00000280
        /*00a4*/ 	.word	0x00000001
        /*00a8*/ 	.word	0x00000001


	//----- nvinfo : EIATTR_CRS_STACK_SIZE
	.align		4
.L_497:
        /*00ac*/ 	.byte	0x04, 0x1e
        /*00ae*/ 	.short	(.L_499 - .L_498)
.L_498:
        /*00b0*/ 	.word	0x00000000


	//----- nvinfo : EIATTR_CBANK_PARAM_SIZE
	.align		4
.L_499:
        /*00b4*/ 	.byte	0x03, 0x19
        /*00b6*/ 	.short	0x00b8


	//----- nvinfo : EIATTR_PARAM_CBANK
	.align		4
        /*00b8*/ 	.byte	0x04, 0x0a
        /*00ba*/ 	.short	(.L_501 - .L_500)
	.align		4
.L_500:
        /*00bc*/ 	.word	index@(.nv.constant0._Z35group_norm_nhwc_bwd_one_pass_kernelI11Bf16IOFp32WLi64ELi10ELi640EEv26Group_norm_nhwc_bwd_params)
        /*00c0*/ 	.short	0x0210
        /*00c2*/ 	.short	0x00b8


	//----- nvinfo : EIATTR_SW_WAR
	.align		4
.L_501:
        /*00c4*/ 	.byte	0x04, 0x36
        /*00c6*/ 	.short	(.L_503 - .L_502)
.L_502:
        /*00c8*/ 	.word	0x00000008
.L_503:


//--------------------- .nv.info._Z35group_norm_nhwc_bwd_one_pass_kernelI11Bf16IOFp32WLi128ELi10ELi640EEv26Group_norm_nhwc_bwd_params --------------------------
	.section	.nv.info._Z35group_norm_nhwc_bwd_one_pass_kernelI11Bf16IOFp32WLi128ELi10ELi640EEv26Group_norm_nhwc_bwd_params,"",@"SHT_CUDA_INFO"
	.sectionflags	@""
	.align	4


	//----- nvinfo : EIATTR_CUDA_API_VERSION
	.align		4
        /*0000*/ 	.byte	0x04, 0x37
        /*0002*/ 	.short	(.L_505 - .L_504)
.L_504:
        /*0004*/ 	.word	0x00000082


	//----- nvinfo : EIATTR_KPARAM_INFO
	.align		4
.L_505:
        /*0008*/ 	.byte	0x04, 0x17
        /*000a*/ 	.short	(.L_507 - .L_506)
.L_506:
        /*000c*/ 	.word	0x00000000
        /*0010*/ 	.short	0x0000
        /*0012*/ 	.short	0x0000
        /*0014*/ 	.byte	0x00, 0xf0, 0xe1, 0x02


	//----- nvinfo : EIATTR_SPARSE_MMA_MASK
	.align		4
.L_507:
        /*0018*/ 	.byte	0x03, 0x50
        /*001a*/ 	.short	0x0000


	//----- nvinfo : EIATTR_MAXREG_COUNT
	.align		4
        /*001c*/ 	.byte	0x03, 0x1b
        /*001e*/ 	.short	0x0060


	//----- nvinfo : EIATTR_NUM_BARRIERS
	.align		4
        /*0020*/ 	.byte	0x02, 0x4c
        /*0022*/ 	.byte	0x01
	.zero		1


	//----- nvinfo : EIATTR_MERCURY_ISA_VERSION
	.align		4
        /*0024*/ 	.byte	0x03, 0x5f
        /*0026*/ 	.short	0x0101


	//----- nvinfo : EIATTR_INT_WARP_WIDE_INSTR_OFFSETS
	.align		4
        /*0028*/ 	.byte	0x04, 0x31
        /*002a*/ 	.short	(.L_509 - .L_508)


	//   ....[0]....
.L_508:
        /*002c*/ 	.word	0x000022d0


	//   ....[1]....
        /*0030*/ 	.word	0x00003900


	//----- nvinfo : EIATTR_COOP_GROUP_MASK_REGIDS
	.align		4
.L_509:
        /*0034*/ 	.byte	0x04, 0x29
        /*0036*/ 	.short	(.L_511 - .L_510)


	//   ....[0]....
.L_510:
        /*0038*/ 	.word	0xffffffff


	//   ....[1]....
        /*003c*/ 	.word	0xffffffff


	//   ....[2]....
        /*0040*/ 	.word	0xffffffff


	//   ....[3]....
        /*0044*/ 	.word	0xffffffff


	//   ....[4]....
        /*0048*/ 	.word	0xffffffff


	//   ....[5]....
        /*004c*/ 	.word	0xffffffff


	//   ....[6]....
        /*0050*/ 	.word	0xffffffff


	//   ....[7]....
        /*0054*/ 	.word	0xffffffff


	//   ....[8]....
        /*0058*/ 	.word	0xffffffff


	//   ....[9]....
        /*005c*/ 	.word	0xffffffff


	//----- nvinfo : EIATTR_COOP_GROUP_INSTR_OFFSETS
	.align		4
.L_511:
        /*0060*/ 	.byte	0x04, 0x28
        /*0062*/ 	.short	(.L_513 - .L_512)


	//   ....[0]....
.L_512:
        /*0064*/ 	.word	0x00000b90


	//   ....[1]....
        /*0068*/ 	.word	0x00000bd0


	//   ....[2]....
        /*006c*/ 	.word	0x00000c40


	//   ....[3]....
        /*0070*/ 	.word	0x00000c60


	//   ....[4]....
        /*0074*/ 	.word	0x00000c90


	//   ....[5]....
        /*0078*/ 	.word	0x00000cb0


	//   ....[6]....
        /*007c*/ 	.word	0x00000ce0


	//   ....[7]....
        /*0080*/ 	.word	0x00000d00


	//   ....[8]....
        /*0084*/ 	.word	0x00000d30


	//   ....[9]....
        /*0088*/ 	.word	0x00000d50


	//----- nvinfo : EIATTR_EXIT_INSTR_OFFSETS
	.align		4
.L_513:
        /*008c*/ 	.byte	0x04, 0x1c
        /*008e*/ 	.short	(.L_515 - .L_514)


	//   ....[0]....
.L_514:
        /*0090*/ 	.word	0x000039f0


	//   ....[1]....
        /*0094*/ 	.word	0x00003b30


	//   ....[2]....
        /*0098*/ 	.word	0x00003d70


	//----- nvinfo : EIATTR_MAX_THREADS
	.align		4
.L_515:
        /*009c*/ 	.byte	0x04, 0x05
        /*009e*/ 	.short	(.L_517 - .L_516)
.L_516:
        /*00a0*/ 	.word	0x00000280
        /*00a4*/ 	.word	0x00000001
        /*00a8*/ 	.word	0x00000001


	//----- nvinfo : EIATTR_CRS_STACK_SIZE
	.align		4
.L_517:
        /*00ac*/ 	.byte	0x04, 0x1e
        /*00ae*/ 	.short	(.L_519 - .L_518)
.L_518:
        /*00b0*/ 	.word	0x00000000


	//----- nvinfo : EIATTR_CBANK_PARAM_SIZE
	.align		4
.L_519:
        /*00b4*/ 	.byte	0x03, 0x19
        /*00b6*/ 	.short	0x00b8


	//----- nvinfo : EIATTR_PARAM_CBANK
	.align		4
        /*00b8*/ 	.byte	0x04, 0x0a
        /*00ba*/ 	.short	(.L_521 - .L_520)
	.align		4
.L_520:
        /*00bc*/ 	.word	index@(.nv.constant0._Z35group_norm_nhwc_bwd_one_pass_kernelI11Bf16IOFp32WLi128ELi10ELi640EEv26Group_norm_nhwc_bwd_params)
        /*00c0*/ 	.short	0x0210
        /*00c2*/ 	.short	0x00b8


	//----- nvinfo : EIATTR_SW_WAR
	.align		4
.L_521:
        /*00c4*/ 	.byte	0x04, 0x36
        /*00c6*/ 	.short	(.L_523 - .L_522)
.L_522:
        /*00c8*/ 	.word	0x00000008
.L_523:


//--------------------- .nv.info._Z35group_norm_nhwc_bwd_one_pass_kernelI11Bf16IOFp32WLi256ELi10ELi640EEv26Group_norm_nhwc_bwd_params --------------------------
	.section	.nv.info._Z35group_norm_nhwc_bwd_one_pass_kernelI11Bf16IOFp32WLi256ELi10ELi640EEv26Group_norm_nhwc_bwd_params,"",@"SHT_CUDA_INFO"
	.sectionflags	@""
	.align	4


	//----- nvinfo : EIATTR_CUDA_API_VERSION
	.align		4
        /*0000*/ 	.byte	0x04, 0x37
        /*0002*/ 	.short	(.L_525 - .L_524)
.L_524:
        /*0004*/ 	.word	0x00000082


	//----- nvinfo : EIATTR_KPARAM_INFO
	.align		4
.L_525:
        /*0008*/ 	.byte	0x04, 0x17
        /*000a*/ 	.short	(.L_527 - .L_526)
.L_526:
        /*000c*/ 	.word	0x00000000
        /*0010*/ 	.short	0x0000
        /*0012*/ 	.short	0x0000
        /*0014*/ 	.byte	0x00, 0xf0, 0xe1, 0x02


	//----- nvinfo : EIATTR_SPARSE_MMA_MASK
	.align		4
.L_527:
        /*0018*/ 	.byte	0x03, 0x50
        /*001a*/ 	.short	0x0000


	//----- nvinfo : EIATTR_MAXREG_COUNT
	.align		4
        /*001c*/ 	.byte	0x03, 0x1b
        /*001e*/ 	.short	0x0060


	//----- nvinfo : EIATTR_NUM_BARRIERS
	.align		4
        /*0020*/ 	.byte	0x02, 0x4c
        /*0022*/ 	.byte	0x01
	.zero		1


	//----- nvinfo : EIATTR_MERCURY_ISA_VERSION
	.align		4
        /*0024*/ 	.byte	0x03, 0x5f
        /*0026*/ 	.short	0x0101


	//----- nvinfo : EIATTR_INT_WARP_WIDE_INSTR_OFFSETS
	.align		4
        /*0028*/ 	.byte	0x04, 0x31
        /*002a*/ 	.short	(.L_529 - .L_528)


	//   ....[0]....
.L_528:
        /*002c*/ 	.word	0x000026f0


	//   ....[1]....
        /*0030*/ 	.word	0x000040a0


	//----- nvinfo : EIATTR_COOP_GROUP_MASK_REGIDS
	.align		4
.L_529:
        /*0034*/ 	.byte	0x04, 0x29
        /*0036*/ 	.short	(.L_531 - .L_530)


	//   ....[0]....
.L_530:
        /*0038*/ 	.word	0xffffffff


	//   ....[1]....
        /*003c*/ 	.word	0xffffffff


	//   ....[2]....
        /*0040*/ 	.word	0xffffffff


	//   ....[3]....
        /*0044*/ 	.word	0xffffffff


	//   ....[4]....
        /*0048*/ 	.word	0xffffffff


	//   ....[5]....
        /*004c*/ 	.word	0xffffffff


	//   ....[6]....
        /*0050*/ 	.word	0xffffffff


	//   ....[7]....
        /*0054*/ 	.word	0xffffffff


	//   ....[8]....
        /*0058*/ 	.word	0xffffffff


	//   ....[9]....
        /*005c*/ 	.word	0xffffffff


	//----- nvinfo : EIATTR_COOP_GROUP_INSTR_OFFSETS
	.align		4
.L_531:
        /*0060*/ 	.byte	0x04, 0x28
        /*0062*/ 	.short	(.L_533 - .L_532)


	//   ....[0]....
.L_532:
        /*0064*/ 	.word	0x00000f50


	//   ....[1]....
        /*0068*/ 	.word	0x00000f90


	//   ....[2]....
        /*006c*/ 	.word	0x00000fe0


	//   ....[3]....
        /*0070*/ 	.word	0x00001000


	//   ....[4]....
        /*0074*/ 	.word	0x00001030


	//   ....[5]....
        /*0078*/ 	.word	0x00001050


	//   ....[6]....
        /*007c*/ 	.word	0x00001080


	//   ....[7]....
        /*0080*/ 	.word	0x000010a0


	//   ....[8]....
        /*0084*/ 	.word	0x000010d0


	//   ....[9]....
        /*0088*/ 	.word	0x000010f0


	//----- nvinfo : EIATTR_EXIT_INSTR_OFFSETS
	.align		4
.L_533:
        /*008c*/ 	.byte	0x04, 0x1c
        /*008e*/ 	.short	(.L_535 - .L_534)


	//   ....[0]....
.L_534:
        /*0090*/ 	.word	0x00004190


	//   ....[1]....
        /*0094*/ 	.word	0x000042d0


	//   ....[2]....
        /*0098*/ 	.word	0x00004510


	//----- nvinfo : EIATTR_MAX_THREADS
	.align		4
.L_535:
        /*009c*/ 	.byte	0x04, 0x05
        /*009e*/ 	.short	(.L_537 - .L_536)
.L_536:
        /*00a0*/ 	.word	0x00000280
        /*00a4*/ 	.word	0x00000001
        /*00a8*/ 	.word	0x00000001


	//----- nvinfo : EIATTR_CRS_STACK_SIZE
	.align		4
.L_537:
        /*00ac*/ 	.byte	0x04, 0x1e
        /*00ae*/ 	.short	(.L_539 - .L_538)
.L_538:
        /*00b0*/ 	.word	0x00000000


	//----- nvinfo : EIATTR_CBANK_PARAM_SIZE
	.align		4
.L_539:
        /*00b4*/ 	.byte	0x03, 0x19
        /*00b6*/ 	.short	0x00b8


	//----- nvinfo : EIATTR_PARAM_CBANK
	.align		4
        /*00b8*/ 	.byte	0x04, 0x0a
        /*00ba*/ 	.short	(.L_541 - .L_540)
	.align		4
.L_540:
        /*00bc*/ 	.word	index@(.nv.constant0._Z35group_norm_nhwc_bwd_one_pass_kernelI11Bf16IOFp32WLi256ELi10ELi640EEv26Group_norm_nhwc_bwd_params)
        /*00c0*/ 	.short	0x0210
        /*00c2*/ 	.short	0x00b8


	//----- nvinfo : EIATTR_SW_WAR
	.align		4
.L_541:
        /*00c4*/ 	.byte	0x04, 0x36
        /*00c6*/ 	.short	(.L_543 - .L_542)
.L_542:
        /*00c8*/ 	.word	0x00000008
.L_543:


//--------------------- .nv.info._Z35group_norm_nhwc_bwd_one_pass_kernelI11Bf16IOFp32WLi512ELi10ELi640EEv26Group_norm_nhwc_bwd_params --------------------------
	.section	.nv.info._Z35group_norm_nhwc_bwd_one_pass_kernelI11Bf16IOFp32WLi512ELi10ELi640EEv26Group_norm_nhwc_bwd_params,"",@"SHT_CUDA_INFO"
	.sectionflags	@""
	.align	4


	//----- nvinfo : EIATTR_CUDA_API_VERSION
	.align		4
        /*0000*/ 	.byte	0x04, 0x37
        /*0002*/ 	.short	(.L_545 - .L_544)
.L_544:
        /*0004*/ 	.word	0x00000082


	//----- nvinfo : EIATTR_KPARAM_INFO
	.align		4
.L_545:
        /*0008*/ 	.byte	0x04, 0x17
        /*000a*/ 	.short	(.L_547 - .L_546)
.L_546:
        /*000c*/ 	.word	0x00000000
        /*0010*/ 	.short	0x0000
        /*0012*/ 	.short	0x0000
        /*0014*/ 	.byte	0x00, 0xf0, 0xe1, 0x02


	//----- nvinfo : EIATTR_SPARSE_MMA_MASK
	.align		4
.L_547:
        /*0018*/ 	.byte	0x03, 0x50
        /*001a*/ 	.short	0x0000


	//----- nvinfo : EIATTR_MAXREG_COUNT
	.align		4
        /*001c*/ 	.byte	0x03, 0x1b
        /*001e*/ 	.short	0x0060


	//----- nvinfo : EIATTR_NUM_BARRIERS
	.align		4
        /*0020*/ 	.byte	0x02, 0x4c
        /*0022*/ 	.byte	0x01
	.zero		1


	//----- nvinfo : EIATTR_MERCURY_ISA_VERSION
	.align		4
        /*0024*/ 	.byte	0x03, 0x5f
        /*0026*/ 	.short	0x0101


	//----- nvinfo : EIATTR_INT_WARP_WIDE_INSTR_OFFSETS
	.align		4
        /*0028*/ 	.byte	0x04, 0x31
        /*002a*/ 	.short	(.L_549 - .L_548)


	//   ....[0]....
.L_548:
        /*002c*/ 	.word	0x00002e60


	//   ....[1]....
        /*0030*/ 	.word	0x00004dd0


	//----- nvinfo : EIATTR_COOP_GROUP_MASK_REGIDS
	.align		4
.L_549:
        /*0034*/ 	.byte	0x04, 0x29
        /*0036*/ 	.short	(.L_551 - .L_550)


	//   ....[0]....
.L_550:
        /*0038*/ 	.word	0xffffffff


	//   ....[1]....
        /*003c*/ 	.word	0xffffffff


	//   ....[2]....
        /*0040*/ 	.word	0xffffffff


	//   ....[3]....
        /*0044*/ 	.word	0xffffffff


	//   ....[4]....
        /*0048*/ 	.word	0xffffffff


	//   ....[5]....
        /*004c*/ 	.word	0xffffffff


	//   ....[6]....
        /*0050*/ 	.word	0xffffffff


	//   ....[7]....
        /*0054*/ 	.word	0xffffffff


	//   ....[8]....
        /*0058*/ 	.word	0xffffffff


	//   ....[9]....
        /*005c*/ 	.word	0xffffffff


	//----- nvinfo : EIATTR_COOP_GROUP_INSTR_OFFSETS
	.align		4
.L_551:
        /*0060*/ 	.byte	0x04, 0x28
        /*0062*/ 	.short	(.L_553 - .L_552)


	//   ....[0]....
.L_552:
        /*0064*/ 	.word	0x000015c0


	//   ....[1]....
        /*0068*/ 	.word	0x00001600


	//   ....[2]....
        /*006c*/ 	.word	0x00001760


	//   ....[3]....
        /*0070*/ 	.word	0x00001780


	//   ....[4]....
        /*0074*/ 	.word	0x000017c0


	//   ....[5]....
        /*0078*/ 	.word	0x000017e0


	//   ....[6]....
        /*007c*/ 	.word	0x00001810


	//   ....[7]....
        /*0080*/ 	.word	0x00001830


	//   ....[8]....
        /*0084*/ 	.word	0x00001870


	//   ....[9]....
        /*0088*/ 	.word	0x00001890


	//----- nvinfo : EIATTR_EXIT_INSTR_OFFSETS
	.align		4
.L_553:
        /*008c*/ 	.byte	0x04, 0x1c
        /*008e*/ 	.short	(.L_555 - .L_554)


	//   ....[0]....
.L_554:
        /*0090*/ 	.word	0x00004ec0


	//   ....[1]....
        /*0094*/ 	.word	0x00005000


	//   ....[2]....
        /*0098*/ 	.word	0x00005240


	//----- nvinfo : EIATTR_MAX_THREADS
	.align		4
.L_555:
        /*009c*/ 	.byte	0x04, 0x05
        /*009e*/ 	.short	(.L_557 - .L_556)
.L_556:
        /*00a0*/ 	.word	0x00000280
        /*00a4*/ 	.word	0x00000001
        /*00a8*/ 	.word	0x00000001


	//----- nvinfo : EIATTR_CRS_STACK_SIZE
	.align		4
.L_557:
        /*00ac*/ 	.byte	0x04, 0x1e
        /*00ae*/ 	.short	(.L_559 - .L_558)
.L_558:
        /*00b0*/ 	.word	0x00000000


	//----- nvinfo : EIATTR_CBANK_PARAM_SIZE
	.align		4
.L_559:
        /*00b4*/ 	.byte	0x03, 0x19
        /*00b6*/ 	.short	0x00b8


	//----- nvinfo : EIATTR_PARAM_CBANK
	.align		4
        /*00b8*/ 	.byte	0x04, 0x0a
        /*00ba*/ 	.short	(.L_561 - .L_560)
	.align		4
.L_560:
        /*00bc*/ 	.word	index@(.nv.constant0._Z35group_norm_nhwc_bwd_one_pass_kernelI11Bf16IOFp32WLi512ELi10ELi640EEv26Group_norm_nhwc_bwd_params)
        /*00c0*/ 	.short	0x0210
        /*00c2*/ 	.short	0x00b8


	//----- nvinfo : EIATTR_SW_WAR
	.align		4
.L_561:
        /*00c4*/ 	.byte	0x04, 0x36
        /*00c6*/ 	.short	(.L_563 - .L_562)
.L_562:
        /*00c8*/ 	.word	0x00000008
.L_563:


//--------------------- .nv.info._Z35group_norm_nhwc_bwd_one_pass_kernelI11Bf16IOBf16WLi64ELi10ELi640EEv26Group_norm_nhwc_bwd_params --------------------------
	.section	.nv.info._Z35group_norm_nhwc_bwd_one_pass_kernelI11Bf16IOBf16WLi64ELi10ELi640EEv26Group_norm_nhwc_bwd_params,"",@"SHT_CUDA_INFO"
	.sectionflags	@""
	.align	4


	//----- nvinfo : EIATTR_CUDA_API_VERSION
	.align		4
        /*0000*/ 	.byte	0x04, 0x37
        /*0002*/ 	.short	(.L_565 - .L_564)
.L_564:
        /*0004*/ 	.word	0x00000082


	//----- nvinfo : EIATTR_KPARAM_INFO
	.align		4
.L_565:
        /*0008*/ 	.byte	0x04, 0x17
        /*000a*/ 	.short	(.L_567 - .L_566)
.L_566:
        /*000c*/ 	.word	0x00000000
        /*0010*/ 	.short	0x0000
        /*0012*/ 	.short	0x0000
        /*0014*/ 	.byte	0x00, 0xf0, 0xe1, 0x02


	//----- nvinfo : EIATTR_SPARSE_MMA_MASK
	.align		4
.L_567:
        /*0018*/ 	.byte	0x03, 0x50
        /*001a*/ 	.short	0x0000


	//----- nvinfo : EIATTR_MAXREG_COUNT
	.align		4
        /*001c*/ 	.byte	0x03, 0x1b
        /*001e*/ 	.short	0x0060


	//----- nvinfo : EIATTR_NUM_BARRIERS
	.align		4
        /*0020*/ 	.byte	0x02, 0x4c
        /*0022*/ 	.byte	0x01
	.zero		1


	//----- nvinfo : EIATTR_MERCURY_ISA_VERSION
	.align		4
        /*0024*/ 	.byte	0x03, 0x5f
        /*0026*/ 	.short	0x0101


	//----- nvinfo : EIATTR_INT_WARP_WIDE_INSTR_OFFSETS
	.align		4
        /*0028*/ 	.byte	0x04, 0x31
        /*002a*/ 	.short	(.L_569 - .L_568)


	//   ....[0]....
.L_568:
        /*002c*/ 	.word	0x00002330


	//   ....[1]....
        /*0030*/ 	.word	0x00003960


	//----- nvinfo : EIATTR_COOP_GROUP_MASK_REGIDS
	.align		4
.L_569:
        /*0034*/ 	.byte	0x04, 0x29
        /*0036*/ 	.short	(.L_571 - .L_570)


	//   ....[0]....
.L_570:
        /*0038*/ 	.word	0xffffffff


	//   ....[1]....
        /*003c*/ 	.word	0xffffffff


	//   ....[2]....
        /*0040*/ 	.word	0xffffffff


	//   ....[3]....
        /*0044*/ 	.word	0xffffffff


	//   ....[4]....
        /*0048*/ 	.word	0xffffffff


	//   ....[5]....
        /*004c*/ 	.word	0xffffffff


	//   ....[6]....
        /*0050*/ 	.word	0xffffffff


	//   ....[7]....
        /*0054*/ 	.word	0xffffffff


	//   ....[8]....
        /*0058*/ 	.word	0xffffffff


	//   ....[9]....
        /*005c*/ 	.word	0xffffffff


	//----- nvinfo : EIATTR_COOP_GROUP_INSTR_OFFSETS
	.align		4
.L_571:
        /*0060*/ 	.byte	0x04, 0x28
        /*0062*/ 	.short	(.L_573 - .L_572)


	//   ....[0]....
.L_572:
        /*0064*/ 	.word	0x00000c00


	//   ....[1]....
        /*0068*/ 	.word	0x00000c20


	//   ....[2]....
        /*006c*/ 	.word	0x00000c90


	//   ....[3]....
        /*0070*/ 	.word	0x00000ca0


	//   ....[4]....
        /*0074*/ 	.word	0x00000cd0


	//   ....[5]....
        /*0078*/ 	.word	0x00000cf0


	//   ....[6]....
        /*007c*/ 	.word	0x00000d20


	//   ....[7]....
        /*0080*/ 	.word	0x00000d40


	//   ....[8]....
        /*0084*/ 	.word	0x00000d70


	//   ....[9]....
        /*0088*/ 	.word	0x00000d90


	//----- nvinfo : EIATTR_EXIT_INSTR_OFFSETS
	.align		4
.L_573:
        /*008c*/ 	.byte	0x04, 0x1c
        /*008e*/ 	.short	(.L_575 - .L_574)


	//   ....[0]....
.L_574:
        /*0090*/ 	.word	0x00003a50


	//   ....[1]....
        /*0094*/ 	.word	0x00003b90


	//   ....[2]....
        /*0098*/ 	.word	0x00003df0


	//----- nvinfo : EIATTR_MAX_THREADS
	.align		4
.L_575:
        /*009c*/ 	.byte	0x04, 0x05
        /*009e*/ 	.short	(.L_577 - .L_576)
.L_576:
        /*00a0*/ 	.word	0x00000280
        /*00a4*/ 	.word	0x00000001
        /*00a8*/ 	.word	0x00000001


	//----- nvinfo : EIATTR_CRS_STACK_SIZE
	.align		4
.L_577:
        /*00ac*/ 	.byte	0x04, 0x1e
        /*00ae*/ 	.short	(.L_579 - .L_578)
.L_578:
        /*00b0*/ 	.word	0x00000000


	//----- nvinfo : EIATTR_CBANK_PARAM_SIZE
	.align		4
.L_579:
        /*00b4*/ 	.byte	0x03, 0x19
        /*00b6*/ 	.short	0x00b8


	//----- nvinfo : EIATTR_PARAM_CBANK
	.align		4
        /*00b8*/ 	.byte	0x04, 0x0a
        /*00ba*/ 	.short	(.L_581 - .L_580)
	.align		4
.L_580:
        /*00bc*/ 	.word	index@(.nv.constant0._Z35group_norm_nhwc_bwd_one_pass_kernelI11Bf16IOBf16WLi64ELi10ELi640EEv26Group_norm_nhwc_bwd_params)
        /*00c0*/ 	.short	0x0210
        /*00c2*/ 	.short	0x00b8


	//----- nvinfo : EIATTR_SW_WAR
	.align		4
.L_581:
        /*00c4*/ 	.byte	0x04, 0x36
        /*00c6*/ 	.short	(.L_583 - .L_582)
.L_582:
        /*00c8*/ 	.word	0x00000008
.L_583:


//--------------------- .nv.info._Z35group_norm_nhwc_bwd_one_pass_kernelI11Bf16IOBf16WLi128ELi10ELi640EEv26Group_norm_nhwc_bwd_params --------------------------
	.section	.nv.info._Z35group_norm_nhwc_bwd_one_pass_kernelI11Bf16IOBf16WLi128ELi10ELi640EEv26Group_norm_nhwc_bwd_params,"",@"SHT_CUDA_INFO"
	.sectionflags	@""
	.align	4


	//----- nvinfo : EIATTR_CUDA_API_VERSION
	.align		4
        /*0000*/ 	.byte	0x04, 0x37
        /*0002*/ 	.short	(.L_585 - .L_584)
.L_584:
        /*0004*/ 	.word	0x00000082


	//----- nvinfo : EIATTR_KPARAM_INFO
	.align		4
.L_585:
        /*0008*/ 	.byte	0x04, 0x17
        /*000a*/ 	.short	(.L_587 - .L_586)
.L_586:
        /*000c*/ 	.word	0x00000000
        /*0010*/ 	.short	0x0000
        /*0012*/ 	.short	0x0000
        /*0014*/ 	.byte	0x00, 0xf0, 0xe1, 0x02


	//----- nvinfo : EIATTR_SPARSE_MMA_MASK
	.align		4
.L_587:
        /*0018*/ 	.byte	0x03, 0x50
        /*001a*/ 	.short	0x0000


	//----- nvinfo : EIATTR_MAXREG_COUNT
	.align		4
        /*001c*/ 	.byte	0x03, 0x1b
        /*001e*/ 	.short	0x0060


	//----- nvinfo : EIATTR_NUM_BARRIERS
	.align		4
        /*0020*/ 	.byte	0x02, 0x4c
        /*0022*/ 	.byte	0x01
	.zero		1


	//----- nvinfo : EIATTR_MERCURY_ISA_VERSION
	.align		4
        /*0024*/ 	.byte	0x03, 0x5f
        /*0026*/ 	.short	0x0101


	//----- nvinfo : EIATTR_INT_WARP_WIDE_INSTR_OFFSETS
	.align		4
        /*0028*/ 	.byte	0x04, 0x31
        /*002a*/ 	.short	(.L_589 - .L_588)


	//   ....[0]....
.L_588:
        /*002c*/ 	.word	0x00002330


	//   ....[1]....
        /*0030*/ 	.word	0x00003960


	//----- nvinfo : EIATTR_COOP_GROUP_MASK_REGIDS
	.align		4
.L_589:
        /*0034*/ 	.byte	0x04, 0x29
        /*0036*/ 	.short	(.L_591 - .L_590)


	//   ....[0]....
.L_590:
        /*0038*/ 	.word	0xffffffff


	//   ....[1]....
        /*003c*/ 	.word	0xffffffff


	//   ....[2]....
        /*0040*/ 	.word	0xffffffff


	//   ....[3]....
        /*0044*/ 	.word	0xffffffff


	//   ....[4]....
        /*0048*/ 	.word	0xffffffff


	//   ....[5]....
        /*004c*/ 	.word	0xffffffff


	//   ....[6]....
        /*0050*/ 	.word	0xffffffff


	//   ....[7]....
        /*0054*/ 	.word	0xffffffff


	//   ....[8]....
        /*0058*/ 	.word	0xffffffff


	//   ....[9]....
        /*005c*/ 	.word	0xffffffff


	//----- nvinfo : EIATTR_COOP_GROUP_INSTR_OFFSETS
	.align		4
.L_591:
        /*0060*/ 	.byte	0x04, 0x28
        /*0062*/ 	.short	(.L_593 - .L_592)


	//   ....[0]....
.L_592:
        /*0064*/ 	.word	0x00000c00


	//   ....[1]....
        /*0068*/ 	.word	0x00000c20


	//   ....[2]....
        /*006c*/ 	.word	0x00000c90


	//   ....[3]....
        /*0070*/ 	.word	0x00000ca0


	//   ....[4]....
        /*0074*/ 	.word	0x00000cd0


	//   ....[5]....
        /*0078*/ 	.word	0x00000cf0


	//   ....[6]....
        /*007c*/ 	.word	0x00000d20


	//   ....[7]....
        /*0080*/ 	.word	0x00000d40


	//   ....[8]....
        /*0084*/ 	.word	0x00000d70


	//   ....[9]....
        /*0088*/ 	.word	0x00000d90


	//----- nvinfo : EIATTR_EXIT_INSTR_OFFSETS
	.align		4
.L_593:
        /*008c*/ 	.byte	0x04, 0x1c
        /*008e*/ 	.short	(.L_595 - .L_594)


	//   ....[0]....
.L_594:
        /*0090*/ 	.word	0x00003a50


	//   ....[1]....
        /*0094*/ 	.word	0x00003b90


	//   ....[2]....
        /*0098*/ 	.word	0x00003df0


	//----- nvinfo : EIATTR_MAX_THREADS
	.align		4
.L_595:
        /*009c*/ 	.byte	0x04, 0x05
        /*009e*/ 	.short	(.L_597 - .L_596)
.L_596:
        /*00a0*/ 	.word	0x00000280
        /*00a4*/ 	.word	0x00000001
        /*00a8*/ 	.word	0x00000001


	//----- nvinfo : EIATTR_CRS_STACK_SIZE
	.align		4
.L_597:
        /*00ac*/ 	.byte	0x04, 0x1e
        /*00ae*/ 	.short	(.L_599 - .L_598)
.L_598:
        /*00b0*/ 	.word	0x00000000


	//----- nvinfo : EIATTR_CBANK_PARAM_SIZE
	.align		4
.L_599:
        /*00b4*/ 	.byte	0x03, 0x19
        /*00b6*/ 	.short	0x00b8


	//----- nvinfo : EIATTR_PARAM_CBANK
	.align		4
        /*00b8*/ 	.byte	0x04, 0x0a
        /*00ba*/ 	.short	(.L_601 - .L_600)
	.align		4
.L_600:
        /*00bc*/ 	.word	index@(.nv.constant0._Z35group_norm_nhwc_bwd_one_pass_kernelI11Bf16IOBf16WLi128ELi10ELi640EEv26Group_norm_nhwc_bwd_params)
        /*00c0*/ 	.short	0x0210
        /*00c2*/ 	.short	0x00b8


	//----- nvinfo : EIATTR_SW_WAR
	.align		4
.L_601:
        /*00c4*/ 	.byte	0x04, 0x36
        /*00c6*/ 	.short	(.L_603 - .L_602)
.L_602:
        /*00c8*/ 	.word	0x00000008
.L_603:


//--------------------- .nv.info._Z35group_norm_nhwc_bwd_one_pass_kernelI11Bf16IOBf16WLi256ELi10ELi640EEv26Group_norm_nhwc_bwd_params --------------------------
	.section	.nv.info._Z35group_norm_nhwc_bwd_one_pass_kernelI11Bf16IOBf16WLi256ELi10ELi640EEv26Group_norm_nhwc_bwd_params,"",@"SHT_CUDA_INFO"
	.sectionflags	@""
	.align	4


	//----- nvinfo : EIATTR_CUDA_API_VERSION
	.align		4
        /*0000*/ 	.byte	0x04, 0x37
        /*0002*/ 	.short	(.L_605 - .L_604)
.L_604:
        /*0004*/ 	.word	0x00000082


	//----- nvinfo : EIATTR_KPARAM_INFO
	.align		4
.L_605:
        /*0008*/ 	.byte	0x04, 0x17
        /*000a*/ 	.short	(.L_607 - .L_606)
.L_606:
        /*000c*/ 	.word	0x00000000
        /*0010*/ 	.short	0x0000
        /*0012*/ 	.short	0x0000
        /*0014*/ 	.byte	0x00, 0xf0, 0xe1, 0x02


	//----- nvinfo : EIATTR_SPARSE_MMA_MASK
	.align		4
.L_607:
        /*0018*/ 	.byte	0x03, 0x50
        /*001a*/ 	.short	0x0000


	//----- nvinfo : EIATTR_MAXREG_COUNT
	.align		4
        /*001c*/ 	.byte	0x03, 0x1b
        /*001e*/ 	.short	0x0060


	//----- nvinfo : EIATTR_NUM_BARRIERS
	.align		4
        /*0020*/ 	.byte	0x02, 0x4c
        /*0022*/ 	.byte	0x01
	.zero		1


	//----- nvinfo : EIATTR_MERCURY_ISA_VERSION
	.align		4
        /*0024*/ 	.byte	0x03, 0x5f
        /*0026*/ 	.short	0x0101


	//----- nvinfo : EIATTR_INT_WARP_WIDE_INSTR_OFFSETS
	.align		4
        /*0028*/ 	.byte	0x04, 0x31
        /*002a*/ 	.short	(.L_609 - .L_608)


	//   ....[0]....
.L_608:
        /*002c*/ 	.word	0x00002730


	//   ....[1]....
        /*0030*/ 	.word	0x000040e0


	//----- nvinfo : EIATTR_COOP_GROUP_MASK_REGIDS
	.align		4
.L_609:
        /*0034*/ 	.byte	0x04, 0x29
        /*0036*/ 	.short	(.L_611 - .L_610)


	//   ....[0]....
.L_610:
        /*0038*/ 	.word	0xffffffff


	//   ....[1]....
        /*003c*/ 	.word	0xffffffff


	//   ....[2]....
        /*0040*/ 	.word	0xffffffff


	//   ....[3]....
        /*0044*/ 	.word	0xffffffff


	//   ....[4]....
        /*0048*/ 	.word	0xffffffff


	//   ....[5]....
        /*004c*/ 	.word	0xffffffff


	//   ....[6]....
        /*0050*/ 	.word	0xffffffff


	//   ....[7]....
        /*0054*/ 	.word	0xffffffff


	//   ....[8]....
        /*0058*/ 	.word	0xffffffff


	//   ....[9]....
        /*005c*/ 	.word	0xffffffff


	//----- nvinfo : EIATTR_COOP_GROUP_INSTR_OFFSETS
	.align		4
.L_611:
        /*0060*/ 	.byte	0x04, 0x28
        /*0062*/ 	.short	(.L_613 - .L_612)


	//   ....[0]....
.L_612:
        /*0064*/ 	.word	0x00000fb0


	//   ....[1]....
        /*0068*/ 	.word	0x00000ff0


	//   ....[2]....
        /*006c*/ 	.word	0x00001040


	//   ....[3]....
        /*0070*/ 	.word	0x00001060


	//   ....[4]....
        /*0074*/ 	.word	0x00001090


	//   ....[5]....
        /*0078*/ 	.word	0x000010b0


	//   ....[6]....
        /*007c*/ 	.word	0x000010e0


	//   ....[7]....
        /*0080*/ 	.word	0x00001100


	//   ....[8]....
        /*0084*/ 	.word	0x00001130


	//   ....[9]....
        /*0088*/ 	.word	0x00001150


	//----- nvinfo : EIATTR_EXIT_INSTR_OFFSETS
	.align		4
.L_613:
        /*008c*/ 	.byte	0x04, 0x1c
        /*008e*/ 	.short	(.L_615 - .L_614)


	//   ....[0]....
.L_614:
        /*0090*/ 	.word	0x000041d0


	//   ....[1]....
        /*0094*/ 	.word	0x00004310


	//   ....[2]....
        /*0098*/ 	.word	0x00004570


	//----- nvinfo : EIATTR_MAX_THREADS
	.align		4
.L_615:
        /*009c*/ 	.byte	0x04, 0x05
        /*009e*/ 	.short	(.L_617 - .L_616)
.L_616:
        /*00a0*/ 	.word	0x00000280
        /*00a4*/ 	.word	0x00000001
        /*00a8*/ 	.word	0x00000001


	//----- nvinfo : EIATTR_CRS_STACK_SIZE
	.align		4
.L_617:
        /*00ac*/ 	.byte	0x04, 0x1e
        /*00ae*/ 	.short	(.L_619 - .L_618)
.L_618:
        /*00b0*/ 	.word	0x00000000


	//----- nvinfo : EIATTR_CBANK_PARAM_SIZE
	.align		4
.L_619:
        /*00b4*/ 	.byte	0x03, 0x19
        /*00b6*/ 	.short	0x00b8


	//----- nvinfo : EIATTR_PARAM_CBANK
	.align		4
        /*00b8*/ 	.byte	0x04, 0x0a
        /*00ba*/ 	.short	(.L_621 - .L_620)
	.align		4
.L_620:
        /*00bc*/ 	.word	index@(.nv.constant0._Z35group_norm_nhwc_bwd_one_pass_kernelI11Bf16IOBf16WLi256ELi10ELi640EEv26Group_norm_nhwc_bwd_params)
        /*00c0*/ 	.short	0x0210
        /*00c2*/ 	.short	0x00b8


	//----- nvinfo : EIATTR_SW_WAR
	.align		4
.L_621:
        /*00c4*/ 	.byte	0x04, 0x36
        /*00c6*/ 	.short	(.L_623 - .L_622)
.L_622:
        /*00c8*/ 	.word	0x00000008
.L_623:


//--------------------- .nv.info._Z35group_norm_nhwc_bwd_one_pass_kernelI11Bf16IOBf16WLi512ELi10ELi640EEv26Group_norm_nhwc_bwd_params --------------------------
	.section	.nv.info._Z35group_norm_nhwc_bwd_one_pass_kernelI11Bf16IOBf16WLi512ELi10ELi640EEv26Group_norm_nhwc_bwd_params,"",@"SHT_CUDA_INFO"
	.sectionflags	@""
	.align	4


	//----- nvinfo : EIATTR_CUDA_API_VERSION
	.align		4
        /*0000*/ 	.byte	0x04, 0x37
        /*0002*/ 	.short	(.L_625 - .L_624)
.L_624:
        /*0004*/ 	.word	0x00000082


	//----- nvinfo : EIATTR_KPARAM_INFO
	.align		4
.L_625:
        /*0008*/ 	.byte	0x04, 0x17
        /*000a*/ 	.short	(.L_627 - .L_626)
.L_626:
        /*000c*/ 	.word	0x00000000
        /*0010*/ 	.short	0x0000
        /*0012*/ 	.short	0x0000
        /*0014*/ 	.byte	0x00, 0xf0, 0xe1, 0x02


	//----- nvinfo : EIATTR_SPARSE_MMA_MASK
	.align		4
.L_627:
        /*0018*/ 	.byte	0x03, 0x50
        /*001a*/ 	.short	0x0000


	//----- nvinfo : EIATTR_MAXREG_COUNT
	.align		4
        /*001c*/ 	.byte	0x03, 0x1b
        /*001e*/ 	.short	0x0060


	//----- nvinfo : EIATTR_NUM_BARRIERS
	.align		4
        /*0020*/ 	.byte	0x02, 0x4c
        /*0022*/ 	.byte	0x01
	.zero		1


	//----- nvinfo : EIATTR_MERCURY_ISA_VERSION
	.align		4
        /*0024*/ 	.byte	0x03, 0x5f
        /*0026*/ 	.short	0x0101


	//----- nvinfo : EIATTR_INT_WARP_WIDE_INSTR_OFFSETS
	.align		4
        /*0028*/ 	.byte	0x04, 0x31
        /*002a*/ 	.short	(.L_629 - .L_628)


	//   ....[0]....
.L_628:
        /*002c*/ 	.word	0x00002ec0


	//   ....[1]....
        /*0030*/ 	.word	0x00004e30


	//----- nvinfo : EIATTR_COOP_GROUP_MASK_REGIDS
	.align		4
.L_629:
        /*0034*/ 	.byte	0x04, 0x29
        /*0036*/ 	.short	(.L_631 - .L_630)


	//   ....[0]....
.L_630:
        /*0038*/ 	.word	0xffffffff


	//   ....[1]....
        /*003c*/ 	.word	0xffffffff


	//   ....[2]....
        /*0040*/ 	.word	0xffffffff


	//   ....[3]....
        /*0044*/ 	.word	0xffffffff


	//   ....[4]....
        /*0048*/ 	.word	0xffffffff


	//   ....[5]....
        /*004c*/ 	.word	0xffffffff


	//   ....[6]....
        /*0050*/ 	.word	0xffffffff


	//   ....[7]....
        /*0054*/ 	.word	0xffffffff


	//   ....[8]....
        /*0058*/ 	.word	0xffffffff


	//   ....[9]....
        /*005c*/ 	.word	0xffffffff


	//----- nvinfo : EIATTR_COOP_GROUP_INSTR_OFFSETS
	.align		4
.L_631:
        /*0060*/ 	.byte	0x04, 0x28
        /*0062*/ 	.short	(.L_633 - .L_632)


	//   ....[0]....
.L_632:
        /*0064*/ 	.word	0x00001620


	//   ....[1]....
        /*0068*/ 	.word	0x00001660


	//   ....[2]....
        /*006c*/ 	.word	0x000017c0


	//   ....[3]....
        /*0070*/ 	.word	0x000017e0


	//   ....[4]....
        /*0074*/ 	.word	0x00001820


	//   ....[5]....
        /*0078*/ 	.word	0x00001840


	//   ....[6]....
        /*007c*/ 	.word	0x00001870


	//   ....[7]....
        /*0080*/ 	.word	0x00001890


	//   ....[8]....
        /*0084*/ 	.word	0x000018e0


	//   ....[9]....
        /*0088*/ 	.word	0x000018f0


	//----- nvinfo : EIATTR_EXIT_INSTR_OFFSETS
	.align		4
.L_633:
        /*008c*/ 	.byte	0x04, 0x1c
        /*008e*/ 	.short	(.L_635 - .L_634)


	//   ....[0]....
.L_634:
        /*0090*/ 	.word	0x00004f20


	//   ....[1]....
        /*0094*/ 	.word	0x00005060


	//   ....[2]....
        /*0098*/ 	.word	0x000052c0


	//----- nvinfo : EIATTR_MAX_THREADS
	.align		4
.L_635:
        /*009c*/ 	.byte	0x04, 0x05
        /*009e*/ 	.short	(.L_637 - .L_636)
.L_636:
        /*00a0*/ 	.word	0x00000280
        /*00a4*/ 	.word	0x00000001
        /*00a8*/ 	.word	0x00000001


	//----- nvinfo : EIATTR_CRS_STACK_SIZE
	.align		4
.L_637:
        /*00ac*/ 	.byte	0x04, 0x1e
        /*00ae*/ 	.short	(.L_639 - .L_638)
.L_638:
        /*00b0*/ 	.word	0x00000000


	//----- nvinfo : EIATTR_CBANK_PARAM_SIZE
	.align		4
.L_639:
        /*00b4*/ 	.byte	0x03, 0x19
        /*00b6*/ 	.short	0x00b8


	//----- nvinfo : EIATTR_PARAM_CBANK
	.align		4
        /*00b8*/ 	.byte	0x04, 0x0a
        /*00ba*/ 	.short	(.L_641 - .L_640)
	.align		4
.L_640:
        /*00bc*/ 	.word	index@(.nv.constant0._Z35group_norm_nhwc_bwd_one_pass_kernelI11Bf16IOBf16WLi512ELi10ELi640EEv26Group_norm_nhwc_bwd_params)
        /*00c0*/ 	.short	0x0210
        /*00c2*/ 	.short	0x00b8


	//----- nvinfo : EIATTR_SW_WAR
	.align		4
.L_641:
        /*00c4*/ 	.byte	0x04, 0x36
        /*00c6*/ 	.short	(.L_643 - .L_642)
.L_642:
        /*00c8*/ 	.word	0x00000008
.L_643:


//--------------------- .nv.info._Z35group_norm_nhwc_bwd_one_pass_kernelI11Bf16IOFp16WLi64ELi10ELi640EEv26Group_norm_nhwc_bwd_params --------------------------
	.section	.nv.info._Z35group_norm_nhwc_bwd_one_pass_kernelI11Bf16IOFp16WLi64ELi10ELi640EEv26Group_norm_nhwc_bwd_params,"",@"SHT_CUDA_INFO"
	.sectionflags	@""
	.align	4


	//----- nvinfo : EIATTR_CUDA_API_VERSION
	.align		4
        /*0000*/ 	.byte	0x04, 0x37
        /*0002*/ 	.short	(.L_645 - .L_644)
.L_644:
        /*0004*/ 	.word	0x00000082


	//----- nvinfo : EIATTR_KPARAM_INFO
	.align		4
.L_645:
        /*0008*/ 	.byte	0x04, 0x17
        /*000a*/ 	.short	(.L_647 - .L_646)
.L_646:
        /*000c*/ 	.word	0x00000000
        /*0010*/ 	.short	0x0000
        /*0012*/ 	.short	0x0000
        /*0014*/ 	.byte	0x00, 0xf0, 0xe1, 0x02


	//----- nvinfo : EIATTR_SPARSE_MMA_MASK
	.align		4
.L_647:
        /*0018*/ 	.byte	0x03, 0x50
        /*001a*/ 	.short	0x0000


	//----- nvinfo : EIATTR_MAXREG_COUNT
	.align		4
        /*001c*/ 	.byte	0x03, 0x1b
        /*001e*/ 	.short	0x0060


	//----- nvinfo : EIATTR_NUM_BARRIERS
	.align		4
        /*0020*/ 	.byte	0x02, 0x4c
        /*0022*/ 	.byte	0x01
	.zero		1


	//----- nvinfo : EIATTR_MERCURY_ISA_VERSION
	.align		4
        /*0024*/ 	.byte	0x03, 0x5f
        /*0026*/ 	.short	0x0101


	//----- nvinfo : EIATTR_INT_WARP_WIDE_INSTR_OFFSETS
	.align		4
        /*0028*/ 	.byte	0x04, 0x31
        /*002a*/ 	.short	(.L_649 - .L_648)


	//   ....[0]....
.L_648:
        /*002c*/ 	.word	0x00002330


	//   ....[1]....
        /*0030*/ 	.word	0x00003960


	//----- nvinfo : EIATTR_COOP_GROUP_MASK_REGIDS
	.align		4
.L_649:
        /*0034*/ 	.byte	0x04, 0x29
        /*0036*/ 	.short	(.L_651 - .L_650)


	//   ....[0]....
.L_650:
        /*0038*/ 	.word	0xffffffff


	//   ....[1]....
        /*003c*/ 	.word	0xffffffff


	//   ....[2]....
        /*0040*/ 	.word	0xffffffff


	//   ....[3]....
        /*0044*/ 	.word	0xffffffff


	//   ....[4]....
        /*0048*/ 	.word	0xffffffff


	//   ....[5]....
        /*004c*/ 	.word	0xffffffff


	//   ....[6]....
        /*0050*/ 	.word	0xffffffff


	//   ....[7]....
        /*0054*/ 	.word	0xffffffff


	//   ....[8]....
        /*0058*/ 	.word	0xffffffff


	//   ....[9]....
        /*005c*/ 	.word	0xffffffff


	//----- nvinfo : EIATTR_COOP_GROUP_INSTR_OFFSETS
	.align		4
.L_651:
        /*0060*/ 	.byte	0x04, 0x28
        /*0062*/ 	.short	(.L_653 - .L_652)


	//   ....[0]....
.L_652:
        /*0064*/ 	.word	0x00000c00


	//   ....[1]....
        /*0068*/ 	.word	0x00000c20


	//   ....[2]....
        /*006c*/ 	.word	0x00000c90


	//   ....[3]....
        /*0070*/ 	.word	0x00000ca0


	//   ....[4]....
        /*0074*/ 	.word	0x00000cd0


	//   ....[5]....
        /*0078*/ 	.word	0x00000cf0


	//   ....[6]....
        /*007c*/ 	.word	0x00000d20


	//   ....[7]....
        /*0080*/ 	.word	0x00000d40


	//   ....[8]....
        /*0084*/ 	.word	0x00000d70


	//   ....[9]....
        /*0088*/ 	.word	0x00000d90


	//----- nvinfo : EIATTR_EXIT_INSTR_OFFSETS
	.align		4
.L_653:
        /*008c*/ 	.byte	0x04, 0x1c
        /*008e*/ 	.short	(.L_655 - .L_654)


	//   ....[0]....
.L_654:
        /*0090*/ 	.word	0x00003a50


	//   ....[1]....
        /*0094*/ 	.word	0x00003b90


	//   ....[2]....
        /*0098*/ 	.word	0x00003df0


	//----- nvinfo : EIATTR_MAX_THREADS
	.align		4
.L_655:
        /*009c*/ 	.byte	0x04, 0x05
        /*009e*/ 	.short	(.L_657 - .L_656)
.L_656:
        /*00a0*/ 	.word	0x00000280
        /*00a4*/ 	.word	0x00000001
        /*00a8*/ 	.word	0x00000001


	//----- nvinfo : EIATTR_CRS_STACK_SIZE
	.align		4
.L_657:
        /*00ac*/ 	.byte	0x04, 0x1e
        /*00ae*/ 	.short	(.L_659 - .L_658)
.L_658:
        /*00b0*/ 	.word	0x00000000


	//----- nvinfo : EIATTR_CBANK_PARAM_SIZE
	.align		4
.L_659:
        /*00b4*/ 	.byte	0x03, 0x19
        /*00b6*/ 	.short	0x00b8


	//----- nvinfo : EIATTR_PARAM_CBANK
	.align		4
        /*00b8*/ 	.byte	0x04, 0x0a
        /*00ba*/ 	.short	(.L_661 - .L_660)
	.align		4
.L_660:
        /*00bc*/ 	.word	index@(.nv.constant0._Z35group_norm_nhwc_bwd_one_pass_kernelI11Bf16IOFp16WLi64ELi10ELi640EEv26Group_norm_nhwc_bwd_params)
        /*00c0*/ 	.short	0x0210
        /*00c2*/ 	.short	0x00b8


	//----- nvinfo : EIATTR_SW_WAR
	.align		4
.L_661:
        /*00c4*/ 	.byte	0x04, 0x36
        /*00c6*/ 	.short	(.L_663 - .L_662)
.L_662:
        /*00c8*/ 	.word	0x00000008
.L_663:


//--------------------- .nv.info._Z35group_norm_nhwc_bwd_one_pass_kernelI11Bf16IOFp16WLi128ELi10ELi640EEv26Group_norm_nhwc_bwd_params --------------------------
	.section	.nv.info._Z35group_norm_nhwc_bwd_one_pass_kernelI11Bf16IOFp16WLi128ELi10ELi640EEv26Group_norm_nhwc_bwd_params,"",@"SHT_CUDA_INFO"
	.sectionflags	@""
	.align	4


	//----- nvinfo : EIATTR_CUDA_API_VERSION
	.align		4
        /*0000*/ 	.byte	0x04, 0x37
        /*0002*/ 	.short	(.L_665 - .L_664)
.L_664:
        /*0004*/ 	.word	0x00000082


	//----- nvinfo : EIATTR_KPARAM_INFO
	.align		4
.L_665:
        /*0008*/ 	.byte	0x04, 0x17
        /*000a*/ 	.short	(.L_667 - .L_666)
.L_666:
        /*000c*/ 	.word	0x00000000
        /*0010*/ 	.short	0x0000
        /*0012*/ 	.short	0x0000
        /*0014*/ 	.byte	0x00, 0xf0, 0xe1, 0x02


	//----- nvinfo : EIATTR_SPARSE_MMA_MASK
	.align		4
.L_667:
        /*0018*/ 	.byte	0x03, 0x50
        /*001a*/ 	.short	0x0000


	//----- nvinfo : EIATTR_MAXREG_COUNT
	.align		4
        /*001c*/ 	.byte	0x03, 0x1b
        /*001e*/ 	.short	0x0060


	//----- nvinfo : EIATTR_NUM_BARRIERS
	.align		4
        /*0020*/ 	.byte	0x02, 0x4c
        /*0022*/ 	.byte	0x01
	.zero		1


	//----- nvinfo : EIATTR_MERCURY_ISA_VERSION
	.align		4
        /*0024*/ 	.byte	0x03, 0x5f
        /*0026*/ 	.short	0x0101


	//----- nvinfo : EIATTR_INT_WARP_WIDE_INSTR_OFFSETS
	.align		4
        /*0028*/ 	.byte	0x04, 0x31
        /*002a*/ 	.short	(.L_669 - .L_668)


	//   ....[0]....
.L_668:
        /*002c*/ 	.word	0x00002330


	//   ....[1]....
        /*0030*/ 	.word	0x00003960


	//----- nvinfo : EIATTR_COOP_GROUP_MASK_REGIDS
	.align		4
.L_669:
        /*0034*/ 	.byte	0x04, 0x29
        /*0036*/ 	.short	(.L_671 - .L_670)


	//   ....[0]....
.L_670:
        /*0038*/ 	.word	0xffffffff


	//   ....[1]....
        /*003c*/ 	.word	0xffffffff


	//   ....[2]....
        /*0040*/ 	.word	0xffffffff


	//   ....[3]....
        /*0044*/ 	.word	0xffffffff


	//   ....[4]....
        /*0048*/ 	.word	0xffffffff


	//   ....[5]....
        /*004c*/ 	.word	0xffffffff


	//   ....[6]....
        /*0050*/ 	.word	0xffffffff


	//   ....[7]....
        /*0054*/ 	.word	0xffffffff


	//   ....[8]....
        /*0058*/ 	.word	0xffffffff


	//   ....[9]....
        /*005c*/ 	.word	0xffffffff


	//----- nvinfo : EIATTR_COOP_GROUP_INSTR_OFFSETS
	.align		4
.L_671:
        /*0060*/ 	.byte	0x04, 0x28
        /*0062*/ 	.short	(.L_673 - .L_672)


	//   ....[0]....
.L_672:
        /*0064*/ 	.word	0x00000c00


	//   ....[1]....
        /*0068*/ 	.word	0x00000c20


	//   ....[2]....
        /*006c*/ 	.word	0x00000c90


	//   ....[3]....
        /*0070*/ 	.word	0x00000ca0


	//   ....[4]....
        /*0074*/ 	.word	0x00000cd0


	//   ....[5]....
        /*0078*/ 	.word	0x00000cf0


	//   ....[6]....
        /*007c*/ 	.word	0x00000d20


	//   ....[7]....
        /*0080*/ 	.word	0x00000d40


	//   ....[8]....
        /*0084*/ 	.word	0x00000d70


	//   ....[9]....
        /*0088*/ 	.word	0x00000d90


	//----- nvinfo : EIATTR_EXIT_INSTR_OFFSETS
	.align		4
.L_673:
        /*008c*/ 	.byte	0x04, 0x1c
        /*008e*/ 	.short	(.L_675 - .L_674)


	//   ....[0]....
.L_674:
        /*0090*/ 	.word	0x00003a50


	//   ....[1]....
        /*0094*/ 	.word	0x00003b90


	//   ....[2]....
        /*0098*/ 	.word	0x00003df0


	//----- nvinfo : EIATTR_MAX_THREADS
	.align		4
.L_675:
        /*009c*/ 	.byte	0x04, 0x05
        /*009e*/ 	.short	(.L_677 - .L_676)
.L_676:
        /*00a0*/ 	.word	0x00000280
        /*00a4*/ 	.word	0x00000001
        /*00a8*/ 	.word	0x00000001


	//----- nvinfo : EIATTR_CRS_STACK_SIZE
	.align		4
.L_677:
        /*00ac*/ 	.byte	0x04, 0x1e
        /*00ae*/ 	.short	(.L_679 - .L_678)
.L_678:
        /*00b0*/ 	.word	0x00000000


	//----- nvinfo : EIATTR_CBANK_PARAM_SIZE
	.align		4
.L_679:
        /*00b4*/ 	.byte	0x03, 0x19
        /*00b6*/ 	.short	0x00b8


	//----- nvinfo : EIATTR_PARAM_CBANK
	.align		4
        /*00b8*/ 	.byte	0x04, 0x0a
        /*00ba*/ 	.short	(.L_681 - .L_680)
	.align		4
.L_680:
        /*00bc*/ 	.word	index@(.nv.constant0._Z35group_norm_nhwc_bwd_one_pass_kernelI11Bf16IOFp16WLi128ELi10ELi640EEv26Group_norm_nhwc_bwd_params)
        /*00c0*/ 	.short	0x0210
        /*00c2*/ 	.short	0x00b8


	//----- nvinfo : EIATTR_SW_WAR
	.align		4
.L_681:
        /*00c4*/ 	.byte	0x04, 0x36
        /*00c6*/ 	.short	(.L_683 - .L_682)
.L_682:
        /*00c8*/ 	.word	0x00000008
.L_683:


//--------------------- .nv.info._Z35group_norm_nhwc_bwd_one_pass_kernelI11Bf16IOFp16WLi256ELi10ELi640EEv26Group_norm_nhwc_bwd_params --------------------------
	.section	.nv.info._Z35group_norm_nhwc_bwd_one_pass_kernelI11Bf16IOFp16WLi256ELi10ELi640EEv26Group_norm_nhwc_bwd_params,"",@"SHT_CUDA_INFO"
	.sectionflags	@""
	.align	4


	//----- nvinfo : EIATTR_CUDA_API_VERSION
	.align		4
        /*0000*/ 	.byte	0x04, 0x37
        /*0002*/ 	.short	(.L_685 - .L_684)
.L_684:
        /*0004*/ 	.word	0x00000082


	//----- nvinfo : EIATTR_KPARAM_INFO
	.align		4
.L_685:
        /*0008*/ 	.byte	0x04, 0x17
        /*000a*/ 	.short	(.L_687 - .L_686)
.L_686:
        /*000c*/ 	.word	0x00000000
        /*0010*/ 	.short	0x0000
        /*0012*/ 	.short	0x0000
        /*0014*/ 	.byte	0x00, 0xf0, 0xe1, 0x02


	//----- nvinfo : EIATTR_SPARSE_MMA_MASK
	.align		4
.L_687:
        /*0018*/ 	.byte	0x03, 0x50
        /*001a*/ 	.short	0x0000


	//----- nvinfo : EIATTR_MAXREG_COUNT
	.align		4
        /*001c*/ 	.byte	0x03, 0x1b
        /*001e*/ 	.short	0x0060


	//----- nvinfo : EIATTR_NUM_BARRIERS
	.align		4
        /*0020*/ 	.byte	0x02, 0x4c
        /*0022*/ 	.byte	0x01
	.zero		1


	//----- nvinfo : EIATTR_MERCURY_ISA_VERSION
	.align		4
        /*0024*/ 	.byte	0x03, 0x5f
        /*0026*/ 	.short	0x0101


	//----- nvinfo : EIATTR_INT_WARP_WIDE_INSTR_OFFSETS
	.align		4
        /*0028*/ 	.byte	0x04, 0x31
        /*002a*/ 	.short	(.L_689 - .L_688)


	//   ....[0]....
.L_688:
        /*002c*/ 	.word	0x00002730


	//   ....[1]....
        /*0030*/ 	.word	0x000040e0


	//----- nvinfo : EIATTR_COOP_GROUP_MASK_REGIDS
	.align		4
.L_689:
        /*0034*/ 	.byte	0x04, 0x29
        /*0036*/ 	.short	(.L_691 - .L_690)


	//   ....[0]....
.L_690:
        /*0038*/ 	.word	0xffffffff


	//   ....[1]....
        /*003c*/ 	.word	0xffffffff


	//   ....[2]....
        /*0040*/ 	.word	0xffffffff


	//   ....[3]....
        /*0044*/ 	.word	0xffffffff


	//   ....[4]....
        /*0048*/ 	.word	0xffffffff


	//   ....[5]....
        /*004c*/ 	.word	0xffffffff


	//   ....[6]....
        /*0050*/ 	.word	0xffffffff


	//   ....[7]....
        /*0054*/ 	.word	0xffffffff


	//   ....[8]....
        /*0058*/ 	.word	0xffffffff


	//   ....[9]....
        /*005c*/ 	.word	0xffffffff


	//----- nvinfo : EIATTR_COOP_GROUP_INSTR_OFFSETS
	.align		4
.L_691:
        /*0060*/ 	.byte	0x04, 0x28
        /*0062*/ 	.short	(.L_693 - .L_692)


	//   ....[0]....
.L_692:
        /*0064*/ 	.word	0x00000fb0


	//   ....[1]....
        /*0068*/ 	.word	0x00000ff0


	//   ....[2]....
        /*006c*/ 	.word	0x00001040


	//   ....[3]....
        /*0070*/ 	.word	0x00001060


	//   ....[4]....
        /*0074*/ 	.word	0x00001090


	//   ....[5]....
        /*0078*/ 	.word	0x000010b0


	//   ....[6]....
        /*007c*/ 	.word	0x000010e0


	//   ....[7]....
        /*0080*/ 	.word	0x00001100


	//   ....[8]....
        /*0084*/ 	.word	0x00001130


	//   ....[9]....
        /*0088*/ 	.word	0x00001150


	//----- nvinfo : EIATTR_EXIT_INSTR_OFFSETS
	.align		4
.L_693:
        /*008c*/ 	.byte	0x04, 0x1c
        /*008e*/ 	.short	(.L_695 - .L_694)


	//   ....[0]....
.L_694:
        /*0090*/ 	.word	0x000041d0


	//   ....[1]....
        /*0094*/ 	.word	0x00004310


	//   ....[2]....
        /*0098*/ 	.word	0x00004570


	//----- nvinfo : EIATTR_MAX_THREADS
	.align		4
.L_695:
        /*009c*/ 	.byte	0x04, 0x05
        /*009e*/ 	.short	(.L_697 - .L_696)
.L_696:
        /*00a0*/ 	.word	0x00000280
        /*00a4*/ 	.word	0x00000001
        /*00a8*/ 	.word	0x00000001


	//----- nvinfo : EIATTR_CRS_STACK_SIZE
	.align		4
.L_697:
        /*00ac*/ 	.byte	0x04, 0x1e
        /*00ae*/ 	.short	(.L_699 - .L_698)
.L_698:
        /*00b0*/ 	.word	0x00000000


	//----- nvinfo : EIATTR_CBANK_PARAM_SIZE
	.align		4
.L_699:
        /*00b4*/ 	.byte	0x03, 0x19
        /*00b6*/ 	.short	0x00b8


	//----- nvinfo : EIATTR_PARAM_CBANK
	.align		4
        /*00b8*/ 	.byte	0x04, 0x0a
        /*00ba*/ 	.short	(.L_701 - .L_700)
	.align		4
.L_700:
        /*00bc*/ 	.word	index@(.nv.constant0._Z35group_norm_nhwc_bwd_one_pass_kernelI11Bf16IOFp16WLi256ELi10ELi640EEv26Group_norm_nhwc_bwd_params)
        /*00c0*/ 	.short	0x0210
        /*00c2*/ 	.short	0x00b8


	//----- nvinfo : EIATTR_SW_WAR
	.align		4
.L_701:
        /*00c4*/ 	.byte	0x04, 0x36
        /*00c6*/ 	.short	(.L_703 - .L_702)
.L_702:
        /*00c8*/ 	.word	0x00000008
.L_703:


//--------------------- .nv.info._Z35group_norm_nhwc_bwd_one_pass_kernelI11Bf16IOFp16WLi512ELi10ELi640EEv26Group_norm_nhwc_bwd_params --------------------------
	.section	.nv.info._Z35group_norm_nhwc_bwd_one_pass_kernelI11Bf16IOFp16WLi512ELi10ELi640EEv26Group_norm_nhwc_bwd_params,"",@"SHT_CUDA_INFO"
	.sectionflags	@""
	.align	4


	//----- nvinfo : EIATTR_CUDA_API_VERSION
	.align		4
        /*0000*/ 	.byte	0x04, 0x37
        /*0002*/ 	.short	(.L_705 - .L_704)
.L_704:
        /*0004*/ 	.word	0x00000082


	//----- nvinfo : EIATTR_KPARAM_INFO
	.align		4
.L_705:
        /*0008*/ 	.byte	0x04, 0x17
        /*000a*/ 	.short	(.L_707 - .L_706)
.L_706:
        /*000c*/ 	.word	0x00000000
        /*0010*/ 	.short	0x0000
        /*0012*/ 	.short	0x0000
        /*0014*/ 	.byte	0x00, 0xf0, 0xe1, 0x02


	//----- nvinfo : EIATTR_SPARSE_MMA_MASK
	.align		4
.L_707:
        /*0018*/ 	.byte	0x03, 0x50
        /*001a*/ 	.short	0x0000


	//----- nvinfo : EIATTR_MAXREG_COUNT
	.align		4
        /*001c*/ 	.byte	0x03, 0x1b
        /*001e*/ 	.short	0x0060


	//----- nvinfo : EIATTR_NUM_BARRIERS
	.align		4
        /*0020*/ 	.byte	0x02, 0x4c
        /*0022*/ 	.byte	0x01
	.zero		1


	//----- nvinfo : EIATTR_MERCURY_ISA_VERSION
	.align		4
        /*0024*/ 	.byte	0x03, 0x5f
        /*0026*/ 	.short	0x0101


	//----- nvinfo : EIATTR_INT_WARP_WIDE_INSTR_OFFSETS
	.align		4
        /*0028*/ 	.byte	0x04, 0x31
        /*002a*/ 	.short	(.L_709 - .L_708)


	//   ....[0]....
.L_708:
        /*002c*/ 	.word	0x00002ec0


	//   ....[1]....
        /*0030*/ 	.word	0x00004e30


	//----- nvinfo : EIATTR_COOP_GROUP_MASK_REGIDS
	.align		4
.L_709:
        /*0034*/ 	.byte	0x04, 0x29
        /*0036*/ 	.short	(.L_711 - .L_710)


	//   ....[0]....
.L_710:
        /*0038*/ 	.word	0xffffffff


	//   ....[1]....
        /*003c*/ 	.word	0xffffffff


	//   ....[2]....
        /*0040*/ 	.word	0xffffffff


	//   ....[3]....
        /*0044*/ 	.word	0xffffffff


	//   ....[4]....
        /*0048*/ 	.word	0xffffffff


	//   ....[5]....
        /*004c*/ 	.word	0xffffffff


	//   ....[6]....
        /*0050*/ 	.word	0xffffffff


	//   ....[7]....
        /*0054*/ 	.word	0xffffffff


	//   ....[8]....
        /*0058*/ 	.word	0xffffffff


	//   ....[9]....
        /*005c*/ 	.word	0xffffffff


	//----- nvinfo : EIATTR_COOP_GROUP_INSTR_OFFSETS
	.align		4
.L_711:
        /*0060*/ 	.byte	0x04, 0x28
        /*0062*/ 	.short	(.L_713 - .L_712)


	//   ....[0]....
.L_712:
        /*0064*/ 	.word	0x00001620


	//   ....[1]....
        /*0068*/ 	.word	0x00001660


	//   ....[2]....
        /*006c*/ 	.word	0x000017c0


	//   ....[3]....
        /*0070*/ 	.word	0x000017e0


	//   ....[4]....
        /*0074*/ 	.word	0x00001820


	//   ....[5]....
        /*0078*/ 	.word	0x00001840


	//   ....[6]....
        /*007c*/ 	.word	0x00001870


	//   ....[7]....
        /*0080*/ 	.word	0x00001890


	//   ....[8]....
        /*0084*/ 	.word	0x000018e0


	//   ....[9]....
        /*0088*/ 	.word	0x000018f0


	//----- nvinfo : EIATTR_EXIT_INSTR_OFFSETS
	.align		4
.L_713:
        /*008c*/ 	.byte	0x04, 0x1c
        /*008e*/ 	.short	(.L_715 - .L_714)


	//   ....[0]....
.L_714:
        /*0090*/ 	.word	0x00004f20


	//   ....[1]....
        /*0094*/ 	.word	0x00005060


	//   ....[2]....
        /*0098*/ 	.word	0x000052c0


	//----- nvinfo : EIATTR_MAX_THREADS
	.align		4
.L_715:
        /*009c*/ 	.byte	0x04, 0x05
        /*009e*/ 	.short	(.L_717 - .L_716)
.L_716:
        /*00a0*/ 	.word	0x00000280
        /*00a4*/ 	.word	0x00000001
        /*00a8*/ 	.word	0x00000001


	//----- nvinfo : EIATTR_CRS_STACK_SIZE
	.align		4
.L_717:
        /*00ac*/ 	.byte	0x04, 0x1e
        /*00ae*/ 	.short	(.L_719 - .L_718)
.L_718:
        /*00b0*/ 	.word	0x00000000


	//----- nvinfo : EIATTR_CBANK_PARAM_SIZE
	.align		4
.L_719:
        /*00b4*/ 	.byte	0x03, 0x19
        /*00b6*/ 	.short	0x00b8


	//----- nvinfo : EIATTR_PARAM_CBANK
	.align		4
        /*00b8*/ 	.byte	0x04, 0x0a
        /*00ba*/ 	.short	(.L_721 - .L_720)
	.align		4
.L_720:
        /*00bc*/ 	.word	index@(.nv.constant0._Z35group_norm_nhwc_bwd_one_pass_kernelI11Bf16IOFp16WLi512ELi10ELi640EEv26Group_norm_nhwc_bwd_params)
        /*00c0*/ 	.short	0x0210
        /*00c2*/ 	.short	0x00b8


	//----- nvinfo : EIATTR_SW_WAR
	.align		4
.L_721:
        /*00c4*/ 	.byte	0x04, 0x36
        /*00c6*/ 	.short	(.L_723 - .L_722)
.L_722:
        /*00c8*/ 	.word	0x00000008
.L_723:


//--------------------- .nv.info._Z35group_norm_nhwc_bwd_one_pass_kernelI11Fp16IOFp32WLi64ELi10ELi640EEv26Group_norm_nhwc_bwd_params --------------------------
	.section	.nv.info._Z35group_norm_nhwc_bwd_one_pass_kernelI11Fp16IOFp32WLi64ELi10ELi640EEv26Group_norm_nhwc_bwd_params,"",@"SHT_CUDA_INFO"
	.sectionflags	@""
	.align	4


	//----- nvinfo : EIATTR_CUDA_API_VERSION
	.align		4
        /*0000*/ 	.byte	0x04, 0x37
        /*0002*/ 	.short	(.L_725 - .L_724)
.L_724:
        /*0004*/ 	.word	0x00000082


	//----- nvinfo : EIATTR_KPARAM_INFO
	.align		4
.L_725:
        /*0008*/ 	.byte	0x04, 0x17
        /*000a*/ 	.short	(.L_727 - .L_726)
.L_726:
        /*000c*/ 	.word	0x00000000
        /*0010*/ 	.short	0x0000
        /*0012*/ 	.short	0x0000
        /*0014*/ 	.byte	0x00, 0xf0, 0xe1, 0x02


	//----- nvinfo : EIATTR_SPARSE_MMA_MASK
	.align		4
.L_727:
        /*0018*/ 	.byte	0x03, 0x50
        /*001a*/ 	.short	0x0000


	//----- nvinfo : EIATTR_MAXREG_COUNT
	.align		4
        /*001c*/ 	.byte	0x03, 0x1b
        /*001e*/ 	.short	0x0060


	//----- nvinfo : EIATTR_NUM_BARRIERS
	.align		4
        /*0020*/ 	.byte	0x02, 0x4c
        /*0022*/ 	.byte	0x01
	.zero		1


	//----- nvinfo : EIATTR_MERCURY_ISA_VERSION
	.align		4
        /*0024*/ 	.byte	0x03, 0x5f
        /*0026*/ 	.short	0x0101


	//----- nvinfo : EIATTR_INT_WARP_WIDE_INSTR_OFFSETS
	.align		4
        /*0028*/ 	.byte	0x04, 0x31
        /*002a*/ 	.short	(.L_729 - .L_728)


	//   ....[0]....
.L_728:
        /*002c*/ 	.word	0x000022c0


	//   ....[1]....
        /*0030*/ 	.word	0x000038f0


	//----- nvinfo : EIATTR_COOP_GROUP_MASK_REGIDS
	.align		4
.L_729:
        /*0034*/ 	.byte	0x04, 0x29
        /*0036*/ 	.short	(.L_731 - .L_730)


	//   ....[0]....
.L_730:
        /*0038*/ 	.word	0xffffffff


	//   ....[1]....
        /*003c*/ 	.word	0xffffffff


	//   ....[2]....
        /*0040*/ 	.word	0xffffffff


	//   ....[3]....
        /*0044*/ 	.word	0xffffffff


	//   ....[4]....
        /*0048*/ 	.word	0xffffffff


	//   ....[5]....
        /*004c*/ 	.word	0xffffffff


	//   ....[6]....
        /*0050*/ 	.word	0xffffffff


	//   ....[7]....
        /*0054*/ 	.word	0xffffffff


	//   ....[8]....
        /*0058*/ 	.word	0xffffffff


	//   ....[9]....
        /*005c*/ 	.word	0xffffffff


	//----- nvinfo : EIATTR_COOP_GROUP_INSTR_OFFSETS
	.align		4
.L_731:
        /*0060*/ 	.byte	0x04, 0x28
        /*0062*/ 	.short	(.L_733 - .L_732)


	//   ....[0]....
.L_732:
        /*0064*/ 	.word	0x00000b80


	//   ....[1]....
        /*0068*/ 	.word	0x00000b90


	//   ....[2]....
        /*006c*/ 	.word	0x00000bd0


	//   ....[3]....
        /*0070*/ 	.word	0x00000bf0


	//   ....[4]....
        /*0074*/ 	.word	0x00000c20


	//   ....[5]....
        /*0078*/ 	.word	0x00000c40


	//   ....[6]....
        /*007c*/ 	.word	0x00000c70


	//   ....[7]....
        /*0080*/ 	.word	0x00000c90


	//   ....[8]....
        /*0084*/ 	.word	0x00000cc0


	//   ....[9]....
        /*0088*/ 	.word	0x00000ce0


	//----- nvinfo : EIATTR_EXIT_INSTR_OFFSETS
	.align		4
.L_733:
        /*008c*/ 	.byte	0x04, 0x1c
        /*008e*/ 	.short	(.L_735 - .L_734)


	//   ....[0]....
.L_734:
        /*0090*/ 	.word	0x000039e0


	//   ....[1]....
        /*0094*/ 	.word	0x00003b20


	//   ....[2]....
        /*0098*/ 	.word	0x00003d60


	//----- nvinfo : EIATTR_MAX_THREADS
	.align		4
.L_735:
        /*009c*/ 	.byte	0x04, 0x05
        /*009e*/ 	.short	(.L_737 - .L_736)
.L_736:
        /*00a0*/ 	.word	0x00000280
        /*00a4*/ 	.word	0x00000001
        /*00a8*/ 	.word	0x00000001


	//----- nvinfo : EIATTR_CRS_STACK_SIZE
	.align		4
.L_737:
        /*00ac*/ 	.byte	0x04, 0x1e
        /*00ae*/ 	.short	(.L_739 - .L_738)
.L_738:
        /*00b0*/ 	.word	0x00000000


	//----- nvinfo : EIATTR_CBANK_PARAM_SIZE
	.align		4
.L_739:
        /*00b4*/ 	.byte	0x03, 0x19
        /*00b6*/ 	.short	0x00b8


	//----- nvinfo : EIATTR_PARAM_CBANK
	.align		4
        /*00b8*/ 	.byte	0x04, 0x0a
        /*00ba*/ 	.short	(.L_741 - .L_740)
	.align		4
.L_740:
        /*00bc*/ 	.word	index@(.nv.constant0._Z35group_norm_nhwc_bwd_one_pass_kernelI11Fp16IOFp32WLi64ELi10ELi640EEv26Group_norm_nhwc_bwd_params)
        /*00c0*/ 	.short	0x0210
        /*00c2*/ 	.short	0x00b8


	//----- nvinfo : EIATTR_SW_WAR
	.align		4
.L_741:
        /*00c4*/ 	.byte	0x04, 0x36
        /*00c6*/ 	.short	(.L_743 - .L_742)
.L_742:
        /*00c8*/ 	.word	0x00000008
.L_743:


//--------------------- .nv.info._Z35group_norm_nhwc_bwd_one_pass_kernelI11Fp16IOFp32WLi128ELi10ELi640EEv26Group_norm_nhwc_bwd_params --------------------------
	.section	.nv.info._Z35group_norm_nhwc_bwd_one_pass_kernelI11Fp16IOFp32WLi128ELi10ELi640EEv26Group_norm_nhwc_bwd_params,"",@"SHT_CUDA_INFO"
	.sectionflags	@""
	.align	4


	//----- nvinfo : EIATTR_CUDA_API_VERSION
	.align		4
        /*0000*/ 	.byte	0x04, 0x37
        /*0002*/ 	.short	(.L_745 - .L_744)
.L_744:
        /*0004*/ 	.word	0x00000082


	//----- nvinfo : EIATTR_KPARAM_INFO
	.align		4
.L_745:
        /*0008*/ 	.byte	0x04, 0x17
        /*000a*/ 	.short	(.L_747 - .L_746)
.L_746:
        /*000c*/ 	.word	0x00000000
        /*0010*/ 	.short	0x0000
        /*0012*/ 	.short	0x0000
        /*0014*/ 	.byte	0x00, 0xf0, 0xe1, 0x02


	//----- nvinfo : EIATTR_SPARSE_MMA_MASK
	.align		4
.L_747:
        /*0018*/ 	.byte	0x03, 0x50
        /*001a*/ 	.short	0x0000


	//----- nvinfo : EIATTR_MAXREG_COUNT
	.align		4
        /*001c*/ 	.byte	0x03, 0x1b
        /*001e*/ 	.short	0x0060


	//----- nvinfo : EIATTR_NUM_BARRIERS
	.align		4
        /*0020*/ 	.byte	0x02, 0x4c
        /*0022*/ 	.byte	0x01
	.zero		1


	//----- nvinfo : EIATTR_MERCURY_ISA_VERSION
	.align		4
        /*0024*/ 	.byte	0x03, 0x5f
        /*0026*/ 	.short	0x0101


	//----- nvinfo : EIATTR_INT_WARP_WIDE_INSTR_OFFSETS
	.align		4
        /*0028*/ 	.byte	0x04, 0x31
        /*002a*/ 	.short	(.L_749 - .L_748)


	//   ....[0]....
.L_748:
        /*002c*/ 	.word	0x000022c0


	//   ....[1]....
        /*0030*/ 	.word	0x000038f0


	//----- nvinfo : EIATTR_COOP_GROUP_MASK_REGIDS
	.align		4
.L_749:
        /*0034*/ 	.byte	0x04, 0x29
        /*0036*/ 	.short	(.L_751 - .L_750)


	//   ....[0]....
.L_750:
        /*0038*/ 	.word	0xffffffff


	//   ....[1]....
        /*003c*/ 	.word	0xffffffff


	//   ....[2]....
        /*0040*/ 	.word	0xffffffff


	//   ....[3]....
        /*0044*/ 	.word	0xffffffff


	//   ....[4]....
        /*0048*/ 	.word	0xffffffff


	//   ....[5]....
        /*004c*/ 	.word	0xffffffff


	//   ....[6]....
        /*0050*/ 	.word	0xffffffff


	//   ....[7]....
        /*0054*/ 	.word	0xffffffff


	//   ....[8]....
        /*0058*/ 	.word	0xffffffff


	//   ....[9]....
        /*005c*/ 	.word	0xffffffff


	//----- nvinfo : EIATTR_COOP_GROUP_INSTR_OFFSETS
	.align		4
.L_751:
        /*0060*/ 	.byte	0x04, 0x28
        /*0062*/ 	.short	(.L_753 - .L_752)


	//   ....[0]....
.L_752:
        /*0064*/ 	.word	0x00000b80


	//   ....[1]....
        /*0068*/ 	.word	0x00000b90


	//   ....[2]....
        /*006c*/ 	.word	0x00000bd0


	//   ....[3]....
        /*0070*/ 	.word	0x00000bf0


	//   ....[4]....
        /*0074*/ 	.word	0x00000c20


	//   ....[5]....
        /*0078*/ 	.word	0x00000c40


	//   ....[6]....
        /*007c*/ 	.word	0x00000c70


	//   ....[7]....
        /*0080*/ 	.word	0x00000c90


	//   ....[8]....
        /*0084*/ 	.word	0x00000cc0


	//   ....[9]....
        /*0088*/ 	.word	0x00000ce0


	//----- nvinfo : EIATTR_EXIT_INSTR_OFFSETS
	.align		4
.L_753:
        /*008c*/ 	.byte	0x04, 0x1c
        /*008e*/ 	.short	(.L_755 - .L_754)


	//   ....[0]....
.L_754:
        /*0090*/ 	.word	0x000039e0


	//   ....[1]....
        /*0094*/ 	.word	0x00003b20


	//   ....[2]....
        /*0098*/ 	.word	0x00003d60


	//----- nvinfo : EIATTR_MAX_THREADS
	.align		4
.L_755:
        /*009c*/ 	.byte	0x04, 0x05
        /*009e*/ 	.short	(.L_757 - .L_756)
.L_756:
        /*00a0*/ 	.word	0x00000280
        /*00a4*/ 	.word	0x00000001
        /*00a8*/ 	.word	0x00000001


	//----- nvinfo : EIATTR_CRS_STACK_SIZE
	.align		4
.L_757:
        /*00ac*/ 	.byte	0x04, 0x1e
        /*00ae*/ 	.short	(.L_759 - .L_758)
.L_758:
        /*00b0*/ 	.word	0x00000000


	//----- nvinfo : EIATTR_CBANK_PARAM_SIZE
	.align		4
.L_759:
        /*00b4*/ 	.byte	0x03, 0x19
        /*00b6*/ 	.short	0x00b8


	//----- nvinfo : EIATTR_PARAM_CBANK
	.align		4
        /*00b8*/ 	.byte	0x04, 0x0a
        /*00ba*/ 	.short	(.L_761 - .L_760)
	.align		4
.L_760:
        /*00bc*/ 	.word	index@(.nv.constant0._Z35group_norm_nhwc_bwd_one_pass_kernelI11Fp16IOFp32WLi128ELi10ELi640EEv26Group_norm_nhwc_bwd_params)
        /*00c0*/ 	.short	0x0210
        /*00c2*/ 	.short	0x00b8


	//----- nvinfo : EIATTR_SW_WAR
	.align		4
.L_761:
        /*00c4*/ 	.byte	0x04, 0x36
        /*00c6*/ 	.short	(.L_763 - .L_762)
.L_762:
        /*00c8*/ 	.word	0x00000008
.L_763:


//--------------------- .nv.info._Z35group_norm_nhwc_bwd_one_pass_kernelI11Fp16IOFp32WLi256ELi10ELi640EEv26Group_norm_nhwc_bwd_params --------------------------
	.section	.nv.info._Z35group_norm_nhwc_bwd_one_pass_kernelI11Fp16IOFp32WLi256ELi10ELi640EEv26Group_norm_nhwc_bwd_params,"",@"SHT_CUDA_INFO"
	.sectionflags	@""
	.align	4


	//----- nvinfo : EIATTR_CUDA_API_VERSION
	.align		4
        /*0000*/ 	.byte	0x04, 0x37
        /*0002*/ 	.short	(.L_765 - .L_764)
.L_764:
        /*0004*/ 	.word	0x00000082


	//----- nvinfo : EIATTR_KPARAM_INFO
	.align		4
.L_765:
        /*0008*/ 	.byte	0x04, 0x17
        /*000a*/ 	.short	(.L_767 - .L_766)
.L_766:
        /*000c*/ 	.word	0x00000000
        /*0010*/ 	.short	0x0000
        /*0012*/ 	.short	0x0000
        /*0014*/ 	.byte	0x00, 0xf0, 0xe1, 0x02


	//----- nvinfo : EIATTR_SPARSE_MMA_MASK
	.align		4
.L_767:
        /*0018*/ 	.byte	0x03, 0x50
        /*001a*/ 	.short	0x0000


	//----- nvinfo : EIATTR_MAXREG_COUNT
	.align		4
        /*001c*/ 	.byte	0x03, 0x1b
        /*001e*/ 	.short	0x0060


	//----- nvinfo : EIATTR_NUM_BARRIERS
	.align		4
        /*0020*/ 	.byte	0x02, 0x4c
        /*0022*/ 	.byte	0x01
	.zero		1


	//----- nvinfo : EIATTR_MERCURY_ISA_VERSION
	.align		4
        /*0024*/ 	.byte	0x03, 0x5f
        /*0026*/ 	.short	0x0101


	//----- nvinfo : EIATTR_INT_WARP_WIDE_INSTR_OFFSETS
	.align		4
        /*0028*/ 	.byte	0x04, 0x31
        /*002a*/ 	.short	(.L_769 - .L_768)


	//   ....[0]....
.L_768:
        /*002c*/ 	.word	0x000026b0


	//   ....[1]....
        /*0030*/ 	.word	0x00004020


	//----- nvinfo : EIATTR_COOP_GROUP_MASK_REGIDS
	.align		4
.L_769:
        /*0034*/ 	.byte	0x04, 0x29
        /*0036*/ 	.short	(.L_771 - .L_770)


	//   ....[0]....
.L_770:
        /*0038*/ 	.word	0xffffffff


	//   ....[1]....
        /*003c*/ 	.word	0xffffffff


	//   ....[2]....
        /*0040*/ 	.word	0xffffffff


	//   ....[3]....
        /*0044*/ 	.word	0xffffffff


	//   ....[4]....
        /*0048*/ 	.word	0xffffffff


	//   ....[5]....
        /*004c*/ 	.word	0xffffffff


	//   ....[6]....
        /*0050*/ 	.word	0xffffffff


	//   ....[7]....
        /*0054*/ 	.word	0xffffffff


	//   ....[8]....
        /*0058*/ 	.word	0xffffffff


	//   ....[9]....
        /*005c*/ 	.word	0xffffffff


	//----- nvinfo : EIATTR_COOP_GROUP_INSTR_OFFSETS
	.align		4
.L_771:
        /*0060*/ 	.byte	0x04, 0x28
        /*0062*/ 	.short	(.L_773 - .L_772)


	//   ....[0]....
.L_772:
        /*0064*/ 	.word	0x00000f10


	//   ....[1]....
        /*0068*/ 	.word	0x00000f50


	//   ....[2]....
        /*006c*/ 	.word	0x00000f90


	//   ....[3]....
        /*0070*/ 	.word	0x00000fb0


	//   ....[4]....
        /*0074*/ 	.word	0x00000fe0


	//   ....[5]....
        /*0078*/ 	.word	0x00001000


	//   ....[6]....
        /*007c*/ 	.word	0x00001030


	//   ....[7]....
        /*0080*/ 	.word	0x00001050


	//   ....[8]....
        /*0084*/ 	.word	0x00001080


	//   ....[9]....
        /*0088*/ 	.word	0x000010a0


	//----- nvinfo : EIATTR_EXIT_INSTR_OFFSETS
	.align		4
.L_773:
        /*008c*/ 	.byte	0x04, 0x1c
        /*008e*/ 	.short	(.L_775 - .L_774)


	//   ....[0]....
.L_774:
        /*0090*/ 	.word	0x00004110


	//   ....[1]....
        /*0094*/ 	.word	0x00004250


	//   ....[2]....
        /*0098*/ 	.word	0x00004490


	//----- nvinfo : EIATTR_MAX_THREADS
	.align		4
.L_775:
        /*009c*/ 	.byte	0x04, 0x05
        /*009e*/ 	.short	(.L_777 - .L_776)
.L_776:
        /*00a0*/ 	.word	0x00000280
        /*00a4*/ 	.word	0x00000001
        /*00a8*/ 	.word	0x00000001


	//----- nvinfo : EIATTR_CRS_STACK_SIZE
	.align		4
.L_777:
        /*00ac*/ 	.byte	0x04, 0x1e
        /*00ae*/ 	.short	(.L_779 - .L_778)
.L_778:
        /*00b0*/ 	.word	0x00000000


	//----- nvinfo : EIATTR_CBANK_PARAM_SIZE
	.align		4
.L_779:
        /*00b4*/ 	.byte	0x03, 0x19
        /*00b6*/ 	.short	0x00b8


	//----- nvinfo : EIATTR_PARAM_CBANK
	.align		4
        /*00b8*/ 	.byte	0x04, 0x0a
        /*00ba*/ 	.short	(.L_781 - .L_780)
	.align		4
.L_780:
        /*00bc*/ 	.word	index@(.nv.constant0._Z35group_norm_nhwc_bwd_one_pass_kernelI11Fp16IOFp32WLi256ELi10ELi640EEv26Group_norm_nhwc_bwd_params)
        /*00c0*/ 	.short	0x0210
        /*00c2*/ 	.short	0x00b8


	//----- nvinfo : EIATTR_SW_WAR
	.align		4
.L_781:
        /*00c4*/ 	.byte	0x04, 0x36
        /*00c6*/ 	.short	(.L_783 - .L_782)
.L_782:
        /*00c8*/ 	.word	0x00000008
.L_783:


//--------------------- .nv.info._Z35group_norm_nhwc_bwd_one_pass_kernelI11Fp16IOFp32WLi512ELi10ELi640EEv26Group_norm_nhwc_bwd_params --------------------------
	.section	.nv.info._Z35group_norm_nhwc_bwd_one_pass_kernelI11Fp16IOFp32WLi512ELi10ELi640EEv26Group_norm_nhwc_bwd_params,"",@"SHT_CUDA_INFO"
	.sectionflags	@""
	.align	4


	//----- nvinfo : EIATTR_CUDA_API_VERSION
	.align		4
        /*0000*/ 	.byte	0x04, 0x37
        /*0002*/ 	.short	(.L_785 - .L_784)
.L_784:
        /*0004*/ 	.word	0x00000082


	//----- nvinfo : EIATTR_KPARAM_INFO
	.align		4
.L_785:
        /*0008*/ 	.byte	0x04, 0x17
        /*000a*/ 	.short	(.L_787 - .L_786)
.L_786:
        /*000c*/ 	.word	0x00000000
        /*0010*/ 	.short	0x0000
        /*0012*/ 	.short	0x0000
        /*0014*/ 	.byte	0x00, 0xf0, 0xe1, 0x02


	//----- nvinfo : EIATTR_SPARSE_MMA_MASK
	.align		4
.L_787:
        /*0018*/ 	.byte	0x03, 0x50
        /*001a*/ 	.short	0x0000


	//----- nvinfo : EIATTR_MAXREG_COUNT
	.align		4
        /*001c*/ 	.byte	0x03, 0x1b
        /*001e*/ 	.short	0x0060


	//----- nvinfo : EIATTR_NUM_BARRIERS
	.align		4
        /*0020*/ 	.byte	0x02, 0x4c
        /*0022*/ 	.byte	0x01
	.zero		1


	//----- nvinfo : EIATTR_MERCURY_ISA_VERSION
	.align		4
        /*0024*/ 	.byte	0x03, 0x5f
        /*0026*/ 	.short	0x0101


	//----- nvinfo : EIATTR_INT_WARP_WIDE_INSTR_OFFSETS
	.align		4
        /*0028*/ 	.byte	0x04, 0x31
        /*002a*/ 	.short	(.L_789 - .L_788)


	//   ....[0]....
.L_788:
        /*002c*/ 	.word	0x00002e90


	//   ....[1]....
        /*0030*/ 	.word	0x00004ed0


	//----- nvinfo : EIATTR_COOP_GROUP_MASK_REGIDS
	.align		4
.L_789:
        /*0034*/ 	.byte	0x04, 0x29
        /*0036*/ 	.short	(.L_791 - .L_790)


	//   ....[0]....
.L_790:
        /*0038*/ 	.word	0xffffffff


	//   ....[1]....
        /*003c*/ 	.word	0xffffffff


	//   ....[2]....
        /*0040*/ 	.word	0xffffffff


	//   ....[3]....
        /*0044*/ 	.word	0xffffffff


	//   ....[4]....
        /*0048*/ 	.word	0xffffffff


	//   ....[5]....
        /*004c*/ 	.word	0xffffffff


	//   ....[6]....
        /*0050*/ 	.word	0xffffffff


	//   ....[7]....
        /*0054*/ 	.word	0xffffffff


	//   ....[8]....
        /*0058*/ 	.word	0xffffffff


	//   ....[9]....
        /*005c*/ 	.word	0xffffffff


	//----- nvinfo : EIATTR_COOP_GROUP_INSTR_OFFSETS
	.align		4
.L_791:
        /*0060*/ 	.byte	0x04, 0x28
        /*0062*/ 	.short	(.L_793 - .L_792)


	//   ....[0]....
.L_792:
        /*0064*/ 	.word	0x00001640


	//   ....[1]....
        /*0068*/ 	.word	0x00001680


	//   ....[2]....
        /*006c*/ 	.word	0x000017b0


	//   ....[3]....
        /*0070*/ 	.word	0x000017d0


	//   ....[4]....
        /*0074*/ 	.word	0x00001810


	//   ....[5]....
        /*0078*/ 	.word	0x00001830


	//   ....[6]....
        /*007c*/ 	.word	0x00001860


	//   ....[7]....
        /*0080*/ 	.word	0x00001880


	//   ....[8]....
        /*0084*/ 	.word	0x000018b0


	//   ....[9]....
        /*0088*/ 	.word	0x000018d0


	//----- nvinfo : EIATTR_EXIT_INSTR_OFFSETS
	.align		4
.L_793:
        /*008c*/ 	.byte	0x04, 0x1c
        /*008e*/ 	.short	(.L_795 - .L_794)


	//   ....[0]....
.L_794:
        /*0090*/ 	.word	0x00004fc0


	//   ....[1]....
        /*0094*/ 	.word	0x00005100


	//   ....[2]....
        /*0098*/ 	.word	0x00005340


	//----- nvinfo : EIATTR_MAX_THREADS
	.align		4
.L_795:
        /*009c*/ 	.byte	0x04, 0x05
        /*009e*/ 	.short	(.L_797 - .L_796)
.L_796:
        /*00a0*/ 	.word	0x00000280
        /*00a4*/ 	.word	0x00000001
        /*00a8*/ 	.word	0x00000001


	//----- nvinfo : EIATTR_CRS_STACK_SIZE
	.align		4
.L_797:
        /*00ac*/ 	.byte	0x04, 0x1e
        /*00ae*/ 	.short	(.L_799 - .L_798)
.L_798:
        /*00b0*/ 	.word	0x00000000


	//----- nvinfo : EIATTR_CBANK_PARAM_SIZE
	.align		4
.L_799:
        /*00b4*/ 	.byte	0x03, 0x19
        /*00b6*/ 	.short	0x00b8


	//----- nvinfo : EIATTR_PARAM_CBANK
	.align		4
        /*00b8*/ 	.byte	0x04, 0x0a
        /*00ba*/ 	.short	(.L_801 - .L_800)
	.align		4
.L_800:
        /*00bc*/ 	.word	index@(.nv.constant0._Z35group_norm_nhwc_bwd_one_pass_kernelI11Fp16IOFp32WLi512ELi10ELi640EEv26Group_norm_nhwc_bwd_params)
        /*00c0*/ 	.short	0x0210
        /*00c2*/ 	.short	0x00b8


	//----- nvinfo : EIATTR_SW_WAR
	.align		4
.L_801:
        /*00c4*/ 	.byte	0x04, 0x36
        /*00c6*/ 	.short	(.L_803 - .L_802)
.L_802:
        /*00c8*/ 	.word	0x00000008
.L_803:


//--------------------- .nv.info._Z35group_norm_nhwc_bwd_one_pass_kernelI11Fp16IOBf16WLi64ELi10ELi640EEv26Group_norm_nhwc_bwd_params --------------------------
	.section	.nv.info._Z35group_norm_nhwc_bwd_one_pass_kernelI11Fp16IOBf16WLi64ELi10ELi640EEv26Group_norm_nhwc_bwd_params,"",@"SHT_CUDA_INFO"
	.sectionflags	@""
	.align	4


	//----- nvinfo : EIATTR_CUDA_API_VERSION
	.align		4
        /*0000*/ 	.byte	0x04, 0x37
        /*0002*/ 	.short	(.L_805 - .L_804)
.L_804:
        /*0004*/ 	.word	0x00000082


	//----- nvinfo : EIATTR_KPARAM_INFO
	.align		4
.L_805:
        /*0008*/ 	.byte	0x04, 0x17
        /*000a*/ 	.short	(.L_807 - .L_806)
.L_806:
        /*000c*/ 	.word	0x00000000
        /*0010*/ 	.short	0x0000
        /*0012*/ 	.short	0x0000
        /*0014*/ 	.byte	0x00, 0xf0, 0xe1, 0x02


	//----- nvinfo : EIATTR_SPARSE_MMA_MASK
	.align		4
.L_807:
        /*0018*/ 	.byte	0x03, 0x50
        /*001a*/ 	.short	0x0000


	//----- nvinfo : EIATTR_MAXREG_COUNT
	.align		4
        /*001c*/ 	.byte	0x03, 0x1b
        /*001e*/ 	.short	0x0060


	//----- nvinfo : EIATTR_NUM_BARRIERS
	.align		4
        /*0020*/ 	.byte	0x02, 0x4c
        /*0022*/ 	.byte	0x01
	.zero		1


	//----- nvinfo : EIATTR_MERCURY_ISA_VERSION
	.align		4
        /*0024*/ 	.byte	0x03, 0x5f
        /*0026*/ 	.short	0x0101


	//----- nvinfo : EIATTR_INT_WARP_WIDE_INSTR_OFFSETS
	.align		4
        /*0028*/ 	.byte	0x04, 0x31
        /*002a*/ 	.short	(.L_809 - .L_808)


	//   ....[0]....
.L_808:
        /*002c*/ 	.word	0x00002320


	//   ....[1]....
        /*0030*/ 	.word	0x00003950


	//----- nvinfo : EIATTR_COOP_GROUP_MASK_REGIDS
	.align		4
.L_809:
        /*0034*/ 	.byte	0x04, 0x29
        /*0036*/ 	.short	(.L_811 - .L_810)


	//   ....[0]....
.L_810:
        /*0038*/ 	.word	0xffffffff


	//   ....[1]....
        /*003c*/ 	.word	0xffffffff


	//   ....[2]....
        /*0040*/ 	.word	0xffffffff


	//   ....[3]....
        /*0044*/ 	.word	0xffffffff


	//   ....[4]....
        /*0048*/ 	.word	0xffffffff


	//   ....[5]....
        /*004c*/ 	.word	0xffffffff


	//   ....[6]....
        /*0050*/ 	.word	0xffffffff


	//   ....[7]....
        /*0054*/ 	.word	0xffffffff


	//   ....[8]....
        /*0058*/ 	.word	0xffffffff


	//   ....[9]....
        /*005c*/ 	.word	0xffffffff


	//----- nvinfo : EIATTR_COOP_GROUP_INSTR_OFFSETS
	.align		4
.L_811:
        /*0060*/ 	.byte	0x04, 0x28
        /*0062*/ 	.short	(.L_813 - .L_812)


	//   ....[0]....
.L_812:
        /*0064*/ 	.word	0x00000bf0


	//   ....[1]....
        /*0068*/ 	.word	0x00000c20


	//   ....[2]....
        /*006c*/ 	.word	0x00000c60


	//   ....[3]....
        /*0070*/ 	.word	0x00000c80


	//   ....[4]....
        /*0074*/ 	.word	0x00000cb0


	//   ....[5]....
        /*0078*/ 	.word	0x00000cd0


	//   ....[6]....
        /*007c*/ 	.word	0x00000d00


	//   ....[7]....
        /*0080*/ 	.word	0x00000d20


	//   ....[8]....
        /*0084*/ 	.word	0x00000d50


	//   ....[9]....
        /*0088*/ 	.word	0x00000d70


	//----- nvinfo : EIATTR_EXIT_INSTR_OFFSETS
	.align		4
.L_813:
        /*008c*/ 	.byte	0x04, 0x1c
        /*008e*/ 	.short	(.L_815 - .L_814)


	//   ....[0]....
.L_814:
        /*0090*/ 	.word	0x00003a40


	//   ....[1]....
        /*0094*/ 	.word	0x00003b80


	//   ....[2]....
        /*0098*/ 	.word	0x00003df0


	//----- nvinfo : EIATTR_MAX_THREADS
	.align		4
.L_815:
        /*009c*/ 	.byte	0x04, 0x05
        /*009e*/ 	.short	(.L_817 - .L_816)
.L_816:
        /*00a0*/ 	.word	0x00000280
        /*00a4*/ 	.word	0x00000001
        /*00a8*/ 	.word	0x00000001


	//----- nvinfo : EIATTR_CRS_STACK_SIZE
	.align		4
.L_817:
        /*00ac*/ 	.byte	0x04, 0x1e
        /*00ae*/ 	.short	(.L_819 - .L_818)
.L_818:
        /*00b0*/ 	.word	0x00000000


	//----- nvinfo : EIATTR_CBANK_PARAM_SIZE
	.align		4
.L_819:
        /*00b4*/ 	.byte	0x03, 0x19
        /*00b6*/ 	.short	0x00b8


	//----- nvinfo : EIATTR_PARAM_CBANK
	.align		4
        /*00b8*/ 	.byte	0x04, 0x0a
        /*00ba*/ 	.short	(.L_821 - .L_820)
	.align		4
.L_820:
        /*00bc*/ 	.word	index@(.nv.constant0._Z35group_norm_nhwc_bwd_one_pass_kernelI11Fp16IOBf16WLi64ELi10ELi640EEv26Group_norm_nhwc_bwd_params)
        /*00c0*/ 	.short	0x0210
        /*00c2*/ 	.short	0x00b8


	//----- nvinfo : EIATTR_SW_WAR
	.align		4
.L_821:
        /*00c4*/ 	.byte	0x04, 0x36
        /*00c6*/ 	.short	(.L_823 - .L_822)
.L_822:
        /*00c8*/ 	.word	0x00000008
.L_823:


//--------------------- .nv.info._Z35group_norm_nhwc_bwd_one_pass_kernelI11Fp16IOBf16WLi128ELi10ELi640EEv26Group_norm_nhwc_bwd_params --------------------------
	.section	.nv.info._Z35group_norm_nhwc_bwd_one_pass_kernelI11Fp16IOBf16WLi128ELi10ELi640EEv26Group_norm_nhwc_bwd_params,"",@"SHT_CUDA_INFO"
	.sectionflags	@""
	.align	4


	//----- nvinfo : EIATTR_CUDA_API_VERSION
	.align		4
        /*0000*/ 	.byte	0x04, 0x37
        /*0002*/ 	.short	(.L_825 - .L_824)
.L_824:
        /*0004*/ 	.word	0x00000082


	//----- nvinfo : EIATTR_KPARAM_INFO
	.align		4
.L_825:
        /*0008*/ 	.byte	0x04, 0x17
        /*000a*/ 	.short	(.L_827 - .L_826)
.L_826:
        /*000c*/ 	.word	0x00000000
        /*0010*/ 	.short	0x0000
        /*0012*/ 	.short	0x0000
        /*0014*/ 	.byte	0x00, 0xf0, 0xe1, 0x02


	//----- nvinfo : EIATTR_SPARSE_MMA_MASK
	.align		4
.L_827:
        /*0018*/ 	.byte	0x03, 0x50
        /*001a*/ 	.short	0x0000


	//----- nvinfo : EIATTR_MAXREG_COUNT
	.align		4
        /*001c*/ 	.byte	0x03, 0x1b
        /*001e*/ 	.short	0x0060


	//----- nvinfo : EIATTR_NUM_BARRIERS
	.align		4
        /*0020*/ 	.byte	0x02, 0x4c
        /*0022*/ 	.byte	0x01
	.zero		1


	//----- nvinfo : EIATTR_MERCURY_ISA_VERSION
	.align		4
        /*0024*/ 	.byte	0x03, 0x5f
        /*0026*/ 	.short	0x0101


	//----- nvinfo : EIATTR_INT_WARP_WIDE_INSTR_OFFSETS
	.align		4
        /*0028*/ 	.byte	0x04, 0x31
        /*002a*/ 	.short	(.L_829 - .L_828)


	//   ....[0]....
.L_828:
        /*002c*/ 	.word	0x00002320


	//   ....[1]....
        /*0030*/ 	.word	0x00003950


	//----- nvinfo : EIATTR_COOP_GROUP_MASK_REGIDS
	.align		4
.L_829:
        /*0034*/ 	.byte	0x04, 0x29
        /*0036*/ 	.short	(.L_831 - .L_830)


	//   ....[0]....
.L_830:
        /*0038*/ 	.word	0xffffffff


	//   ....[1]....
        /*003c*/ 	.word	0xffffffff


	//   ....[2]....
        /*0040*/ 	.word	0xffffffff


	//   ....[3]....
        /*0044*/ 	.word	0xffffffff


	//   ....[4]....
        /*0048*/ 	.word	0xffffffff


	//   ....[5]....
        /*004c*/ 	.word	0xffffffff


	//   ....[6]....
        /*0050*/ 	.word	0xffffffff


	//   ....[7]....
        /*0054*/ 	.word	0xffffffff


	//   ....[8]....
        /*0058*/ 	.word	0xffffffff


	//   ....[9]....
        /*005c*/ 	.word	0xffffffff


	//----- nvinfo : EIATTR_COOP_GROUP_INSTR_OFFSETS
	.align		4
.L_831:
        /*0060*/ 	.byte	0x04, 0x28
        /*0062*/ 	.short	(.L_833 - .L_832)


	//   ....[0]....
.L_832:
        /*0064*/ 	.word	0x00000bf0


	//   ....[1]....
        /*0068*/ 	.word	0x00000c20


	//   ....[2]....
        /*006c*/ 	.word	0x00000c60


	//   ....[3]....
        /*0070*/ 	.word	0x00000c80


	//   ....[4]....
        /*0074*/ 	.word	0x00000cb0


	//   ....[5]....
        /*0078*/ 	.word	0x00000cd0


	//   ....[6]....
        /*007c*/ 	.word	0x00000d00


	//   ....[7]....
        /*0080*/ 	.word	0x00000d20


	//   ....[8]....
        /*0084*/ 	.word	0x00000d50


	//   ....[9]....
        /*0088*/ 	.word	0x00000d70


	//----- nvinfo : EIATTR_EXIT_INSTR_OFFSETS
	.align		4
.L_833:
        /*008c*/ 	.byte	0x04, 0x1c
        /*008e*/ 	.short	(.L_835 - .L_834)


	//   ....[0]....
.L_834:
        /*0090*/ 	.word	0x00003a40


	//   ....[1]....
        /*0094*/ 	.word	0x00003b80


	//   ....[2]....
        /*0098*/ 	.word	0x00003df0


	//----- nvinfo : EIATTR_MAX_THREADS
	.align		4
.L_835:
        /*009c*/ 	.byte	0x04, 0x05
        /*009e*/ 	.short	(.L_837 - .L_836)
.L_836:
        /*00a0*/ 	.word	0x00000280
        /*00a4*/ 	.word	0x00000001
        /*00a8*/ 	.word	0x00000001


	//----- nvinfo : EIATTR_CRS_STACK_SIZE
	.align		4
.L_837:
        /*00ac*/ 	.byte	0x04, 0x1e
        /*00ae*/ 	.short	(.L_839 - .L_838)
.L_838:
        /*00b0*/ 	.word	0x00000000


	//----- nvinfo : EIATTR_CBANK_PARAM_SIZE
	.align		4
.L_839:
        /*00b4*/ 	.byte	0x03, 0x19
        /*00b6*/ 	.short	0x00b8


	//----- nvinfo : EIATTR_PARAM_CBANK
	.align		4
        /*00b8*/ 	.byte	0x04, 0x0a
        /*00ba*/ 	.short	(.L_841 - .L_840)
	.align		4
.L_840:
        /*00bc*/ 	.word	index@(.nv.constant0._Z35group_norm_nhwc_bwd_one_pass_kernelI11Fp16IOBf16WLi128ELi10ELi640EEv26Group_norm_nhwc_bwd_params)
        /*00c0*/ 	.short	0x0210
        /*00c2*/ 	.short	0x00b8


	//----- nvinfo : EIATTR_SW_WAR
	.align		4
.L_841:
        /*00c4*/ 	.byte	0x04, 0x36
        /*00c6*/ 	.short	(.L_843 - .L_842)
.L_842:
        /*00c8*/ 	.word	0x00000008
.L_843:


//--------------------- .nv.info._Z35group_norm_nhwc_bwd_one_pass_kernelI11Fp16IOBf16WLi256ELi10ELi640EEv26Group_norm_nhwc_bwd_params --------------------------
	.section	.nv.info._Z35group_norm_nhwc_bwd_one_pass_kernelI11Fp16IOBf16WLi256ELi10ELi640EEv26Group_norm_nhwc_bwd_params,"",@"SHT_CUDA_INFO"
	.sectionflags	@""
	.align	4


	//----- nvinfo : EIATTR_CUDA_API_VERSION
	.align		4
        /*0000*/ 	.byte	0x04, 0x37
        /*0002*/ 	.short	(.L_845 - .L_844)
.L_844:
        /*0004*/ 	.word	0x00000082


	//----- nvinfo : EIATTR_KPARAM_INFO
	.align		4
.L_845:
        /*0008*/ 	.byte	0x04, 0x17
        /*000a*/ 	.short	(.L_847 - .L_846)
.L_846:
        /*000c*/ 	.word	0x00000000
        /*0010*/ 	.short	0x0000
        /*0012*/ 	.short	0x0000
        /*0014*/ 	.byte	0x00, 0xf0, 0xe1, 0x02


	//----- nvinfo : EIATTR_SPARSE_MMA_MASK
	.align		4
.L_847:
        /*0018*/ 	.byte	0x03, 0x50
        /*001a*/ 	.short	0x0000


	//----- nvinfo : EIATTR_MAXREG_COUNT
	.align		4
        /*001c*/ 	.byte	0x03, 0x1b
        /*001e*/ 	.short	0x0060


	//----- nvinfo : EIATTR_NUM_BARRIERS
	.align		4
        /*0020*/ 	.byte	0x02, 0x4c
        /*0022*/ 	.byte	0x01
	.zero		1


	//----- nvinfo : EIATTR_MERCURY_ISA_VERSION
	.align		4
        /*0024*/ 	.byte	0x03, 0x5f
        /*0026*/ 	.short	0x0101


	//----- nvinfo : EIATTR_INT_WARP_WIDE_INSTR_OFFSETS
	.align		4
        /*0028*/ 	.byte	0x04, 0x31
        /*002a*/ 	.short	(.L_849 - .L_848)


	//   ....[0]....
.L_848:
        /*002c*/ 	.word	0x000026f0


	//   ....[1]....
        /*0030*/ 	.word	0x00004060


	//----- nvinfo : EIATTR_COOP_GROUP_MASK_REGIDS
	.align		4
.L_849:
        /*0034*/ 	.byte	0x04, 0x29
        /*0036*/ 	.short	(.L_851 - .L_850)


	//   ....[0]....
.L_850:
        /*0038*/ 	.word	0xffffffff


	//   ....[1]....
        /*003c*/ 	.word	0xffffffff


	//   ....[2]....
        /*0040*/ 	.word	0xffffffff


	//   ....[3]....
        /*0044*/ 	.word	0xffffffff


	//   ....[4]....
        /*0048*/ 	.word	0xffffffff


	//   ....[5]....
        /*004c*/ 	.word	0xffffffff


	//   ....[6]....
        /*0050*/ 	.word	0xffffffff


	//   ....[7]....
        /*0054*/ 	.word	0xffffffff


	//   ....[8]....
        /*0058*/ 	.word	0xffffffff


	//   ....[9]....
        /*005c*/ 	.word	0xffffffff


	//----- nvinfo : EIATTR_COOP_GROUP_INSTR_OFFSETS
	.align		4
.L_851:
        /*0060*/ 	.byte	0x04, 0x28
        /*0062*/ 	.short	(.L_853 - .L_852)


	//   ....[0]....
.L_852:
        /*0064*/ 	.word	0x00000f70


	//   ....[1]....
        /*0068*/ 	.word	0x00000fb0


	//   ....[2]....
        /*006c*/ 	.word	0x00001010


	//   ....[3]....
        /*0070*/ 	.word	0x00001030


	//   ....[4]....
        /*0074*/ 	.word	0x00001060


	//   ....[5]....
        /*0078*/ 	.word	0x00001080


	//   ....[6]....
        /*007c*/ 	.word	0x000010b0


	//   ....[7]....
        /*0080*/ 	.word	0x000010d0


	//   ....[8]....
        /*0084*/ 	.word	0x00001100


	//   ....[9]....
        /*0088*/ 	.word	0x00001120


	//----- nvinfo : EIATTR_EXIT_INSTR_OFFSETS
	.align		4
.L_853:
        /*008c*/ 	.byte	0x04, 0x1c
        /*008e*/ 	.short	(.L_855 - .L_854)


	//   ....[0]....
.L_854:
        /*0090*/ 	.word	0x00004150


	//   ....[1]....
        /*0094*/ 	.word	0x00004290


	//   ....[2]....
        /*0098*/ 	.word	0x000044f0


	//----- nvinfo : EIATTR_MAX_THREADS
	.align		4
.L_855:
        /*009c*/ 	.byte	0x04, 0x05
        /*009e*/ 	.short	(.L_857 - .L_856)
.L_856:
        /*00a0*/ 	.word	0x00000280
        /*00a4*/ 	.word	0x00000001
        /*00a8*/ 	.word	0x00000001


	//----- nvinfo : EIATTR_CRS_STACK_SIZE
	.align		4
.L_857:
        /*00ac*/ 	.byte	0x04, 0x1e
        /*00ae*/ 	.short	(.L_859 - .L_858)
.L_858:
        /*00b0*/ 	.word	0x00000000


	//----- nvinfo : EIATTR_CBANK_PARAM_SIZE
	.align		4
.L_859:
        /*00b4*/ 	.byte	0x03, 0x19
        /*00b6*/ 	.short	0x00b8


	//----- nvinfo : EIATTR_PARAM_CBANK
	.align		4
        /*00b8*/ 	.byte	0x04, 0x0a
        /*00ba*/ 	.short	(.L_861 - .L_860)
	.align		4
.L_860:
        /*00bc*/ 	.word	index@(.nv.constant0._Z35group_norm_nhwc_bwd_one_pass_kernelI11Fp16IOBf16WLi256ELi10ELi640EEv26Group_norm_nhwc_bwd_params)
        /*00c0*/ 	.short	0x0210
        /*00c2*/ 	.short	0x00b8


	//----- nvinfo : EIATTR_SW_WAR
	.align		4
.L_861:
        /*00c4*/ 	.byte	0x04, 0x36
        /*00c6*/ 	.short	(.L_863 - .L_862)
.L_862:
        /*00c8*/ 	.word	0x00000008
.L_863:


//--------------------- .nv.info._Z35group_norm_nhwc_bwd_one_pass_kernelI11Fp16IOBf16WLi512ELi10ELi640EEv26Group_norm_nhwc_bwd_params --------------------------
	.section	.nv.info._Z35group_norm_nhwc_bwd_one_pass_kernelI11Fp16IOBf16WLi512ELi10ELi640EEv26Group_norm_nhwc_bwd_params,"",@"SHT_CUDA_INFO"
	.sectionflags	@""
	.align	4


	//----- nvinfo : EIATTR_CUDA_API_VERSION
	.align		4
        /*0000*/ 	.byte	0x04, 0x37
        /*0002*/ 	.short	(.L_865 - .L_864)
.L_864:
        /*0004*/ 	.word	0x00000082


	//----- nvinfo : EIATTR_KPARAM_INFO
	.align		4
.L_865:
        /*0008*/ 	.byte	0x04, 0x17
        /*000a*/ 	.short	(.L_867 - .L_866)
.L_866:
        /*000c*/ 	.word	0x00000000
        /*0010*/ 	.short	0x0000
        /*0012*/ 	.short	0x0000
        /*0014*/ 	.byte	0x00, 0xf0, 0xe1, 0x02


	//----- nvinfo : EIATTR_SPARSE_MMA_MASK
	.align		4
.L_867:
        /*0018*/ 	.byte	0x03, 0x50
        /*001a*/ 	.short	0x0000


	//----- nvinfo : EIATTR_MAXREG_COUNT
	.align		4
        /*001c*/ 	.byte	0x03, 0x1b
        /*001e*/ 	.short	0x0060


	//----- nvinfo : EIATTR_NUM_BARRIERS
	.align		4
        /*0020*/ 	.byte	0x02, 0x4c
        /*0022*/ 	.byte	0x01
	.zero		1


	//----- nvinfo : EIATTR_MERCURY_ISA_VERSION
	.align		4
        /*0024*/ 	.byte	0x03, 0x5f
        /*0026*/ 	.short	0x0101


	//----- nvinfo : EIATTR_INT_WARP_WIDE_INSTR_OFFSETS
	.align		4
        /*0028*/ 	.byte	0x04, 0x31
        /*002a*/ 	.short	(.L_869 - .L_868)


	//   ....[0]....
.L_868:
        /*002c*/ 	.word	0x00002f20


	//   ....[1]....
        /*0030*/ 	.word	0x00004f60


	//----- nvinfo : EIATTR_COOP_GROUP_MASK_REGIDS
	.align		4
.L_869:
        /*0034*/ 	.byte	0x04, 0x29
        /*0036*/ 	.short	(.L_871 - .L_870)


	//   ....[0]....
.L_870:
        /*0038*/ 	.word	0xffffffff


	//   ....[1]....
        /*003c*/ 	.word	0xffffffff


	//   ....[2]....
        /*0040*/ 	.word	0xffffffff


	//   ....[3]....
        /*0044*/ 	.word	0xffffffff


	//   ....[4]....
        /*0048*/ 	.word	0xffffffff


	//   ....[5]....
        /*004c*/ 	.word	0xffffffff


	//   ....[6]....
        /*0050*/ 	.word	0xffffffff


	//   ....[7]....
        /*0054*/ 	.word	0xffffffff


	//   ....[8]....
        /*0058*/ 	.word	0xffffffff


	//   ....[9]....
        /*005c*/ 	.word	0xffffffff


	//----- nvinfo : EIATTR_COOP_GROUP_INSTR_OFFSETS
	.align		4
.L_871:
        /*0060*/ 	.byte	0x04, 0x28
        /*0062*/ 	.short	(.L_873 - .L_872)


	//   ....[0]....
.L_872:
        /*0064*/ 	.word	0x000016a0


	//   ....[1]....
        /*0068*/ 	.word	0x000016e0


	//   ....[2]....
        /*006c*/ 	.word	0x00001810


	//   ....[3]....
        /*0070*/ 	.word	0x00001830


	//   ....[4]....
        /*0074*/ 	.word	0x00001870


	//   ....[5]....
        /*0078*/ 	.word	0x00001890


	//   ....[6]....
        /*007c*/ 	.word	0x000018c0


	//   ....[7]....
        /*0080*/ 	.word	0x000018e0


	//   ....[8]....
        /*0084*/ 	.word	0x00001910


	//   ....[9]....
        /*0088*/ 	.word	0x00001930


	//----- nvinfo : EIATTR_EXIT_INSTR_OFFSETS
	.align		4
.L_873:
        /*008c*/ 	.byte	0x04, 0x1c
        /*008e*/ 	.short	(.L_875 - .L_874)


	//   ....[0]....
.L_874:
        /*0090*/ 	.word	0x00005050


	//   ....[1]....
        /*0094*/ 	.word	0x00005190


	//   ....[2]....
        /*0098*/ 	.word	0x000053f0


	//----- nvinfo : EIATTR_MAX_THREADS
	.align		4
.L_875:
        /*009c*/ 	.byte	0x04, 0x05
        /*009e*/ 	.short	(.L_877 - .L_876)
.L_876:
        /*00a0*/ 	.word	0x00000280
        /*00a4*/ 	.word	0x00000001
        /*00a8*/ 	.word	0x00000001


	//----- nvinfo : EIATTR_CRS_STACK_SIZE
	.align		4
.L_877:
        /*00ac*/ 	.byte	0x04, 0x1e
        /*00ae*/ 	.short	(.L_879 - .L_878)
.L_878:
        /*00b0*/ 	.word	0x00000000


	//----- nvinfo : EIATTR_CBANK_PARAM_SIZE
	.align		4
.L_879:
        /*00b4*/ 	.byte	0x03, 0x19
        /*00b6*/ 	.short	0x00b8


	//----- nvinfo : EIATTR_PARAM_CBANK
	.align		4
        /*00b8*/ 	.byte	0x04, 0x0a
        /*00ba*/ 	.short	(.L_881 - .L_880)
	.align		4
.L_880:
        /*00bc*/ 	.word	index@(.nv.constant0._Z35group_norm_nhwc_bwd_one_pass_kernelI11Fp16IOBf16WLi512ELi10ELi640EEv26Group_norm_nhwc_bwd_params)
        /*00c0*/ 	.short	0x0210
        /*00c2*/ 	.short	0x00b8


	//----- nvinfo : EIATTR_SW_WAR
	.align		4
.L_881:
        /*00c4*/ 	.byte	0x04, 0x36
        /*00c6*/ 	.short	(.L_883 - .L_882)
.L_882:
        /*00c8*/ 	.word	0x00000008
.L_883:


//--------------------- .nv.info._Z35group_norm_nhwc_bwd_one_pass_kernelI11Fp16IOFp16WLi64ELi10ELi640EEv26Group_norm_nhwc_bwd_params --------------------------
	.section	.nv.info._Z35group_norm_nhwc_bwd_one_pass_kernelI11Fp16IOFp16WLi64ELi10ELi640EEv26Group_norm_nhwc_bwd_params,"",@"SHT_CUDA_INFO"
	.sectionflags	@""
	.align	4


	//----- nvinfo : EIATTR_CUDA_API_VERSION
	.align		4
        /*0000*/ 	.byte	0x04, 0x37
        /*0002*/ 	.short	(.L_885 - .L_884)
.L_884:
        /*0004*/ 	.word	0x00000082


	//----- nvinfo : EIATTR_KPARAM_INFO
	.align		4
.L_885:
        /*0008*/ 	.byte	0x04, 0x17
        /*000a*/ 	.short	(.L_887 - .L_886)
.L_886:
        /*000c*/ 	.word	0x00000000
        /*0010*/ 	.short	0x0000
        /*0012*/ 	.short	0x0000
        /*0014*/ 	.byte	0x00, 0xf0, 0xe1, 0x02


	//----- nvinfo : EIATTR_SPARSE_MMA_MASK
	.align		4
.L_887:
        /*0018*/ 	.byte	0x03, 0x50
        /*001a*/ 	.short	0x0000


	//----- nvinfo : EIATTR_MAXREG_COUNT
	.align		4
        /*001c*/ 	.byte	0x03, 0x1b
        /*001e*/ 	.short	0x0060


	//----- nvinfo : EIATTR_NUM_BARRIERS
	.align		4
        /*0020*/ 	.byte	0x02, 0x4c
        /*0022*/ 	.byte	0x01
	.zero		1


	//----- nvinfo : EIATTR_MERCURY_ISA_VERSION
	.align		4
        /*0024*/ 	.byte	0x03, 0x5f
        /*0026*/ 	.short	0x0101


	//----- nvinfo : EIATTR_INT_WARP_WIDE_INSTR_OFFSETS
	.align		4
        /*0028*/ 	.byte	0x04, 0x31
        /*002a*/ 	.short	(.L_889 - .L_888)


	//   ....[0]....
.L_888:
        /*002c*/ 	.word	0x00002320


	//   ....[1]....
        /*0030*/ 	.word	0x00003950


	//----- nvinfo : EIATTR_COOP_GROUP_MASK_REGIDS
	.align		4
.L_889:
        /*0034*/ 	.byte	0x04, 0x29
        /*0036*/ 	.short	(.L_891 - .L_890)


	//   ....[0]....
.L_890:
        /*0038*/ 	.word	0xffffffff


	//   ....[1]....
        /*003c*/ 	.word	0xffffffff


	//   ....[2]....
        /*0040*/ 	.word	0xffffffff


	//   ....[3]....
        /*0044*/ 	.word	0xffffffff


	//   ....[4]....
        /*0048*/ 	.word	0xffffffff


	//   ....[5]....
        /*004c*/ 	.word	0xffffffff


	//   ....[6]....
        /*0050*/ 	.word	0xffffffff


	//   ....[7]....
        /*0054*/ 	.word	0xffffffff


	//   ....[8]....
        /*0058*/ 	.word	0xffffffff


	//   ....[9]....
        /*005c*/ 	.word	0xffffffff


	//----- nvinfo : EIATTR_COOP_GROUP_INSTR_OFFSETS
	.align		4
.L_891:
        /*0060*/ 	.byte	0x04, 0x28
        /*0062*/ 	.short	(.L_893 - .L_892)


	//   ....[0]....
.L_892:
        /*0064*/ 	.word	0x00000bf0


	//   ....[1]....
        /*0068*/ 	.word	0x00000c20


	//   ....[2]....
        /*006c*/ 	.word	0x00000c60


	//   ....[3]....
        /*0070*/ 	.word	0x00000c80


	//   ....[4]....
        /*0074*/ 	.word	0x00000cb0


	//   ....[5]....
        /*0078*/ 	.word	0x00000cd0


	//   ....[6]....
        /*007c*/ 	.word	0x00000d00


	//   ....[7]....
        /*0080*/ 	.word	0x00000d20


	//   ....[8]....
        /*0084*/ 	.word	0x00000d50


	//   ....[9]....
        /*0088*/ 	.word	0x00000d70


	//----- nvinfo : EIATTR_EXIT_INSTR_OFFSETS
	.align		4
.L_893:
        /*008c*/ 	.byte	0x04, 0x1c
        /*008e*/ 	.short	(.L_895 - .L_894)


	//   ....[0]....
.L_894:
        /*0090*/ 	.word	0x00003a40


	//   ....[1]....
        /*0094*/ 	.word	0x00003b80


	//   ....[2]....
        /*0098*/ 	.word	0x00003df0


	//----- nvinfo : EIATTR_MAX_THREADS
	.align		4
.L_895:
        /*009c*/ 	.byte	0x04, 0x05
        /*009e*/ 	.short	(.L_897 - .L_896)
.L_896:
        /*00a0*/ 	.word	0x00000280
        /*00a4*/ 	.word	0x00000001
        /*00a8*/ 	.word	0x00000001


	//----- nvinfo : EIATTR_CRS_STACK_SIZE
	.align		4
.L_897:
        /*00ac*/ 	.byte	0x04, 0x1e
        /*00ae*/ 	.short	(.L_899 - .L_898)
.L_898:
        /*00b0*/ 	.word	0x00000000


	//----- nvinfo : EIATTR_CBANK_PARAM_SIZE
	.align		4
.L_899:
        /*00b4*/ 	.byte	0x03, 0x19
        /*00b6*/ 	.short	0x00b8


	//----- nvinfo : EIATTR_PARAM_CBANK
	.align		4
        /*00b8*/ 	.byte	0x04, 0x0a
        /*00ba*/ 	.short	(.L_901 - .L_900)
	.align		4
.L_900:
        /*00bc*/ 	.word	index@(.nv.constant0._Z35group_norm_nhwc_bwd_one_pass_kernelI11Fp16IOFp16WLi64ELi10ELi640EEv26Group_norm_nhwc_bwd_params)
        /*00c0*/ 	.short	0x0210
        /*00c2*/ 	.short	0x00b8


	//----- nvinfo : EIATTR_SW_WAR
	.align		4
.L_901:
        /*00c4*/ 	.byte	0x04, 0x36
        /*00c6*/ 	.short	(.L_903 - .L_902)
.L_902:
        /*00c8*/ 	.word	0x00000008
.L_903:


//--------------------- .nv.info._Z35group_norm_nhwc_bwd_one_pass_kernelI11Fp16IOFp16WLi128ELi10ELi640EEv26Group_norm_nhwc_bwd_params --------------------------
	.section	.nv.info._Z35group_norm_nhwc_bwd_one_pass_kernelI11Fp16IOFp16WLi128ELi10ELi640EEv26Group_norm_nhwc_bwd_params,"",@"SHT_CUDA_INFO"
	.sectionflags	@""
	.align	4


	//----- nvinfo : EIATTR_CUDA_API_VERSION
	.align		4
        /*0000*/ 	.byte	0x04, 0x37
        /*0002*/ 	.short	(.L_905 - .L_904)
.L_904:
        /*0004*/ 	.word	0x00000082


	//----- nvinfo : EIATTR_KPARAM_INFO
	.align		4
.L_905:
        /*0008*/ 	.byte	0x04, 0x17
        /*000a*/ 	.short	(.L_907 - .L_906)
.L_906:
        /*000c*/ 	.word	0x00000000
        /*0010*/ 	.short	0x0000
        /*0012*/ 	.short	0x0000
        /*0014*/ 	.byte	0x00, 0xf0, 0xe1, 0x02


	//----- nvinfo : EIATTR_SPARSE_MMA_MASK
	.align		4
.L_907:
        /*0018*/ 	.byte	0x03, 0x50
        /*001a*/ 	.short	0x0000


	//----- nvinfo : EIATTR_MAXREG_COUNT
	.align		4
        /*001c*/ 	.byte	0x03, 0x1b
        /*001e*/ 	.short	0x0060


	//----- nvinfo : EIATTR_NUM_BARRIERS
	.align		4
        /*0020*/ 	.byte	0x02, 0x4c
        /*0022*/ 	.byte	0x01
	.zero		1


	//----- nvinfo : EIATTR_MERCURY_ISA_VERSION
	.align		4
        /*0024*/ 	.byte	0x03, 0x5f
        /*0026*/ 	.short	0x0101


	//----- nvinfo : EIATTR_INT_WARP_WIDE_INSTR_OFFSETS
	.align		4
        /*0028*/ 	.byte	0x04, 0x31
        /*002a*/ 	.short	(.L_909 - .L_908)


	//   ....[0]....
.L_908:
        /*002c*/ 	.word	0x00002320


	//   ....[1]....
        /*0030*/ 	.word	0x00003950


	//----- nvinfo : EIATTR_COOP_GROUP_MASK_REGIDS
	.align		4
.L_909:
        /*0034*/ 	.byte	0x04, 0x29
        /*0036*/ 	.short	(.L_911 - .L_910)


	//   ....[0]....
.L_910:
        /*0038*/ 	.word	0xffffffff


	//   ....[1]....
        /*003c*/ 	.word	0xffffffff


	//   ....[2]....
        /*0040*/ 	.word	0xffffffff


	//   ....[3]....
        /*0044*/ 	.word	0xffffffff


	//   ....[4]....
        /*0048*/ 	.word	0xffffffff


	//   ....[5]....
        /*004c*/ 	.word	0xffffffff


	//   ....[6]....
        /*0050*/ 	.word	0xffffffff


	//   ....[7]....
        /*0054*/ 	.word	0xffffffff


	//   ....[8]....
        /*0058*/ 	.word	0xffffffff


	//   ....[9]....
        /*005c*/ 	.word	0xffffffff


	//----- nvinfo : EIATTR_COOP_GROUP_INSTR_OFFSETS
	.align		4
.L_911:
        /*0060*/ 	.byte	0x04, 0x28
        /*0062*/ 	.short	(.L_913 - .L_912)


	//   ....[0]....
.L_912:
        /*0064*/ 	.word	0x00000bf0


	//   ....[1]....
        /*0068*/ 	.word	0x00000c20


	//   ....[2]....
        /*006c*/ 	.word	0x00000c60


	//   ....[3]....
        /*0070*/ 	.word	0x00000c80


	//   ....[4]....
        /*0074*/ 	.word	0x00000cb0


	//   ....[5]....
        /*0078*/ 	.word	0x00000cd0


	//   ....[6]....
        /*007c*/ 	.word	0x00000d00


	//   ....[7]....
        /*0080*/ 	.word	0x00000d20


	//   ....[8]....
        /*0084*/ 	.word	0x00000d50


	//   ....[9]....
        /*0088*/ 	.word	0x00000d70


	//----- nvinfo : EIATTR_EXIT_INSTR_OFFSETS
	.align		4
.L_913:
        /*008c*/ 	.byte	0x04, 0x1c
        /*008e*/ 	.short	(.L_915 - .L_914)


	//   ....[0]....
.L_914:
        /*0090*/ 	.word	0x00003a40


	//   ....[1]....
        /*0094*/ 	.word	0x00003b80


	//   ....[2]....
        /*0098*/ 	.word	0x00003df0


	//----- nvinfo : EIATTR_MAX_THREADS
	.align		4
.L_915:
        /*009c*/ 	.byte	0x04, 0x05
        /*009e*/ 	.short	(.L_917 - .L_916)
.L_916:
        /*00a0*/ 	.word	0x00000280
        /*00a4*/ 	.word	0x00000001
        /*00a8*/ 	.word	0x00000001


	//----- nvinfo : EIATTR_CRS_STACK_SIZE
	.align		4
.L_917:
        /*00ac*/ 	.byte	0x04, 0x1e
        /*00ae*/ 	.short	(.L_919 - .L_918)
.L_918:
        /*00b0*/ 	.word	0x00000000


	//----- nvinfo : EIATTR_CBANK_PARAM_SIZE
	.align		4
.L_919:
        /*00b4*/ 	.byte	0x03, 0x19
        /*00b6*/ 	.short	0x00b8


	//----- nvinfo : EIATTR_PARAM_CBANK
	.align		4
        /*00b8*/ 	.byte	0x04, 0x0a
        /*00ba*/ 	.short	(.L_921 - .L_920)
	.align		4
.L_920:
        /*00bc*/ 	.word	index@(.nv.constant0._Z35group_norm_nhwc_bwd_one_pass_kernelI11Fp16IOFp16WLi128ELi10ELi640EEv26Group_norm_nhwc_bwd_params)
        /*00c0*/ 	.short	0x0210
        /*00c2*/ 	.short	0x00b8


	//----- nvinfo : EIATTR_SW_WAR
	.align		4
.L_921:
        /*00c4*/ 	.byte	0x04, 0x36
        /*00c6*/ 	.short	(.L_923 - .L_922)
.L_922:
        /*00c8*/ 	.word	0x00000008
.L_923:


//--------------------- .nv.info._Z35group_norm_nhwc_bwd_one_pass_kernelI11Fp16IOFp16WLi256ELi10ELi640EEv26Group_norm_nhwc_bwd_params --------------------------
	.section	.nv.info._Z35group_norm_nhwc_bwd_one_pass_kernelI11Fp16IOFp16WLi256ELi10ELi640EEv26Group_norm_nhwc_bwd_params,"",@"SHT_CUDA_INFO"
	.sectionflags	@""
	.align	4


	//----- nvinfo : EIATTR_CUDA_API_VERSION
	.align		4
        /*0000*/ 	.byte	0x04, 0x37
        /*0002*/ 	.short	(.L_925 - .L_924)
.L_924:
        /*0004*/ 	.word	0x00000082


	//----- nvinfo : EIATTR_KPARAM_INFO
	.align		4
.L_925:
        /*0008*/ 	.byte	0x04, 0x17
        /*000a*/ 	.short	(.L_927 - .L_926)
.L_926:
        /*000c*/ 	.word	0x00000000
        /*0010*/ 	.short	0x0000
        /*0012*/ 	.short	0x0000
        /*0014*/ 	.byte	0x00, 0xf0, 0xe1, 0x02


	//----- nvinfo : EIATTR_SPARSE_MMA_MASK
	.align		4
.L_927:
        /*0018*/ 	.byte	0x03, 0x50
        /*001a*/ 	.short	0x0000


	//----- nvinfo : EIATTR_MAXREG_COUNT
	.align		4
        /*001c*/ 	.byte	0x03, 0x1b
        /*001e*/ 	.short	0x0060


	//----- nvinfo : EIATTR_NUM_BARRIERS
	.align		4
        /*0020*/ 	.byte	0x02, 0x4c
        /*0022*/ 	.byte	0x01
	.zero		1


	//----- nvinfo : EIATTR_MERCURY_ISA_VERSION
	.align		4
        /*0024*/ 	.byte	0x03, 0x5f
        /*0026*/ 	.short	0x0101


	//----- nvinfo : EIATTR_INT_WARP_WIDE_INSTR_OFFSETS
	.align		4
        /*0028*/ 	.byte	0x04, 0x31
        /*002a*/ 	.short	(.L_929 - .L_928)


	//   ....[0]....
.L_928:
        /*002c*/ 	.word	0x000026f0


	//   ....[1]....
        /*0030*/ 	.word	0x00004060


	//----- nvinfo : EIATTR_COOP_GROUP_MASK_REGIDS
	.align		4
.L_929:
        /*0034*/ 	.byte	0x04, 0x29
        /*0036*/ 	.short	(.L_931 - .L_930)


	//   ....[0]....
.L_930:
        /*0038*/ 	.word	0xffffffff


	//   ....[1]....
        /*003c*/ 	.word	0xffffffff


	//   ....[2]....
        /*0040*/ 	.word	0xffffffff


	//   ....[3]....
        /*0044*/ 	.word	0xffffffff


	//   ....[4]....
        /*0048*/ 	.word	0xffffffff


	//   ....[5]....
        /*004c*/ 	.word	0xffffffff


	//   ....[6]....
        /*0050*/ 	.word	0xffffffff


	//   ....[7]....
        /*0054*/ 	.word	0xffffffff


	//   ....[8]....
        /*0058*/ 	.word	0xffffffff


	//   ....[9]....
        /*005c*/ 	.word	0xffffffff


	//----- nvinfo : EIATTR_COOP_GROUP_INSTR_OFFSETS
	.align		4
.L_931:
        /*0060*/ 	.byte	0x04, 0x28
        /*0062*/ 	.short	(.L_933 - .L_932)


	//   ....[0]....
.L_932:
        /*0064*/ 	.word	0x00000f70


	//   ....[1]....
        /*0068*/ 	.word	0x00000fb0


	//   ....[2]....
        /*006c*/ 	.word	0x00001010


	//   ....[3]....
        /*0070*/ 	.word	0x00001030


	//   ....[4]....
        /*0074*/ 	.word	0x00001060


	//   ....[5]....
        /*0078*/ 	.word	0x00001080


	//   ....[6]....
        /*007c*/ 	.word	0x000010b0


	//   ....[7]....
        /*0080*/ 	.word	0x000010d0


	//   ....[8]....
        /*0084*/ 	.word	0x00001100


	//   ....[9]....
        /*0088*/ 	.word	0x00001120


	//----- nvinfo : EIATTR_EXIT_INSTR_OFFSETS
	.align		4
.L_933:
        /*008c*/ 	.byte	0x04, 0x1c
        /*008e*/ 	.short	(.L_935 - .L_934)


	//   ....[0]....
.L_934:
        /*0090*/ 	.word	0x00004150


	//   ....[1]....
        /*0094*/ 	.word	0x00004290


	//   ....[2]....
        /*0098*/ 	.word	0x000044f0


	//----- nvinfo : EIATTR_MAX_THREADS
	.align		4
.L_935:
        /*009c*/ 	.byte	0x04, 0x05
        /*009e*/ 	.short	(.L_937 - .L_936)
.L_936:
        /*00a0*/ 	.word	0x00000280
        /*00a4*/ 	.word	0x00000001
        /*00a8*/ 	.word	0x00000001


	//----- nvinfo : EIATTR_CRS_STACK_SIZE
	.align		4
.L_937:
        /*00ac*/ 	.byte	0x04, 0x1e
        /*00ae*/ 	.short	(.L_939 - .L_938)
.L_938:
        /*00b0*/ 	.word	0x00000000


	//----- nvinfo : EIATTR_CBANK_PARAM_SIZE
	.align		4
.L_939:
        /*00b4*/ 	.byte	0x03, 0x19
        /*00b6*/ 	.short	0x00b8


	//----- nvinfo : EIATTR_PARAM_CBANK
	.align		4
        /*00b8*/ 	.byte	0x04, 0x0a
        /*00ba*/ 	.short	(.L_941 - .L_940)
	.align		4
.L_940:
        /*00bc*/ 	.word	index@(.nv.constant0._Z35group_norm_nhwc_bwd_one_pass_kernelI11Fp16IOFp16WLi256ELi10ELi640EEv26Group_norm_nhwc_bwd_params)
        /*00c0*/ 	.short	0x0210
        /*00c2*/ 	.short	0x00b8


	//----- nvinfo : EIATTR_SW_WAR
	.align		4
.L_941:
        /*00c4*/ 	.byte	0x04, 0x36
        /*00c6*/ 	.short	(.L_943 - .L_942)
.L_942:
        /*00c8*/ 	.word	0x00000008
.L_943:


//--------------------- .nv.info._Z35group_norm_nhwc_bwd_one_pass_kernelI11Fp16IOFp16WLi512ELi10ELi640EEv26Group_norm_nhwc_bwd_params --------------------------
	.section	.nv.info._Z35group_norm_nhwc_bwd_one_pass_kernelI11Fp16IOFp16WLi512ELi10ELi640EEv26Group_norm_nhwc_bwd_params,"",@"SHT_CUDA_INFO"
	.sectionflags	@""
	.align	4


	//----- nvinfo : EIATTR_CUDA_API_VERSION
	.align		4
        /*0000*/ 	.byte	0x04, 0x37
        /*0002*/ 	.short	(.L_945 - .L_944)
.L_944:
        /*0004*/ 	.word	0x00000082


	//----- nvinfo : EIATTR_KPARAM_INFO
	.align		4
.L_945:
        /*0008*/ 	.byte	0x04, 0x17
        /*000a*/ 	.short	(.L_947 - .L_946)
.L_946:
        /*000c*/ 	.word	0x00000000
        /*0010*/ 	.short	0x0000
        /*0012*/ 	.short	0x0000
        /*0014*/ 	.byte	0x00, 0xf0, 0xe1, 0x02


	//----- nvinfo : EIATTR_SPARSE_MMA_MASK
	.align		4
.L_947:
        /*0018*/ 	.byte	0x03, 0x50
        /*001a*/ 	.short	0x0000


	//----- nvinfo : EIATTR_MAXREG_COUNT
	.align		4
        /*001c*/ 	.byte	0x03, 0x1b
        /*001e*/ 	.short	0x0060


	//----- nvinfo : EIATTR_NUM_BARRIERS
	.align		4
        /*0020*/ 	.byte	0x02, 0x4c
        /*0022*/ 	.byte	0x01
	.zero		1


	//----- nvinfo : EIATTR_MERCURY_ISA_VERSION
	.align		4
        /*0024*/ 	.byte	0x03, 0x5f
        /*0026*/ 	.short	0x0101


	//----- nvinfo : EIATTR_INT_WARP_WIDE_INSTR_OFFSETS
	.align		4
        /*0028*/ 	.byte	0x04, 0x31
        /*002a*/ 	.short	(.L_949 - .L_948)


	//   ....[0]....
.L_948:
        /*002c*/ 	.word	0x00002f20


	//   ....[1]....
        /*0030*/ 	.word	0x00004f60


	//----- nvinfo : EIATTR_COOP_GROUP_MASK_REGIDS
	.align		4
.L_949:
        /*0034*/ 	.byte	0x04, 0x29
        /*0036*/ 	.short	(.L_951 - .L_950)


	//   ....[0]....
.L_950:
        /*0038*/ 	.word	0xffffffff


	//   ....[1]....
        /*003c*/ 	.word	0xffffffff


	//   ....[2]....
        /*0040*/ 	.word	0xffffffff


	//   ....[3]....
        /*0044*/ 	.word	0xffffffff


	//   ....[4]....
        /*0048*/ 	.word	0xffffffff


	//   ....[5]....
        /*004c*/ 	.word	0xffffffff


	//   ....[6]....
        /*0050*/ 	.word	0xffffffff


	//   ....[7]....
        /*0054*/ 	.word	0xffffffff


	//   ....[8]....
        /*0058*/ 	.word	0xffffffff


	//   ....[9]....
        /*005c*/ 	.word	0xffffffff


	//----- nvinfo : EIATTR_COOP_GROUP_INSTR_OFFSETS
	.align		4
.L_951:
        /*0060*/ 	.byte	0x04, 0x28
        /*0062*/ 	.short	(.L_953 - .L_952)


	//   ....[0]....
.L_952:
        /*0064*/ 	.word	0x000016a0


	//   ....[1]....
        /*0068*/ 	.word	0x000016e0


	//   ....[2]....
        /*006c*/ 	.word	0x00001810


	//   ....[3]....
        /*0070*/ 	.word	0x00001830


	//   ....[4]....
        /*0074*/ 	.word	0x00001870


	//   ....[5]....
        /*0078*/ 	.word	0x00001890


	//   ....[6]....
        /*007c*/ 	.word	0x000018c0


	//   ....[7]....
        /*0080*/ 	.word	0x000018e0


	//   ....[8]....
        /*0084*/ 	.word	0x00001910


	//   ....[9]....
        /*0088*/ 	.word	0x00001930


	//----- nvinfo : EIATTR_EXIT_INSTR_OFFSETS
	.align		4
.L_953:
        /*008c*/ 	.byte	0x04, 0x1c
        /*008e*/ 	.short	(.L_955 - .L_954)


	//   ....[0]....
.L_954:
        /*0090*/ 	.word	0x00005050


	//   ....[1]....
        /*0094*/ 	.word	0x00005190


	//   ....[2]....
        /*0098*/ 	.word	0x000053f0


	//----- nvinfo : EIATTR_MAX_THREADS
	.align		4
.L_955:
        /*009c*/ 	.byte	0x04, 0x05
        /*009e*/ 	.short	(.L_957 - .L_956)
.L_956:
        /*00a0*/ 	.word	0x00000280
        /*00a4*/ 	.word	0x00000001
        /*00a8*/ 	.word	0x00000001


	//----- nvinfo : EIATTR_CRS_STACK_SIZE
	.align		4
.L_957:
        /*00ac*/ 	.byte	0x04, 0x1e
        /*00ae*/ 	.short	(.L_959 - .L_958)
.L_958:
        /*00b0*/ 	.word	0x00000000


	//----- nvinfo : EIATTR_CBANK_PARAM_SIZE
	.align		4
.L_959:
        /*00b4*/ 	.byte	0x03, 0x19
        /*00b6*/ 	.short	0x00b8


	//----- nvinfo : EIATTR_PARAM_CBANK
	.align		4
        /*00b8*/ 	.byte	0x04, 0x0a
        /*00ba*/ 	.short	(.L_961 - .L_960)
	.align		4
.L_960:
        /*00bc*/ 	.word	index@(.nv.constant0._Z35group_norm_nhwc_bwd_one_pass_kernelI11Fp16IOFp16WLi512ELi10ELi640EEv26Group_norm_nhwc_bwd_params)
        /*00c0*/ 	.short	0x0210
        /*00c2*/ 	.short	0x00b8


	//----- nvinfo : EIATTR_SW_WAR
	.align		4
.L_961:
        /*00c4*/ 	.byte	0x04, 0x36
        /*00c6*/ 	.short	(.L_963 - .L_962)
.L_962:
        /*00c8*/ 	.word	0x00000008
.L_963:


//--------------------- .nv.info._Z35group_norm_nhwc_bwd_one_pass_kernelI11Fp32IOFp32WLi64ELi10ELi640EEv26Group_norm_nhwc_bwd_params --------------------------
	.section	.nv.info._Z35group_norm_nhwc_bwd_one_pass_kernelI11Fp32IOFp32WLi64ELi10ELi640EEv26Group_norm_nhwc_bwd_params,"",@"SHT_CUDA_INFO"
	.sectionflags	@""
	.align	4


	//----- nvinfo : EIATTR_CUDA_API_VERSION
	.align		4
        /*0000*/ 	.byte	0x04, 0x37
        /*0002*/ 	.short	(.L_965 - .L_964)
.L_964:
        /*0004*/ 	.word	0x00000082


	//----- nvinfo : EIATTR_KPARAM_INFO
	.align		4
.L_965:
        /*0008*/ 	.byte	0x04, 0x17
        /*000a*/ 	.short	(.L_967 - .L_966)
.L_966:
        /*000c*/ 	.word	0x00000000
        /*0010*/ 	.short	0x0000
        /*0012*/ 	.short	0x0000
        /*0014*/ 	.byte	0x00, 0xf0, 0xe1, 0x02


	//----- nvinfo : EIATTR_SPARSE_MMA_MASK
	.align		4
.L_967:
        /*0018*/ 	.byte	0x03, 0x50
        /*001a*/ 	.short	0x0000


	//----- nvinfo : EIATTR_MAXREG_COUNT
	.align		4
        /*001c*/ 	.byte	0x03, 0x1b
        /*001e*/ 	.short	0x0060


	//----- nvinfo : EIATTR_NUM_BARRIERS
	.align		4
        /*0020*/ 	.byte	0x02, 0x4c
        /*0022*/ 	.byte	0x01
	.zero		1


	//----- nvinfo : EIATTR_MERCURY_ISA_VERSION
	.align		4
        /*0024*/ 	.byte	0x03, 0x5f
        /*0026*/ 	.short	0x0101


	//----- nvinfo : EIATTR_INT_WARP_WIDE_INSTR_OFFSETS
	.align		4
        /*0028*/ 	.byte	0x04, 0x31
        /*002a*/ 	.short	(.L_969 - .L_968)


	//   ....[0]....
.L_968:
        /*002c*/ 	.word	0x00002270


	//   ....[1]....
        /*0030*/ 	.word	0x00003800


	//----- nvinfo : EIATTR_COOP_GROUP_MASK_REGIDS
	.align		4
.L_969:
        /*0034*/ 	.byte	0x04, 0x29
        /*0036*/ 	.short	(.L_971 - .L_970)


	//   ....[0]....
.L_970:
        /*0038*/ 	.word	0xffffffff


	//   ....[1]....
        /*003c*/ 	.word	0xffffffff


	//   ....[2]....
        /*0040*/ 	.word	0xffffffff


	//   ....[3]....
        /*0044*/ 	.word	0xffffffff


	//   ....[4]....
        /*0048*/ 	.word	0xffffffff


	//   ....[5]....
        /*004c*/ 	.word	0xffffffff


	//   ....[6]....
        /*0050*/ 	.word	0xffffffff


	//   ....[7]....
        /*0054*/ 	.word	0xffffffff


	//   ....[8]....
        /*0058*/ 	.word	0xffffffff


	//   ....[9]....
        /*005c*/ 	.word	0xffffffff


	//----- nvinfo : EIATTR_COOP_GROUP_INSTR_OFFSETS
	.align		4
.L_971:
        /*0060*/ 	.byte	0x04, 0x28
        /*0062*/ 	.short	(.L_973 - .L_972)


	//   ....[0]....
.L_972:
        /*0064*/ 	.word	0x00000b20


	//   ....[1]....
        /*0068*/ 	.word	0x00000b60


	//   ....[2]....
        /*006c*/ 	.word	0x00000bd0


	//   ....[3]....
        /*0070*/ 	.word	0x00000bf0


	//   ....[4]....
        /*0074*/ 	.word	0x00000c20


	//   ....[5]....
        /*0078*/ 	.word	0x00000c40


	//   ....[6]....
        /*007c*/ 	.word	0x00000c70


	//   ....[7]....
        /*0080*/ 	.word	0x00000c90


	//   ....[8]....
        /*0084*/ 	.word	0x00000cc0


	//   ....[9]....
        /*0088*/ 	.word	0x00000ce0


	//----- nvinfo : EIATTR_EXIT_INSTR_OFFSETS
	.align		4
.L_973:
        /*008c*/ 	.byte	0x04, 0x1c
        /*008e*/ 	.short	(.L_975 - .L_974)


	//   ....[0]....
.L_974:
        /*0090*/ 	.word	0x000038f0


	//   ....[1]....
        /*0094*/ 	.word	0x00003a30


	//   ....[2]....
        /*0098*/ 	.word	0x00003c70


	//----- nvinfo : EIATTR_MAX_THREADS
	.align		4
.L_975:
        /*009c*/ 	.byte	0x04, 0x05
        /*009e*/ 	.short	(.L_977 - .L_976)
.L_976:
        /*00a0*/ 	.word	0x00000280
        /*00a4*/ 	.word	0x00000001
        /*00a8*/ 	.word	0x00000001


	//----- nvinfo : EIATTR_CRS_STACK_SIZE
	.align		4
.L_977:
        /*00ac*/ 	.byte	0x04, 0x1e
        /*00ae*/ 	.short	(.L_979 - .L_978)
.L_978:
        /*00b0*/ 	.word	0x00000000


	//----- nvinfo : EIATTR_CBANK_PARAM_SIZE
	.align		4
.L_979:
        /*00b4*/ 	.byte	0x03, 0x19
        /*00b6*/ 	.short	0x00b8


	//----- nvinfo : EIATTR_PARAM_CBANK
	.align		4
        /*00b8*/ 	.byte	0x04, 0x0a
        /*00ba*/ 	.short	(.L_981 - .L_980)
	.align		4
.L_980:
        /*00bc*/ 	.word	index@(.nv.constant0._Z35group_norm_nhwc_bwd_one_pass_kernelI11Fp32IOFp32WLi64ELi10ELi640EEv26Group_norm_nhwc_bwd_params)
        /*00c0*/ 	.short	0x0210
        /*00c2*/ 	.short	0x00b8


	//----- nvinfo : EIATTR_SW_WAR
	.align		4
.L_981:
        /*00c4*/ 	.byte	0x04, 0x36
        /*00c6*/ 	.short	(.L_983 - .L_982)
.L_982:
        /*00c8*/ 	.word	0x00000008
.L_983:


//--------------------- .nv.info._Z35group_norm_nhwc_bwd_one_pass_kernelI11Fp32IOFp32WLi128ELi10ELi640EEv26Group_norm_nhwc_bwd_params --------------------------
	.section	.nv.info._Z35group_norm_nhwc_bwd_one_pass_kernelI11Fp32IOFp32WLi128ELi10ELi640EEv26Group_norm_nhwc_bwd_params,"",@"SHT_CUDA_INFO"
	.sectionflags	@""
	.align	4


	//----- nvinfo : EIATTR_CUDA_API_VERSION
	.align		4
        /*0000*/ 	.byte	0x04, 0x37
        /*0002*/ 	.short	(.L_985 - .L_984)
.L_984:
        /*0004*/ 	.word	0x00000082


	//----- nvinfo : EIATTR_KPARAM_INFO
	.align		4
.L_985:
        /*0008*/ 	.byte	0x04, 0x17
        /*000a*/ 	.short	(.L_987 - .L_986)
.L_986:
        /*000c*/ 	.word	0x00000000
        /*0010*/ 	.short	0x0000
        /*0012*/ 	.short	0x0000
        /*0014*/ 	.byte	0x00, 0xf0, 0xe1, 0x02


	//----- nvinfo : EIATTR_SPARSE_MMA_MASK
	.align		4
.L_987:
        /*0018*/ 	.byte	0x03, 0x50
        /*001a*/ 	.short	0x0000


	//----- nvinfo : EIATTR_MAXREG_COUNT
	.align		4
        /*001c*/ 	.byte	0x03, 0x1b
        /*001e*/ 	.short	0x0060


	//----- nvinfo : EIATTR_NUM_BARRIERS
	.align		4
        /*0020*/ 	.byte	0x02, 0x4c
        /*0022*/ 	.byte	0x01
	.zero		1


	//----- nvinfo : EIATTR_MERCURY_ISA_VERSION
	.align		4
        /*0024*/ 	.byte	0x03, 0x5f
        /*0026*/ 	.short	0x0101


	//----- nvinfo : EIATTR_INT_WARP_WIDE_INSTR_OFFSETS
	.align		4
        /*0028*/ 	.byte	0x04, 0x31
        /*002a*/ 	.short	(.L_989 - .L_988)


	//   ....[0]....
.L_988:
        /*002c*/ 	.word	0x00002270


	//   ....[1]....
        /*0030*/ 	.word	0x00003800


	//----- nvinfo : EIATTR_COOP_GROUP_MASK_REGIDS
	.align		4
.L_989:
        /*0034*/ 	.byte	0x04, 0x29
        /*0036*/ 	.short	(.L_991 - .L_990)


	//   ....[0]....
.L_990:
        /*0038*/ 	.word	0xffffffff


	//   ....[1]....
        /*003c*/ 	.word	0xffffffff


	//   ....[2]....
        /*0040*/ 	.word	0xffffffff


	//   ....[3]....
        /*0044*/ 	.word	0xffffffff


	//   ....[4]....
        /*0048*/ 	.word	0xffffffff


	//   ....[5]....
        /*004c*/ 	.word	0xffffffff


	//   ....[6]....
        /*0050*/ 	.word	0xffffffff


	//   ....[7]....
        /*0054*/ 	.word	0xffffffff


	//   ....[8]....
        /*0058*/ 	.word	0xffffffff


	//   ....[9]....
        /*005c*/ 	.word	0xffffffff


	//----- nvinfo : EIATTR_COOP_GROUP_INSTR_OFFSETS
	.align		4
.L_991:
        /*0060*/ 	.byte	0x04, 0x28
        /*0062*/ 	.short	(.L_993 - .L_992)


	//   ....[0]....
.L_992:
        /*0064*/ 	.word	0x00000b20


	//   ....[1]....
        /*0068*/ 	.word	0x00000b60


	//   ....[2]....
        /*006c*/ 	.word	0x00000bd0


	//   ....[3]....
        /*0070*/ 	.word	0x00000bf0


	//   ....[4]....
        /*0074*/ 	.word	0x00000c20


	//   ....[5]....
        /*0078*/ 	.word	0x00000c40


	//   ....[6]....
        /*007c*/ 	.word	0x00000c70


	//   ....[7]....
        /*0080*/ 	.word	0x00000c90


	//   ....[8]....
        /*0084*/ 	.word	0x00000cc0


	//   ....[9]....
        /*0088*/ 	.word	0x00000ce0


	//----- nvinfo : EIATTR_EXIT_INSTR_OFFSETS
	.align		4
.L_993:
        /*008c*/ 	.byte	0x04, 0x1c
        /*008e*/ 	.short	(.L_995 - .L_994)


	//   ....[0]....
.L_994:
        /*0090*/ 	.word	0x000038f0


	//   ....[1]....
        /*0094*/ 	.word	0x00003a30


	//   ....[2]....
        /*0098*/ 	.word	0x00003c70


	//----- nvinfo : EIATTR_MAX_THREADS
	.align		4
.L_995:
        /*009c*/ 	.byte	0x04, 0x05
        /*009e*/ 	.short	(.L_997 - .L_996)
.L_996:
        /*00a0*/ 	.word	0x00000280
        /*00a4*/ 	.word	0x00000001
        /*00a8*/ 	.word	0x00000001


	//----- nvinfo : EIATTR_CRS_STACK_SIZE
	.align		4
.L_997:
        /*00ac*/ 	.byte	0x04, 0x1e
        /*00ae*/ 	.short	(.L_999 - .L_998)
.L_998:
        /*00b0*/ 	.word	0x00000000


	//----- nvinfo : EIATTR_CBANK_PARAM_SIZE
	.align		4
.L_999:
        /*00b4*/ 	.byte	0x03, 0x19
        /*00b6*/ 	.short	0x00b8


	//----- nvinfo : EIATTR_PARAM_CBANK
	.align		4
        /*00b8*/ 	.byte	0x04, 0x0a
        /*00ba*/ 	.short	(.L_1001 - .L_1000)
	.align		4
.L_1000:
        /*00bc*/ 	.word	index@(.nv.constant0._Z35group_norm_nhwc_bwd_one_pass_kernelI11Fp32IOFp32WLi128ELi10ELi640EEv26Group_norm_nhwc_bwd_params)
        /*00c0*/ 	.short	0x0210
        /*00c2*/ 	.short	0x00b8


	//----- nvinfo : EIATTR_SW_WAR
	.align		4
.L_1001:
        /*00c4*/ 	.byte	0x04, 0x36
        /*00c6*/ 	.short	(.L_1003 - .L_1002)
.L_1002:
        /*00c8*/ 	.word	0x00000008
.L_1003:


//--------------------- .nv.info._Z35group_norm_nhwc_bwd_one_pass_kernelI11Fp32IOFp32WLi256ELi10ELi640EEv26Group_norm_nhwc_bwd_params --------------------------
	.section	.nv.info._Z35group_norm_nhwc_bwd_one_pass_kernelI11Fp32IOFp32WLi256ELi10ELi640EEv26Group_norm_nhwc_bwd_params,"",@"SHT_CUDA_INFO"
	.sectionflags	@""
	.align	4


	//----- nvinfo : EIATTR_CUDA_API_VERSION
	.align		4
        /*0000*/ 	.byte	0x04, 0x37
        /*0002*/ 	.short	(.L_1005 - .L_1004)
.L_1004:
        /*0004*/ 	.word	0x00000082


	//----- nvinfo : EIATTR_KPARAM_INFO
	.align		4
.L_1005:
        /*0008*/ 	.byte	0x04, 0x17
        /*000a*/ 	.short	(.L_1007 - .L_1006)
.L_1006:
        /*000c*/ 	.word	0x00000000
        /*0010*/ 	.short	0x0000
        /*0012*/ 	.short	0x0000
        /*0014*/ 	.byte	0x00, 0xf0, 0xe1, 0x02


	//----- nvinfo : EIATTR_SPARSE_MMA_MASK
	.align		4
.L_1007:
        /*0018*/ 	.byte	0x03, 0x50
        /*001a*/ 	.short	0x0000


	//----- nvinfo : EIATTR_MAXREG_COUNT
	.align		4
        /*001c*/ 	.byte	0x03, 0x1b
        /*001e*/ 	.short	0x0060


	//----- nvinfo : EIATTR_NUM_BARRIERS
	.align		4
        /*0020*/ 	.byte	0x02, 0x4c
        /*0022*/ 	.byte	0x01
	.zero		1


	//----- nvinfo : EIATTR_MERCURY_ISA_VERSION
	.align		4
        /*0024*/ 	.byte	0x03, 0x5f
        /*0026*/ 	.short	0x0101


	//----- nvinfo : EIATTR_INT_WARP_WIDE_INSTR_OFFSETS
	.align		4
        /*0028*/ 	.byte	0x04, 0x31
        /*002a*/ 	.short	(.L_1009 - .L_1008)


	//   ....[0]....
.L_1008:
        /*002c*/ 	.word	0x00002640


	//   ....[1]....
        /*0030*/ 	.word	0x00003e60


	//----- nvinfo : EIATTR_COOP_GROUP_MASK_REGIDS
	.align		4
.L_1009:
        /*0034*/ 	.byte	0x04, 0x29
        /*0036*/ 	.short	(.L_1011 - .L_1010)


	//   ....[0]....
.L_1010:
        /*0038*/ 	.word	0xffffffff


	//   ....[1]....
        /*003c*/ 	.word	0xffffffff


	//   ....[2]....
        /*0040*/ 	.word	0xffffffff


	//   ....[3]....
        /*0044*/ 	.word	0xffffffff


	//   ....[4]....
        /*0048*/ 	.word	0xffffffff


	//   ....[5]....
        /*004c*/ 	.word	0xffffffff


	//   ....[6]....
        /*0050*/ 	.word	0xffffffff


	//   ....[7]....
        /*0054*/ 	.word	0xffffffff


	//   ....[8]....
        /*0058*/ 	.word	0xffffffff


	//   ....[9]....
        /*005c*/ 	.word	0xffffffff


	//----- nvinfo : EIATTR_COOP_GROUP_INSTR_OFFSETS
	.align		4
.L_1011:
        /*0060*/ 	.byte	0x04, 0x28
        /*0062*/ 	.short	(.L_1013 - .L_1012)


	//   ....[0]....
.L_1012:
        /*0064*/ 	.word	0x00000e00


	//   ....[1]....
        /*0068*/ 	.word	0x00000e30


	//   ....[2]....
        /*006c*/ 	.word	0x00000e80


	//   ....[3]....
        /*0070*/ 	.word	0x00000ea0


	//   ....[4]....
        /*0074*/ 	.word	0x00000ed0


	//   ....[5]....
        /*0078*/ 	.word	0x00000ef0


	//   ....[6]....
        /*007c*/ 	.word	0x00000f20


	//   ....[7]....
        /*0080*/ 	.word	0x00000f40


	//   ....[8]....
        /*0084*/ 	.word	0x00000f70


	//   ....[9]....
        /*0088*/ 	.word	0x00000f90


	//----- nvinfo : EIATTR_EXIT_INSTR_OFFSETS
	.align		4
.L_1013:
        /*008c*/ 	.byte	0x04, 0x1c
        /*008e*/ 	.short	(.L_1015 - .L_1014)


	//   ....[0]....
.L_1014:
        /*0090*/ 	.word	0x00003f50


	//   ....[1]....
        /*0094*/ 	.word	0x00004090


	//   ....[2]....
        /*0098*/ 	.word	0x000042d0


	//----- nvinfo : EIATTR_MAX_THREADS
	.align		4
.L_1015:
        /*009c*/ 	.byte	0x04, 0x05
        /*009e*/ 	.short	(.L_1017 - .L_1016)
.L_1016:
        /*00a0*/ 	.word	0x00000280
        /*00a4*/ 	.word	0x00000001
        /*00a8*/ 	.word	0x00000001


	//----- nvinfo : EIATTR_CRS_STACK_SIZE
	.align		4
.L_1017:
        /*00ac*/ 	.byte	0x04, 0x1e
        /*00ae*/ 	.short	(.L_1019 - .L_1018)
.L_1018:
        /*00b0*/ 	.word	0x00000000


	//----- nvinfo : EIATTR_CBANK_PARAM_SIZE
	.align		4
.L_1019:
        /*00b4*/ 	.byte	0x03, 0x19
        /*00b6*/ 	.short	0x00b8


	//----- nvinfo : EIATTR_PARAM_CBANK
	.align		4
        /*00b8*/ 	.byte	0x04, 0x0a
        /*00ba*/ 	.short	(.L_1021 - .L_1020)
	.align		4
.L_1020:
        /*00bc*/ 	.word	index@(.nv.constant0._Z35group_norm_nhwc_bwd_one_pass_kernelI11Fp32IOFp32WLi256ELi10ELi640EEv26Group_norm_nhwc_bwd_params)
        /*00c0*/ 	.short	0x0210
        /*00c2*/ 	.short	0x00b8


	//----- nvinfo : EIATTR_SW_WAR
	.align		4
.L_1021:
        /*00c4*/ 	.byte	0x04, 0x36
        /*00c6*/ 	.short	(.L_1023 - .L_1022)
.L_1022:
        /*00c8*/ 	.word	0x00000008
.L_1023:


//--------------------- .nv.info._Z35group_norm_nhwc_bwd_one_pass_kernelI11Fp32IOFp32WLi512ELi10ELi640EEv26Group_norm_nhwc_bwd_params --------------------------
	.section	.nv.info._Z35group_norm_nhwc_bwd_one_pass_kernelI11Fp32IOFp32WLi512ELi10ELi640EEv26Group_norm_nhwc_bwd_params,"",@"SHT_CUDA_INFO"
	.sectionflags	@""
	.align	4


	//----- nvinfo : EIATTR_CUDA_API_VERSION
	.align		4
        /*0000*/ 	.byte	0x04, 0x37
        /*0002*/ 	.short	(.L_1025 - .L_1024)
.L_1024:
        /*0004*/ 	.word	0x00000082


	//----- nvinfo : EIATTR_KPARAM_INFO
	.align		4
.L_1025:
        /*0008*/ 	.byte	0x04, 0x17
        /*000a*/ 	.short	(.L_1027 - .L_1026)
.L_1026:
        /*000c*/ 	.word	0x00000000
        /*0010*/ 	.short	0x0000
        /*0012*/ 	.short	0x0000
        /*0014*/ 	.byte	0x00, 0xf0, 0xe1, 0x02


	//----- nvinfo : EIATTR_SPARSE_MMA_MASK
	.align		4
.L_1027:
        /*0018*/ 	.byte	0x03, 0x50
        /*001a*/ 	.short	0x0000


	//----- nvinfo : EIATTR_MAXREG_COUNT
	.align		4
        /*001c*/ 	.byte	0x03, 0x1b
        /*001e*/ 	.short	0x0060


	//----- nvinfo : EIATTR_NUM_BARRIERS
	.align		4
        /*0020*/ 	.byte	0x02, 0x4c
        /*0022*/ 	.byte	0x01
	.zero		1


	//----- nvinfo : EIATTR_MERCURY_ISA_VERSION
	.align		4
        /*0024*/ 	.byte	0x03, 0x5f
        /*0026*/ 	.short	0x0101


	//----- nvinfo : EIATTR_INT_WARP_WIDE_INSTR_OFFSETS
	.align		4
        /*0028*/ 	.byte	0x04, 0x31
        /*002a*/ 	.short	(.L_1029 - .L_1028)


	//   ....[0]....
.L_1028:
        /*002c*/ 	.word	0x00002cf0


	//   ....[1]....
        /*0030*/ 	.word	0x00004a20


	//----- nvinfo : EIATTR_COOP_GROUP_MASK_REGIDS
	.align		4
.L_1029:
        /*0034*/ 	.byte	0x04, 0x29
        /*0036*/ 	.short	(.L_1031 - .L_1030)


	//   ....[0]....
.L_1030:
        /*0038*/ 	.word	0xffffffff


	//   ....[1]....
        /*003c*/ 	.word	0xffffffff


	//   ....[2]....
        /*0040*/ 	.word	0xffffffff


	//   ....[3]....
        /*0044*/ 	.word	0xffffffff


	//   ....[4]....
        /*0048*/ 	.word	0xffffffff


	//   ....[5]....
        /*004c*/ 	.word	0xffffffff


	//   ....[6]....
        /*0050*/ 	.word	0xffffffff


	//   ....[7]....
        /*0054*/ 	.word	0xffffffff


	//   ....[8]....
        /*0058*/ 	.word	0xffffffff


	//   ....[9]....
        /*005c*/ 	.word	0xffffffff


	//----- nvinfo : EIATTR_COOP_GROUP_INSTR_OFFSETS
	.align		4
.L_1031:
        /*0060*/ 	.byte	0x04, 0x28
        /*0062*/ 	.short	(.L_1033 - .L_1032)


	//   ....[0]....
.L_1032:
        /*0064*/ 	.word	0x000014d0


	//   ....[1]....
        /*0068*/ 	.word	0x00001510


	//   ....[2]....
        /*006c*/ 	.word	0x00001680


	//   ....[3]....
        /*0070*/ 	.word	0x000016a0


	//   ....[4]....
        /*0074*/ 	.word	0x000016e0


	//   ....[5]....
        /*0078*/ 	.word	0x00001700


	//   ....[6]....
        /*007c*/ 	.word	0x00001730


	//   ....[7]....
        /*0080*/ 	.word	0x00001750


	//   ....[8]....
        /*0084*/ 	.word	0x00001780


	//   ....[9]....
        /*0088*/ 	.word	0x000017a0


	//----- nvinfo : EIATTR_EXIT_INSTR_OFFSETS
	.align		4
.L_1033:
        /*008c*/ 	.byte	0x04, 0x1c
        /*008e*/ 	.short	(.L_1035 - .L_1034)


	//   ....[0]....
.L_1034:
        /*0090*/ 	.word	0x00004b10


	//   ....[1]....
        /*0094*/ 	.word	0x00004c50


	//   ....[2]....
        /*0098*/ 	.word	0x00004e90


	//----- nvinfo : EIATTR_MAX_THREADS
	.align		4
.L_1035:
        /*009c*/ 	.byte	0x04, 0x05
        /*009e*/ 	.short	(.L_1037 - .L_1036)
.L_1036:
        /*00a0*/ 	.word	0x00000280
        /*00a4*/ 	.word	0x00000001
        /*00a8*/ 	.word	0x00000001


	//----- nvinfo : EIATTR_CRS_STACK_SIZE
	.align		4
.L_1037:
        /*00ac*/ 	.byte	0x04, 0x1e
        /*00ae*/ 	.short	(.L_1039 - .L_1038)
.L_1038:
        /*00b0*/ 	.word	0x00000000


	//----- nvinfo : EIATTR_CBANK_PARAM_SIZE
	.align		4
.L_1039:
        /*00b4*/ 	.byte	0x03, 0x19
        /*00b6*/ 	.short	0x00b8


	//----- nvinfo : EIATTR_PARAM_CBANK
	.align		4
        /*00b8*/ 	.byte	0x04, 0x0a
        /*00ba*/ 	.short	(.L_1041 - .L_1040)
	.align		4
.L_1040:
        /*00bc*/ 	.word	index@(.nv.constant0._Z35group_norm_nhwc_bwd_one_pass_kernelI11Fp32IOFp32WLi512ELi10ELi640EEv26Group_norm_nhwc_bwd_params)
        /*00c0*/ 	.short	0x0210
        /*00c2*/ 	.short	0x00b8


	//----- nvinfo : EIATTR_SW_WAR
	.align		4
.L_1041:
        /*00c4*/ 	.byte	0x04, 0x36
        /*00c6*/ 	.short	(.L_1043 - .L_1042)
.L_1042:
        /*00c8*/ 	.word	0x00000008
.L_1043:


//--------------------- .nv.info._Z35group_norm_nhwc_bwd_one_pass_kernelI11Fp32IOBf16WLi64ELi10ELi640EEv26Group_norm_nhwc_bwd_params --------------------------
	.section	.nv.info._Z35group_norm_nhwc_bwd_one_pass_kernelI11Fp32IOBf16WLi64ELi10ELi640EEv26Group_norm_nhwc_bwd_params,"",@"SHT_CUDA_INFO"
	.sectionflags	@""
	.align	4


	//----- nvinfo : EIATTR_CUDA_API_VERSION
	.align		4
        /*0000*/ 	.byte	0x04, 0x37
        /*0002*/ 	.short	(.L_1045 - .L_1044)
.L_1044:
        /*0004*/ 	.word	0x00000082


	//----- nvinfo : EIATTR_KPARAM_INFO
	.align		4
.L_1045:
        /*0008*/ 	.byte	0x04, 0x17
        /*000a*/ 	.short	(.L_1047 - .L_1046)
.L_1046:
        /*000c*/ 	.word	0x00000000
        /*0010*/ 	.short	0x0000
        /*0012*/ 	.short	0x0000
        /*0014*/ 	.byte	0x00, 0xf0, 0xe1, 0x02


	//----- nvinfo : EIATTR_SPARSE_MMA_MASK
	.align		4
.L_1047:
        /*0018*/ 	.byte	0x03, 0x50
        /*001a*/ 	.short	0x0000


	//----- nvinfo : EIATTR_MAXREG_COUNT
	.align		4
        /*001c*/ 	.byte	0x03, 0x1b
        /*001e*/ 	.short	0x0060


	//----- nvinfo : EIATTR_NUM_BARRIERS
	.align		4
        /*0020*/ 	.byte	0x02, 0x4c
        /*0022*/ 	.byte	0x01
	.zero		1


	//----- nvinfo : EIATTR_ANNOTATIONS
	.align		4
        /*0024*/ 	.byte	0x04, 0x55
        /*0026*/ 	.short	(.L_1049 - .L_1048)


	//   ....[0]....
.L_1048:
        /*0028*/ 	.word	0x00000001
        /*002c*/ 	.byte	0xf0, 0x02, 0x00, 0x00, 0x01, 0x00, 0x00, 0x00, 0xe0, 0x0a, 0x00, 0x00


	//----- nvinfo : EIATTR_MERCURY_ISA_VERSION
	.align		4
.L_1049:
        /*0038*/ 	.byte	0x03, 0x5f
        /*003a*/ 	.short	0x0101


	//----- nvinfo : EIATTR_INT_WARP_WIDE_INSTR_OFFSETS
	.align		4
        /*003c*/ 	.byte	0x04, 0x31
        /*003e*/ 	.short	(.L_1051 - .L_1050)


	//   ....[0]....
.L_1050:
        /*0040*/ 	.word	0x00002300


	//   ....[1]....
        /*0044*/ 	.word	0x000038a0


	//----- nvinfo : EIATTR_COOP_GROUP_MASK_REGIDS
	.align		4
.L_1051:
        /*0048*/ 	.byte	0x04, 0x29
        /*004a*/ 	.short	(.L_1053 - .L_1052)


	//   ....[0]....
.L_1052:
        /*004c*/ 	.word	0xffffffff


	//   ....[1]....
        /*0050*/ 	.word	0xffffffff


	//   ....[2]....
        /*0054*/ 	.word	0xffffffff


	//   ....[3]....
        /*0058*/ 	.word	0xffffffff


	//   ....[4]....
        /*005c*/ 	.word	0xffffffff


	//   ....[5]....
        /*0060*/ 	.word	0xffffffff


	//   ....[6]....
        /*0064*/ 	.word	0xffffffff


	//   ....[7]....
        /*0068*/ 	.word	0xffffffff


	//   ....[8]....
        /*006c*/ 	.word	0xffffffff


	//   ....[9]....
        /*0070*/ 	.word	0xffffffff


	//----- nvinfo : EIATTR_COOP_GROUP_INSTR_OFFSETS
	.align		4
.L_1053:
        /*0074*/ 	.byte	0x04, 0x28
        /*0076*/ 	.short	(.L_1055 - .L_1054)


	//   ....[0]....
.L_1054:
        /*0078*/ 	.word	0x00000bc0


	//   ....[1]....
        /*007c*/ 	.word	0x00000bf0


	//   ....[2]....
        /*0080*/ 	.word	0x00000c50


	//   ....[3]....
        /*0084*/ 	.word	0x00000c60


	//   ....[4]....
        /*0088*/ 	.word	0x00000c90


	//   ....[5]....
        /*008c*/ 	.word	0x00000cb0


	//   ....[6]....
        /*0090*/ 	.word	0x00000ce0


	//   ....[7]....
        /*0094*/ 	.word	0x00000d00


	//   ....[8]....
        /*0098*/ 	.word	0x00000d30


	//   ....[9]....
        /*009c*/ 	.word	0x00000d50


	//----- nvinfo : EIATTR_EXIT_INSTR_OFFSETS
	.align		4
.L_1055:
        /*00a0*/ 	.byte	0x04, 0x1c
        /*00a2*/ 	.short	(.L_1057 - .L_1056)


	//   ....[0]....
.L_1056:
        /*00a4*/ 	.word	0x00003990


	//   ....[1]....
        /*00a8*/ 	.word	0x00003ad0


	//   ....[2]....
        /*00ac*/ 	.word	0x00003d30


	//----- nvinfo : EIATTR_MAX_THREADS
	.align		4
.L_1057:
        /*00b0*/ 	.byte	0x04, 0x05
        /*00b2*/ 	.short	(.L_1059 - .L_1058)
.L_1058:
        /*00b4*/ 	.word	0x00000280
        /*00b8*/ 	.word	0x00000001
        /*00bc*/ 	.word	0x00000001


	//----- nvinfo : EIATTR_CRS_STACK_SIZE
	.align		4
.L_1059:
        /*00c0*/ 	.byte	0x04, 0x1e
        /*00c2*/ 	.short	(.L_1061 - .L_1060)
.L_1060:
        /*00c4*/ 	.word	0x00000000


	//----- nvinfo : EIATTR_CBANK_PARAM_SIZE
	.align		4
.L_1061:
        /*00c8*/ 	.byte	0x03, 0x19
        /*00ca*/ 	.short	0x00b8


	//----- nvinfo : EIATTR_PARAM_CBANK
	.align		4
        /*00cc*/ 	.byte	0x04, 0x0a
        /*00ce*/ 	.short	(.L_1063 - .L_1062)
	.align		4
.L_1062:
        /*00d0*/ 	.word	index@(.nv.constant0._Z35group_norm_nhwc_bwd_one_pass_kernelI11Fp32IOBf16WLi64ELi10ELi640EEv26Group_norm_nhwc_bwd_params)
        /*00d4*/ 	.short	0x0210
        /*00d6*/ 	.short	0x00b8


	//----- nvinfo : EIATTR_SW_WAR
	.align		4
.L_1063:
        /*00d8*/ 	.byte	0x04, 0x36
        /*00da*/ 	.short	(.L_1065 - .L_1064)
.L_1064:
        /*00dc*/ 	.word	0x00000008
.L_1065:


//--------------------- .nv.info._Z35group_norm_nhwc_bwd_one_pass_kernelI11Fp32IOBf16WLi128ELi10ELi640EEv26Group_norm_nhwc_bwd_params --------------------------
	.section	.nv.info._Z35group_norm_nhwc_bwd_one_pass_kernelI11Fp32IOBf16WLi128ELi10ELi640EEv26Group_norm_nhwc_bwd_params,"",@"SHT_CUDA_INFO"
	.sectionflags	@""
	.align	4


	//----- nvinfo : EIATTR_CUDA_API_VERSION
	.align		4
        /*0000*/ 	.byte	0x04, 0x37
        /*0002*/ 	.short	(.L_1067 - .L_1066)
.L_1066:
        /*0004*/ 	.word	0x00000082


	//----- nvinfo : EIATTR_KPARAM_INFO
	.align		4
.L_1067:
        /*0008*/ 	.byte	0x04, 0x17
        /*000a*/ 	.short	(.L_1069 - .L_1068)
.L_1068:
        /*000c*/ 	.word	0x00000000
        /*0010*/ 	.short	0x0000
        /*0012*/ 	.short	0x0000
        /*0014*/ 	.byte	0x00, 0xf0, 0xe1, 0x02


	//----- nvinfo : EIATTR_SPARSE_MMA_MASK
	.align		4
.L_1069:
        /*0018*/ 	.byte	0x03, 0x50
        /*001a*/ 	.short	0x0000


	//----- nvinfo : EIATTR_MAXREG_COUNT
	.align		4
        /*001c*/ 	.byte	0x03, 0x1b
        /*001e*/ 	.short	0x0060


	//----- nvinfo : EIATTR_NUM_BARRIERS
	.align		4
        /*0020*/ 	.byte	0x02, 0x4c
        /*0022*/ 	.byte	0x01
	.zero		1


	//----- nvinfo : EIATTR_ANNOTATIONS
	.align		4
        /*0024*/ 	.byte	0x04, 0x55
        /*0026*/ 	.short	(.L_1071 - .L_1070)


	//   ....[0]....
.L_1070:
        /*0028*/ 	.word	0x00000001
        /*002c*/ 	.byte	0xf0, 0x02, 0x00, 0x00, 0x01, 0x00, 0x00, 0x00, 0xe0, 0x0a, 0x00, 0x00


	//----- nvinfo : EIATTR_MERCURY_ISA_VERSION
	.align		4
.L_1071:
        /*0038*/ 	.byte	0x03, 0x5f
        /*003a*/ 	.short	0x0101


	//----- nvinfo : EIATTR_INT_WARP_WIDE_INSTR_OFFSETS
	.align		4
        /*003c*/ 	.byte	0x04, 0x31
        /*003e*/ 	.short	(.L_1073 - .L_1072)


	//   ....[0]....
.L_1072:
        /*0040*/ 	.word	0x00002300


	//   ....[1]....
        /*0044*/ 	.word	0x000038a0


	//----- nvinfo : EIATTR_COOP_GROUP_MASK_REGIDS
	.align		4
.L_1073:
        /*0048*/ 	.byte	0x04, 0x29
        /*004a*/ 	.short	(.L_1075 - .L_1074)


	//   ....[0]....
.L_1074:
        /*004c*/ 	.word	0xffffffff


	//   ....[1]....
        /*0050*/ 	.word	0xffffffff


	//   ....[2]....
        /*0054*/ 	.word	0xffffffff


	//   ....[3]....
        /*0058*/ 	.word	0xffffffff


	//   ....[4]....
        /*005c*/ 	.word	0xffffffff


	//   ....[5]....
        /*0060*/ 	.word	0xffffffff


	//   ....[6]....
        /*0064*/ 	.word	0xffffffff


	//   ....[7]....
        /*0068*/ 	.word	0xffffffff


	//   ....[8]....
        /*006c*/ 	.word	0xffffffff


	//   ....[9]....
        /*0070*/ 	.word	0xffffffff


	//----- nvinfo : EIATTR_COOP_GROUP_INSTR_OFFSETS
	.align		4
.L_1075:
        /*0074*/ 	.byte	0x04, 0x28
        /*0076*/ 	.short	(.L_1077 - .L_1076)


	//   ....[0]....
.L_1076:
        /*0078*/ 	.word	0x00000bc0


	//   ....[1]....
        /*007c*/ 	.word	0x00000bf0


	//   ....[2]....
        /*0080*/ 	.word	0x00000c50


	//   ....[3]....
        /*0084*/ 	.word	0x00000c60


	//   ....[4]....
        /*0088*/ 	.word	0x00000c90


	//   ....[5]....
        /*008c*/ 	.word	0x00000cb0


	//   ....[6]....
        /*0090*/ 	.word	0x00000ce0


	//   ....[7]....
        /*0094*/ 	.word	0x00000d00


	//   ....[8]....
        /*0098*/ 	.word	0x00000d30


	//   ....[9]....
        /*009c*/ 	.word	0x00000d50


	//----- nvinfo : EIATTR_EXIT_INSTR_OFFSETS
	.align		4
.L_1077:
        /*00a0*/ 	.byte	0x04, 0x1c
        /*00a2*/ 	.short	(.L_1079 - .L_1078)


	//   ....[0]....
.L_1078:
        /*00a4*/ 	.word	0x00003990


	//   ....[1]....
        /*00a8*/ 	.word	0x00003ad0


	//   ....[2]....
        /*00ac*/ 	.word	0x00003d30


	//----- nvinfo : EIATTR_MAX_THREADS
	.align		4
.L_1079:
        /*00b0*/ 	.byte	0x04, 0x05
        /*00b2*/ 	.short	(.L_1081 - .L_1080)
.L_1080:
        /*00b4*/ 	.word	0x00000280
        /*00b8*/ 	.word	0x00000001
        /*00bc*/ 	.word	0x00000001


	//----- nvinfo : EIATTR_CRS_STACK_SIZE
	.align		4
.L_1081:
        /*00c0*/ 	.byte	0x04, 0x1e
        /*00c2*/ 	.short	(.L_1083 - .L_1082)
.L_1082:
        /*00c4*/ 	.word	0x00000000


	//----- nvinfo : EIATTR_CBANK_PARAM_SIZE
	.align		4
.L_1083:
        /*00c8*/ 	.byte	0x03, 0x19
        /*00ca*/ 	.short	0x00b8


	//----- nvinfo : EIATTR_PARAM_CBANK
	.align		4
        /*00cc*/ 	.byte	0x04, 0x0a
        /*00ce*/ 	.short	(.L_1085 - .L_1084)
	.align		4
.L_1084:
        /*00d0*/ 	.word	index@(.nv.constant0._Z35group_norm_nhwc_bwd_one_pass_kernelI11Fp32IOBf16WLi128ELi10ELi640EEv26Group_norm_nhwc_bwd_params)
        /*00d4*/ 	.short	0x0210
        /*00d6*/ 	.short	0x00b8


	//----- nvinfo : EIATTR_SW_WAR
	.align		4
.L_1085:
        /*00d8*/ 	.byte	0x04, 0x36
        /*00da*/ 	.short	(.L_1087 - .L_1086)
.L_1086:
        /*00dc*/ 	.word	0x00000008
.L_1087:


//--------------------- .nv.info._Z35group_norm_nhwc_bwd_one_pass_kernelI11Fp32IOBf16WLi256ELi10ELi640EEv26Group_norm_nhwc_bwd_params --------------------------
	.section	.nv.info._Z35group_norm_nhwc_bwd_one_pass_kernelI11Fp32IOBf16WLi256ELi10ELi640EEv26Group_norm_nhwc_bwd_params,"",@"SHT_CUDA_INFO"
	.sectionflags	@""
	.align	4


	//----- nvinfo : EIATTR_CUDA_API_VERSION
	.align		4
        /*0000*/ 	.byte	0x04, 0x37
        /*0002*/ 	.short	(.L_1089 - .L_1088)
.L_1088:
        /*0004*/ 	.word	0x00000082


	//----- nvinfo : EIATTR_KPARAM_INFO
	.align		4
.L_1089:
        /*0008*/ 	.byte	0x04, 0x17
        /*000a*/ 	.short	(.L_1091 - .L_1090)
.L_1090:
        /*000c*/ 	.word	0x00000000
        /*0010*/ 	.short	0x0000
        /*0012*/ 	.short	0x0000
        /*0014*/ 	.byte	0x00, 0xf0, 0xe1, 0x02


	//----- nvinfo : EIATTR_SPARSE_MMA_MASK
	.align		4
.L_1091:
        /*0018*/ 	.byte	0x03, 0x50
        /*001a*/ 	.short	0x0000


	//----- nvinfo : EIATTR_MAXREG_COUNT
	.align		4
        /*001c*/ 	.byte	0x03, 0x1b
        /*001e*/ 	.short	0x0060


	//----- nvinfo : EIATTR_NUM_BARRIERS
	.align		4
        /*0020*/ 	.byte	0x02, 0x4c
        /*0022*/ 	.byte	0x01
	.zero		1


	//----- nvinfo : EIATTR_MERCURY_ISA_VERSION
	.align		4
        /*0024*/ 	.byte	0x03, 0x5f
        /*0026*/ 	.short	0x0101


	//----- nvinfo : EIATTR_INT_WARP_WIDE_INSTR_OFFSETS
	.align		4
        /*0028*/ 	.byte	0x04, 0x31
        /*002a*/ 	.short	(.L_1093 - .L_1092)


	//   ....[0]....
.L_1092:
        /*002c*/ 	.word	0x000026c0


	//   ....[1]....
        /*0030*/ 	.word	0x00003ee0


	//----- nvinfo : EIATTR_COOP_GROUP_MASK_REGIDS
	.align		4
.L_1093:
        /*0034*/ 	.byte	0x04, 0x29
        /*0036*/ 	.short	(.L_1095 - .L_1094)


	//   ....[0]....
.L_1094:
        /*0038*/ 	.word	0xffffffff


	//   ....[1]....
        /*003c*/ 	.word	0xffffffff


	//   ....[2]....
        /*0040*/ 	.word	0xffffffff


	//   ....[3]....
        /*0044*/ 	.word	0xffffffff


	//   ....[4]....
        /*0048*/ 	.word	0xffffffff


	//   ....[5]....
        /*004c*/ 	.word	0xffffffff


	//   ....[6]....
        /*0050*/ 	.word	0xffffffff


	//   ....[7]....
        /*0054*/ 	.word	0xffffffff


	//   ....[8]....
        /*0058*/ 	.word	0xffffffff


	//   ....[9]....
        /*005c*/ 	.word	0xffffffff


	//----- nvinfo : EIATTR_COOP_GROUP_INSTR_OFFSETS
	.align		4
.L_1095:
        /*0060*/ 	.byte	0x04, 0x28
        /*0062*/ 	.short	(.L_1097 - .L_1096)


	//   ....[0]....
.L_1096:
        /*0064*/ 	.word	0x00000e60


	//   ....[1]....
        /*0068*/ 	.word	0x00000ea0


	//   ....[2]....
        /*006c*/ 	.word	0x00000ef0


	//   ....[3]....
        /*0070*/ 	.word	0x00000f10


	//   ....[4]....
        /*0074*/ 	.word	0x00000f40


	//   ....[5]....
        /*0078*/ 	.word	0x00000f60


	//   ....[6]....
        /*007c*/ 	.word	0x00000f90


	//   ....[7]....
        /*0080*/ 	.word	0x00000fb0


	//   ....[8]....
        /*0084*/ 	.word	0x00000fe0


	//   ....[9]....
        /*0088*/ 	.word	0x00001000


	//----- nvinfo : EIATTR_EXIT_INSTR_OFFSETS
	.align		4
.L_1097:
        /*008c*/ 	.byte	0x04, 0x1c
        /*008e*/ 	.short	(.L_1099 - .L_1098)


	//   ....[0]....
.L_1098:
        /*0090*/ 	.word	0x00003fd0


	//   ....[1]....
        /*0094*/ 	.word	0x00004110


	//   ....[2]....
        /*0098*/ 	.word	0x00004370


	//----- nvinfo : EIATTR_MAX_THREADS
	.align		4
.L_1099:
        /*009c*/ 	.byte	0x04, 0x05
        /*009e*/ 	.short	(.L_1101 - .L_1100)
.L_1100:
        /*00a0*/ 	.word	0x00000280
        /*00a4*/ 	.word	0x00000001
        /*00a8*/ 	.word	0x00000001


	//----- nvinfo : EIATTR_CRS_STACK_SIZE
	.align		4
.L_1101:
        /*00ac*/ 	.byte	0x04, 0x1e
        /*00ae*/ 	.short	(.L_1103 - .L_1102)
.L_1102:
        /*00b0*/ 	.word	0x00000000


	//----- nvinfo : EIATTR_CBANK_PARAM_SIZE
	.align		4
.L_1103:
        /*00b4*/ 	.byte	0x03, 0x19
        /*00b6*/ 	.short	0x00b8


	//----- nvinfo : EIATTR_PARAM_CBANK
	.align		4
        /*00b8*/ 	.byte	0x04, 0x0a
        /*00ba*/ 	.short	(.L_1105 - .L_1104)
	.align		4
.L_1104:
        /*00bc*/ 	.word	index@(.nv.constant0._Z35group_norm_nhwc_bwd_one_pass_kernelI11Fp32IOBf16WLi256ELi10ELi640EEv26Group_norm_nhwc_bwd_params)
        /*00c0*/ 	.short	0x0210
        /*00c2*/ 	.short	0x00b8


	//----- nvinfo : EIATTR_SW_WAR
	.align		4
.L_1105:
        /*00c4*/ 	.byte	0x04, 0x36
        /*00c6*/ 	.short	(.L_1107 - .L_1106)
.L_1106:
        /*00c8*/ 	.word	0x00000008
.L_1107:


//--------------------- .nv.info._Z35group_norm_nhwc_bwd_one_pass_kernelI11Fp32IOBf16WLi512ELi10ELi640EEv26Group_norm_nhwc_bwd_params --------------------------
	.section	.nv.info._Z35group_norm_nhwc_bwd_one_pass_kernelI11Fp32IOBf16WLi512ELi10ELi640EEv26Group_norm_nhwc_bwd_params,"",@"SHT_CUDA_INFO"
	.sectionflags	@""
	.align	4


	//----- nvinfo : EIATTR_CUDA_API_VERSION
	.align		4
        /*0000*/ 	.byte	0x04, 0x37
        /*0002*/ 	.short	(.L_1109 - .L_1108)
.L_1108:
        /*0004*/ 	.word	0x00000082


	//----- nvinfo : EIATTR_KPARAM_INFO
	.align		4
.L_1109:
        /*0008*/ 	.byte	0x04, 0x17
        /*000a*/ 	.short	(.L_1111 - .L_1110)
.L_1110:
        /*000c*/ 	.word	0x00000000
        /*0010*/ 	.short	0x0000
        /*0012*/ 	.short	0x0000
        /*0014*/ 	.byte	0x00, 0xf0, 0xe1, 0x02


	//----- nvinfo : EIATTR_SPARSE_MMA_MASK
	.align		4
.L_1111:
        /*0018*/ 	.byte	0x03, 0x50
        /*001a*/ 	.short	0x0000


	//----- nvinfo : EIATTR_MAXREG_COUNT
	.align		4
        /*001c*/ 	.byte	0x03, 0x1b
        /*001e*/ 	.short	0x0060


	//----- nvinfo : EIATTR_NUM_BARRIERS
	.align		4
        /*0020*/ 	.byte	0x02, 0x4c
        /*0022*/ 	.byte	0x01
	.zero		1


	//----- nvinfo : EIATTR_MERCURY_ISA_VERSION
	.align		4
        /*0024*/ 	.byte	0x03, 0x5f
        /*0026*/ 	.short	0x0101


	//----- nvinfo : EIATTR_INT_WARP_WIDE_INSTR_OFFSETS
	.align		4
        /*0028*/ 	.byte	0x04, 0x31
        /*002a*/ 	.short	(.L_1113 - .L_1112)


	//   ....[0]....
.L_1112:
        /*002c*/ 	.word	0x00002d80


	//   ....[1]....
        /*0030*/ 	.word	0x00004ab0


	//----- nvinfo : EIATTR_COOP_GROUP_MASK_REGIDS
	.align		4
.L_1113:
        /*0034*/ 	.byte	0x04, 0x29
        /*0036*/ 	.short	(.L_1115 - .L_1114)


	//   ....[0]....
.L_1114:
        /*0038*/ 	.word	0xffffffff


	//   ....[1]....
        /*003c*/ 	.word	0xffffffff


	//   ....[2]....
        /*0040*/ 	.word	0xffffffff


	//   ....[3]....
        /*0044*/ 	.word	0xffffffff


	//   ....[4]....
        /*0048*/ 	.word	0xffffffff


	//   ....[5]....
        /*004c*/ 	.word	0xffffffff


	//   ....[6]....
        /*0050*/ 	.word	0xffffffff


	//   ....[7]....
        /*0054*/ 	.word	0xffffffff


	//   ....[8]....
        /*0058*/ 	.word	0xffffffff


	//   ....[9]....
        /*005c*/ 	.word	0xffffffff


	//----- nvinfo : EIATTR_COOP_GROUP_INSTR_OFFSETS
	.align		4
.L_1115:
        /*0060*/ 	.byte	0x04, 0x28
        /*0062*/ 	.short	(.L_1117 - .L_1116)


	//   ....[0]....
.L_1116:
        /*0064*/ 	.word	0x00001560


	//   ....[1]....
        /*0068*/ 	.word	0x000015a0


	//   ....[2]....
        /*006c*/ 	.word	0x00001650


	//   ....[3]....
        /*0070*/ 	.word	0x00001670


	//   ....[4]....
        /*0074*/ 	.word	0x000016a0


	//   ....[5]....
        /*0078*/ 	.word	0x000016c0


	//   ....[6]....
        /*007c*/ 	.word	0x000016f0


	//   ....[7]....
        /*0080*/ 	.word	0x00001710


	//   ....[8]....
        /*0084*/ 	.word	0x00001760


	//   ....[9]....
        /*0088*/ 	.word	0x000017a0


	//----- nvinfo : EIATTR_EXIT_INSTR_OFFSETS
	.align		4
.L_1117:
        /*008c*/ 	.byte	0x04, 0x1c
        /*008e*/ 	.short	(.L_1119 - .L_1118)


	//   ....[0]....
.L_1118:
        /*0090*/ 	.word	0x00004ba0


	//   ....[1]....
        /*0094*/ 	.word	0x00004ce0


	//   ....[2]....
        /*0098*/ 	.word	0x00004f40


	//----- nvinfo : EIATTR_MAX_THREADS
	.align		4
.L_1119:
        /*009c*/ 	.byte	0x04, 0x05
        /*009e*/ 	.short	(.L_1121 - .L_1120)
.L_1120:
        /*00a0*/ 	.word	0x00000280
        /*00a4*/ 	.word	0x00000001
        /*00a8*/ 	.word	0x00000001


	//----- nvinfo : EIATTR_CRS_STACK_SIZE
	.align		4
.L_1121:
        /*00ac*/ 	.byte	0x04, 0x1e
        /*00ae*/ 	.short	(.L_1123 - .L_1122)
.L_1122:
        /*00b0*/ 	.word	0x00000000


	//----- nvinfo : EIATTR_CBANK_PARAM_SIZE
	.align		4
.L_1123:
        /*00b4*/ 	.byte	0x03, 0x19
        /*00b6*/ 	.short	0x00b8


	//----- nvinfo : EIATTR_PARAM_CBANK
	.align		4
        /*00b8*/ 	.byte	0x04, 0x0a
        /*00ba*/ 	.short	(.L_1125 - .L_1124)
	.align		4
.L_1124:
        /*00bc*/ 	.word	index@(.nv.constant0._Z35group_norm_nhwc_bwd_one_pass_kernelI11Fp32IOBf16WLi512ELi10ELi640EEv26Group_norm_nhwc_bwd_params)
        /*00c0*/ 	.short	0x0210
        /*00c2*/ 	.short	0x00b8


	//----- nvinfo : EIATTR_SW_WAR
	.align		4
.L_1125:
        /*00c4*/ 	.byte	0x04, 0x36
        /*00c6*/ 	.short	(.L_1127 - .L_1126)
.L_1126:
        /*00c8*/ 	.word	0x00000008
.L_1127:


//--------------------- .nv.info._Z35group_norm_nhwc_bwd_one_pass_kernelI11Fp32IOFp16WLi64ELi10ELi640EEv26Group_norm_nhwc_bwd_params --------------------------
	.section	.nv.info._Z35group_norm_nhwc_bwd_one_pass_kernelI11Fp32IOFp16WLi64ELi10ELi640EEv26Group_norm_nhwc_bwd_params,"",@"SHT_CUDA_INFO"
	.sectionflags	@""
	.align	4


	//----- nvinfo : EIATTR_CUDA_API_VERSION
	.align		4
        /*0000*/ 	.byte	0x04, 0x37
        /*0002*/ 	.short	(.L_1129 - .L_1128)
.L_1128:
        /*0004*/ 	.word	0x00000082


	//----- nvinfo : EIATTR_KPARAM_INFO
	.align		4
.L_1129:
        /*0008*/ 	.byte	0x04, 0x17
        /*000a*/ 	.short	(.L_1131 - .L_1130)
.L_1130:
        /*000c*/ 	.word	0x00000000
        /*0010*/ 	.short	0x0000
        /*0012*/ 	.short	0x0000
        /*0014*/ 	.byte	0x00, 0xf0, 0xe1, 0x02


	//----- nvinfo : EIATTR_SPARSE_MMA_MASK
	.align		4
.L_1131:
        /*0018*/ 	.byte	0x03, 0x50
        /*001a*/ 	.short	0x0000


	//----- nvinfo : EIATTR_MAXREG_COUNT
	.align		4
        /*001c*/ 	.byte	0x03, 0x1b
        /*001e*/ 	.short	0x0060


	//----- nvinfo : EIATTR_NUM_BARRIERS
	.align		4
        /*0020*/ 	.byte	0x02, 0x4c
        /*0022*/ 	.byte	0x01
	.zero		1


	//----- nvinfo : EIATTR_ANNOTATIONS
	.align		4
        /*0024*/ 	.byte	0x04, 0x55
        /*0026*/ 	.short	(.L_1133 - .L_1132)


	//   ....[0]....
.L_1132:
        /*0028*/ 	.word	0x00000001
        /*002c*/ 	.byte	0xf0, 0x02, 0x00, 0x00, 0x01, 0x00, 0x00, 0x00, 0xe0, 0x0a, 0x00, 0x00


	//----- nvinfo : EIATTR_MERCURY_ISA_VERSION
	.align		4
.L_1133:
        /*0038*/ 	.byte	0x03, 0x5f
        /*003a*/ 	.short	0x0101


	//----- nvinfo : EIATTR_INT_WARP_WIDE_INSTR_OFFSETS
	.align		4
        /*003c*/ 	.byte	0x04, 0x31
        /*003e*/ 	.short	(.L_1135 - .L_1134)


	//   ....[0]....
.L_1134:
        /*0040*/ 	.word	0x00002300


	//   ....[1]....
        /*0044*/ 	.word	0x000038a0


	//----- nvinfo : EIATTR_COOP_GROUP_MASK_REGIDS
	.align		4
.L_1135:
        /*0048*/ 	.byte	0x04, 0x29
        /*004a*/ 	.short	(.L_1137 - .L_1136)


	//   ....[0]....
.L_1136:
        /*004c*/ 	.word	0xffffffff


	//   ....[1]....
        /*0050*/ 	.word	0xffffffff


	//   ....[2]....
        /*0054*/ 	.word	0xffffffff


	//   ....[3]....
        /*0058*/ 	.word	0xffffffff


	//   ....[4]....
        /*005c*/ 	.word	0xffffffff


	//   ....[5]....
        /*0060*/ 	.word	0xffffffff


	//   ....[6]....
        /*0064*/ 	.word	0xffffffff


	//   ....[7]....
        /*0068*/ 	.word	0xffffffff


	//   ....[8]....
        /*006c*/ 	.word	0xffffffff


	//   ....[9]....
        /*0070*/ 	.word	0xffffffff


	//----- nvinfo : EIATTR_COOP_GROUP_INSTR_OFFSETS
	.align		4
.L_1137:
        /*0074*/ 	.byte	0x04, 0x28
        /*0076*/ 	.short	(.L_1139 - .L_1138)


	//   ....[0]....
.L_1138:
        /*0078*/ 	.word	0x00000bc0


	//   ....[1]....
        /*007c*/ 	.word	0x00000bf0


	//   ....[2]....
        /*0080*/ 	.word	0x00000c50


	//   ....[3]....
        /*0084*/ 	.word	0x00000c60


	//   ....[4]....
        /*0088*/ 	.word	0x00000c90


	//   ....[5]....
        /*008c*/ 	.word	0x00000cb0


	//   ....[6]....
        /*0090*/ 	.word	0x00000ce0


	//   ....[7]....
        /*0094*/ 	.word	0x00000d00


	//   ....[8]....
        /*0098*/ 	.word	0x00000d30


	//   ....[9]....
        /*009c*/ 	.word	0x00000d50


	//----- nvinfo : EIATTR_EXIT_INSTR_OFFSETS
	.align		4
.L_1139:
        /*00a0*/ 	.byte	0x04, 0x1c
        /*00a2*/ 	.short	(.L_1141 - .L_1140)


	//   ....[0]....
.L_1140:
        /*00a4*/ 	.word	0x00003990


	//   ....[1]....
        /*00a8*/ 	.word	0x00003ad0


	//   ....[2]....
        /*00ac*/ 	.word	0x00003d30


	//----- nvinfo : EIATTR_MAX_THREADS
	.align		4
.L_1141:
        /*00b0*/ 	.byte	0x04, 0x05
        /*00b2*/ 	.short	(.L_1143 - .L_1142)
.L_1142:
        /*00b4*/ 	.word	0x00000280
        /*00b8*/ 	.word	0x00000001
        /*00bc*/ 	.word	0x00000001


	//----- nvinfo : EIATTR_CRS_STACK_SIZE
	.align		4
.L_1143:
        /*00c0*/ 	.byte	0x04, 0x1e
        /*00c2*/ 	.short	(.L_1145 - .L_1144)
.L_1144:
        /*00c4*/ 	.word	0x00000000


	//----- nvinfo : EIATTR_CBANK_PARAM_SIZE
	.align		4
.L_1145:
        /*00c8*/ 	.byte	0x03, 0x19
        /*00ca*/ 	.short	0x00b8


	//----- nvinfo : EIATTR_PARAM_CBANK
	.align		4
        /*00cc*/ 	.byte	0x04, 0x0a
        /*00ce*/ 	.short	(.L_1147 - .L_1146)
	.align		4
.L_1146:
        /*00d0*/ 	.word	index@(.nv.constant0._Z35group_norm_nhwc_bwd_one_pass_kernelI11Fp32IOFp16WLi64ELi10ELi640EEv26Group_norm_nhwc_bwd_params)
        /*00d4*/ 	.short	0x0210
        /*00d6*/ 	.short	0x00b8


	//----- nvinfo : EIATTR_SW_WAR
	.align		4
.L_1147:
        /*00d8*/ 	.byte	0x04, 0x36
        /*00da*/ 	.short	(.L_1149 - .L_1148)
.L_1148:
        /*00dc*/ 	.word	0x00000008
.L_1149:


//--------------------- .nv.info._Z35group_norm_nhwc_bwd_one_pass_kernelI11Fp32IOFp16WLi128ELi10ELi640EEv26Group_norm_nhwc_bwd_params --------------------------
	.section	.nv.info._Z35group_norm_nhwc_bwd_one_pass_kernelI11Fp32IOFp16WLi128ELi10ELi640EEv26Group_norm_nhwc_bwd_params,"",@"SHT_CUDA_INFO"
	.sectionflags	@""
	.align	4


	//----- nvinfo : EIATTR_CUDA_API_VERSION
	.align		4
        /*0000*/ 	.byte	0x04, 0x37
        /*0002*/ 	.short	(.L_1151 - .L_1150)
.L_1150:
        /*0004*/ 	.word	0x00000082


	//----- nvinfo : EIATTR_KPARAM_INFO
	.align		4
.L_1151:
        /*0008*/ 	.byte	0x04, 0x17
        /*000a*/ 	.short	(.L_1153 - .L_1152)
.L_1152:
        /*000c*/ 	.word	0x00000000
        /*0010*/ 	.short	0x0000
        /*0012*/ 	.short	0x0000
        /*0014*/ 	.byte	0x00, 0xf0, 0xe1, 0x02


	//----- nvinfo : EIATTR_SPARSE_MMA_MASK
	.align		4
.L_1153:
        /*0018*/ 	.byte	0x03, 0x50
        /*001a*/ 	.short	0x0000


	//----- nvinfo : EIATTR_MAXREG_COUNT
	.align		4
        /*001c*/ 	.byte	0x03, 0x1b
        /*001e*/ 	.short	0x0060


	//----- nvinfo : EIATTR_NUM_BARRIERS
	.align		4
        /*0020*/ 	.byte	0x02, 0x4c
        /*0022*/ 	.byte	0x01
	.zero		1


	//----- nvinfo : EIATTR_ANNOTATIONS
	.align		4
        /*0024*/ 	.byte	0x04, 0x55
        /*0026*/ 	.short	(.L_1155 - .L_1154)


	//   ....[0]....
.L_1154:
        /*0028*/ 	.word	0x00000001
        /*002c*/ 	.byte	0xf0, 0x02, 0x00, 0x00, 0x01, 0x00, 0x00, 0x00, 0xe0, 0x0a, 0x00, 0x00


	//----- nvinfo : EIATTR_MERCURY_ISA_VERSION
	.align		4
.L_1155:
        /*0038*/ 	.byte	0x03, 0x5f
        /*003a*/ 	.short	0x0101


	//----- nvinfo : EIATTR_INT_WARP_WIDE_INSTR_OFFSETS
	.align		4
        /*003c*/ 	.byte	0x04, 0x31
        /*003e*/ 	.short	(.L_1157 - .L_1156)


	//   ....[0]....
.L_1156:
        /*0040*/ 	.word	0x00002300


	//   ....[1]....
        /*0044*/ 	.word	0x000038a0


	//----- nvinfo : EIATTR_COOP_GROUP_MASK_REGIDS
	.align		4
.L_1157:
        /*0048*/ 	.byte	0x04, 0x29
        /*004a*/ 	.short	(.L_1159 - .L_1158)


	//   ....[0]....
.L_1158:
        /*004c*/ 	.word	0xffffffff


	//   ....[1]....
        /*0050*/ 	.word	0xffffffff


	//   ....[2]....
        /*0054*/ 	.word	0xffffffff


	//   ....[3]....
        /*0058*/ 	.word	0xffffffff


	//   ....[4]....
        /*005c*/ 	.word	0xffffffff


	//   ....[5]....
        /*0060*/ 	.word	0xffffffff


	//   ....[6]....
        /*0064*/ 	.word	0xffffffff


	//   ....[7]....
        /*0068*/ 	.word	0xffffffff


	//   ....[8]....
        /*006c*/ 	.word	0xffffffff


	//   ....[9]....
        /*0070*/ 	.word	0xffffffff


	//----- nvinfo : EIATTR_COOP_GROUP_INSTR_OFFSETS
	.align		4
.L_1159:
        /*0074*/ 	.byte	0x04, 0x28
        /*0076*/ 	.short	(.L_1161 - .L_1160)


	//   ....[0]....
.L_1160:
        /*0078*/ 	.word	0x00000bc0


	//   ....[1]....
        /*007c*/ 	.word	0x00000bf0


	//   ....[2]....
        /*0080*/ 	.word	0x00000c50


	//   ....[3]....
        /*0084*/ 	.word	0x00000c60


	//   ....[4]....
        /*0088*/ 	.word	0x00000c90


	//   ....[5]....
        /*008c*/ 	.word	0x00000cb0


	//   ....[6]....
        /*0090*/ 	.word	0x00000ce0


	//   ....[7]....
        /*0094*/ 	.word	0x00000d00


	//   ....[8]....
        /*0098*/ 	.word	0x00000d30


	//   ....[9]....
        /*009c*/ 	.word	0x00000d50


	//----- nvinfo : EIATTR_EXIT_INSTR_OFFSETS
	.align		4
.L_1161:
        /*00a0*/ 	.byte	0x04, 0x1c
        /*00a2*/ 	.short	(.L_1163 - .L_1162)


	//   ....[0]....
.L_1162:
        /*00a4*/ 	.word	0x00003990


	//   ....[1]....
        /*00a8*/ 	.word	0x00003ad0


	//   ....[2]....
        /*00ac*/ 	.word	0x00003d30


	//----- nvinfo : EIATTR_MAX_THREADS
	.align		4
.L_1163:
        /*00b0*/ 	.byte	0x04, 0x05
        /*00b2*/ 	.short	(.L_1165 - .L_1164)
.L_1164:
        /*00b4*/ 	.word	0x00000280
        /*00b8*/ 	.word	0x00000001
        /*00bc*/ 	.word	0x00000001


	//----- nvinfo : EIATTR_CRS_STACK_SIZE
	.align		4
.L_1165:
        /*00c0*/ 	.byte	0x04, 0x1e
        /*00c2*/ 	.short	(.L_1167 - .L_1166)
.L_1166:
        /*00c4*/ 	.word	0x00000000


	//----- nvinfo : EIATTR_CBANK_PARAM_SIZE
	.align		4
.L_1167:
        /*00c8*/ 	.byte	0x03, 0x19
        /*00ca*/ 	.short	0x00b8


	//----- nvinfo : EIATTR_PARAM_CBANK
	.align		4
        /*00cc*/ 	.byte	0x04, 0x0a
        /*00ce*/ 	.short	(.L_1169 - .L_1168)
	.align		4
.L_1168:
        /*00d0*/ 	.word	index@(.nv.constant0._Z35group_norm_nhwc_bwd_one_pass_kernelI11Fp32IOFp16WLi128ELi10ELi640EEv26Group_norm_nhwc_bwd_params)
        /*00d4*/ 	.short	0x0210
        /*00d6*/ 	.short	0x00b8


	//----- nvinfo : EIATTR_SW_WAR
	.align		4
.L_1169:
        /*00d8*/ 	.byte	0x04, 0x36
        /*00da*/ 	.short	(.L_1171 - .L_1170)
.L_1170:
        /*00dc*/ 	.word	0x00000008
.L_1171:


//--------------------- .nv.info._Z35group_norm_nhwc_bwd_one_pass_kernelI11Fp32IOFp16WLi256ELi10ELi640EEv26Group_norm_nhwc_bwd_params --------------------------
	.section	.nv.info._Z35group_norm_nhwc_bwd_one_pass_kernelI11Fp32IOFp16WLi256ELi10ELi640EEv26Group_norm_nhwc_bwd_params,"",@"SHT_CUDA_INFO"
	.sectionflags	@""
	.align	4


	//----- nvinfo : EIATTR_CUDA_API_VERSION
	.align		4
        /*0000*/ 	.byte	0x04, 0x37
        /*0002*/ 	.short	(.L_1173 - .L_1172)
.L_1172:
        /*0004*/ 	.word	0x00000082


	//----- nvinfo : EIATTR_KPARAM_INFO
	.align		4
.L_1173:
        /*0008*/ 	.byte	0x04, 0x17
        /*000a*/ 	.short	(.L_1175 - .L_1174)
.L_1174:
        /*000c*/ 	.word	0x00000000
        /*0010*/ 	.short	0x0000
        /*0012*/ 	.short	0x0000
        /*0014*/ 	.byte	0x00, 0xf0, 0xe1, 0x02


	//----- nvinfo : EIATTR_SPARSE_MMA_MASK
	.align		4
.L_1175:
        /*0018*/ 	.byte	0x03, 0x50
        /*001a*/ 	.short	0x0000


	//----- nvinfo : EIATTR_MAXREG_COUNT
	.align		4
        /*001c*/ 	.byte	0x03, 0x1b
        /*001e*/ 	.short	0x0060


	//----- nvinfo : EIATTR_NUM_BARRIERS
	.align		4
        /*0020*/ 	.byte	0x02, 0x4c
        /*0022*/ 	.byte	0x01
	.zero		1


	//----- nvinfo : EIATTR_MERCURY_ISA_VERSION
	.align		4
        /*0024*/ 	.byte	0x03, 0x5f
        /*0026*/ 	.short	0x0101


	//----- nvinfo : EIATTR_INT_WARP_WIDE_INSTR_OFFSETS
	.align		4
        /*0028*/ 	.byte	0x04, 0x31
        /*002a*/ 	.short	(.L_1177 - .L_1176)


	//   ....[0]....
.L_1176:
        /*002c*/ 	.word	0x000026c0


	//   ....[1]....
        /*0030*/ 	.word	0x00003ee0


	//----- nvinfo : EIATTR_COOP_GROUP_MASK_REGIDS
	.align		4
.L_1177:
        /*0034*/ 	.byte	0x04, 0x29
        /*0036*/ 	.short	(.L_1179 - .L_1178)


	//   ....[0]....
.L_1178:
        /*0038*/ 	.word	0xffffffff


	//   ....[1]....
        /*003c*/ 	.word	0xffffffff


	//   ....[2]....
        /*0040*/ 	.word	0xffffffff


	//   ....[3]....
        /*0044*/ 	.word	0xffffffff


	//   ....[4]....
        /*0048*/ 	.word	0xffffffff


	//   ....[5]....
        /*004c*/ 	.word	0xffffffff


	//   ....[6]....
        /*0050*/ 	.word	0xffffffff


	//   ....[7]....
        /*0054*/ 	.word	0xffffffff


	//   ....[8]....
        /*0058*/ 	.word	0xffffffff


	//   ....[9]....
        /*005c*/ 	.word	0xffffffff


	//----- nvinfo : EIATTR_COOP_GROUP_INSTR_OFFSETS
	.align		4
.L_1179:
        /*0060*/ 	.byte	0x04, 0x28
        /*0062*/ 	.short	(.L_1181 - .L_1180)


	//   ....[0]....
.L_1180:
        /*0064*/ 	.word	0x00000e60


	//   ....[1]....
        /*0068*/ 	.word	0x00000ea0


	//   ....[2]....
        /*006c*/ 	.word	0x00000ef0


	//   ....[3]....
        /*0070*/ 	.word	0x00000f10


	//   ....[4]....
        /*0074*/ 	.word	0x00000f40


	//   ....[5]....
        /*0078*/ 	.word	0x00000f60


	//   ....[6]....
        /*007c*/ 	.word	0x00000f90


	//   ....[7]....
        /*0080*/ 	.word	0x00000fb0


	//   ....[8]....
        /*0084*/ 	.word	0x00000fe0


	//   ....[9]....
        /*0088*/ 	.word	0x00001000


	//----- nvinfo : EIATTR_EXIT_INSTR_OFFSETS
	.align		4
.L_1181:
        /*008c*/ 	.byte	0x04, 0x1c
        /*008e*/ 	.short	(.L_1183 - .L_1182)


	//   ....[0]....
.L_1182:
        /*0090*/ 	.word	0x00003fd0


	//   ....[1]....
        /*0094*/ 	.word	0x00004110


	//   ....[2]....
        /*0098*/ 	.word	0x00004370


	//----- nvinfo : EIATTR_MAX_THREADS
	.align		4
.L_1183:
        /*009c*/ 	.byte	0x04, 0x05
        /*009e*/ 	.short	(.L_1185 - .L_1184)
.L_1184:
        /*00a0*/ 	.word	0x00000280
        /*00a4*/ 	.word	0x00000001
        /*00a8*/ 	.word	0x00000001


	//----- nvinfo : EIATTR_CRS_STACK_SIZE
	.align		4
.L_1185:
        /*00ac*/ 	.byte	0x04, 0x1e
        /*00ae*/ 	.short	(.L_1187 - .L_1186)
.L_1186:
        /*00b0*/ 	.word	0x00000000


	//----- nvinfo : EIATTR_CBANK_PARAM_SIZE
	.align		4
.L_1187:
        /*00b4*/ 	.byte	0x03, 0x19
        /*00b6*/ 	.short	0x00b8


	//----- nvinfo : EIATTR_PARAM_CBANK
	.align		4
        /*00b8*/ 	.byte	0x04, 0x0a
        /*00ba*/ 	.short	(.L_1189 - .L_1188)
	.align		4
.L_1188:
        /*00bc*/ 	.word	index@(.nv.constant0._Z35group_norm_nhwc_bwd_one_pass_kernelI11Fp32IOFp16WLi256ELi10ELi640EEv26Group_norm_nhwc_bwd_params)
        /*00c0*/ 	.short	0x0210
        /*00c2*/ 	.short	0x00b8


	//----- nvinfo : EIATTR_SW_WAR
	.align		4
.L_1189:
        /*00c4*/ 	.byte	0x04, 0x36
        /*00c6*/ 	.short	(.L_1191 - .L_1190)
.L_1190:
        /*00c8*/ 	.word	0x00000008
.L_1191:


//--------------------- .nv.info._Z35group_norm_nhwc_bwd_one_pass_kernelI11Fp32IOFp16WLi512ELi10ELi640EEv26Group_norm_nhwc_bwd_params --------------------------
	.section	.nv.info._Z35group_norm_nhwc_bwd_one_pass_kernelI11Fp32IOFp16WLi512ELi10ELi640EEv26Group_norm_nhwc_bwd_params,"",@"SHT_CUDA_INFO"
	.sectionflags	@""
	.align	4


	//----- nvinfo : EIATTR_CUDA_API_VERSION
	.align		4
        /*0000*/ 	.byte	0x04, 0x37
        /*0002*/ 	.short	(.L_1193 - .L_1192)
.L_1192:
        /*0004*/ 	.word	0x00000082


	//----- nvinfo : EIATTR_KPARAM_INFO
	.align		4
.L_1193:
        /*0008*/ 	.byte	0x04, 0x17
        /*000a*/ 	.short	(.L_1195 - .L_1194)
.L_1194:
        /*000c*/ 	.word	0x00000000
        /*0010*/ 	.short	0x0000
        /*0012*/ 	.short	0x0000
        /*0014*/ 	.byte	0x00, 0xf0, 0xe1, 0x02


	//----- nvinfo : EIATTR_SPARSE_MMA_MASK
	.align		4
.L_1195:
        /*0018*/ 	.byte	0x03, 0x50
        /*001a*/ 	.short	0x0000


	//----- nvinfo : EIATTR_MAXREG_COUNT
	.align		4
        /*001c*/ 	.byte	0x03, 0x1b
        /*001e*/ 	.short	0x0060


	//----- nvinfo : EIATTR_NUM_BARRIERS
	.align		4
        /*0020*/ 	.byte	0x02, 0x4c
        /*0022*/ 	.byte	0x01
	.zero		1


	//----- nvinfo : EIATTR_MERCURY_ISA_VERSION
	.align		4
        /*0024*/ 	.byte	0x03, 0x5f
        /*0026*/ 	.short	0x0101


	//----- nvinfo : EIATTR_INT_WARP_WIDE_INSTR_OFFSETS
	.align		4
        /*0028*/ 	.byte	0x04, 0x31
        /*002a*/ 	.short	(.L_1197 - .L_1196)


	//   ....[0]....
.L_1196:
        /*002c*/ 	.word	0x00002d80


	//   ....[1]....
        /*0030*/ 	.word	0x00004ab0


	//----- nvinfo : EIATTR_COOP_GROUP_MASK_REGIDS
	.align		4
.L_1197:
        /*0034*/ 	.byte	0x04, 0x29
        /*0036*/ 	.short	(.L_1199 - .L_1198)


	//   ....[0]....
.L_1198:
        /*0038*/ 	.word	0xffffffff


	//   ....[1]....
        /*003c*/ 	.word	0xffffffff


	//   ....[2]....
        /*0040*/ 	.word	0xffffffff


	//   ....[3]....
        /*0044*/ 	.word	0xffffffff


	//   ....[4]....
        /*0048*/ 	.word	0xffffffff


	//   ....[5]....
        /*004c*/ 	.word	0xffffffff


	//   ....[6]....
        /*0050*/ 	.word	0xffffffff


	//   ....[7]....
        /*0054*/ 	.word	0xffffffff


	//   ....[8]....
        /*0058*/ 	.word	0xffffffff


	//   ....[9]....
        /*005c*/ 	.word	0xffffffff


	//----- nvinfo : EIATTR_COOP_GROUP_INSTR_OFFSETS
	.align		4
.L_1199:
        /*0060*/ 	.byte	0x04, 0x28
        /*0062*/ 	.short	(.L_1201 - .L_1200)


	//   ....[0]....
.L_1200:
        /*0064*/ 	.word	0x00001560


	//   ....[1]....
        /*0068*/ 	.word	0x000015a0


	//   ....[2]....
        /*006c*/ 	.word	0x00001650


	//   ....[3]....
        /*0070*/ 	.word	0x00001670


	//   ....[4]....
        /*0074*/ 	.word	0x000016a0


	//   ....[5]....
        /*0078*/ 	.word	0x000016c0


	//   ....[6]....
        /*007c*/ 	.word	0x000016f0


	//   ....[7]....
        /*0080*/ 	.word	0x00001710


	//   ....[8]....
        /*0084*/ 	.word	0x00001760


	//   ....[9]....
        /*0088*/ 	.word	0x000017a0


	//----- nvinfo : EIATTR_EXIT_INSTR_OFFSETS
	.align		4
.L_1201:
        /*008c*/ 	.byte	0x04, 0x1c
        /*008e*/ 	.short	(.L_1203 - .L_1202)


	//   ....[0]....
.L_1202:
        /*0090*/ 	.word	0x00004ba0


	//   ....[1]....
        /*0094*/ 	.word	0x00004ce0


	//   ....[2]....
        /*0098*/ 	.word	0x00004f40


	//----- nvinfo : EIATTR_MAX_THREADS
	.align		4
.L_1203:
        /*009c*/ 	.byte	0x04, 0x05
        /*009e*/ 	.short	(.L_1205 - .L_1204)
.L_1204:
        /*00a0*/ 	.word	0x00000280
        /*00a4*/ 	.word	0x00000001
        /*00a8*/ 	.word	0x00000001


	//----- nvinfo : EIATTR_CRS_STACK_SIZE
	.align		4
.L_1205:
        /*00ac*/ 	.byte	0x04, 0x1e
        /*00ae*/ 	.short	(.L_1207 - .L_1206)
.L_1206:
        /*00b0*/ 	.word	0x00000000


	//----- nvinfo : EIATTR_CBANK_PARAM_SIZE
	.align		4
.L_1207:
        /*00b4*/ 	.byte	0x03, 0x19
        /*00b6*/ 	.short	0x00b8


	//----- nvinfo : EIATTR_PARAM_CBANK
	.align		4
        /*00b8*/ 	.byte	0x04, 0x0a
        /*00ba*/ 	.short	(.L_1209 - .L_1208)
	.align		4
.L_1208:
        /*00bc*/ 	.word	index@(.nv.constant0._Z35group_norm_nhwc_bwd_one_pass_kernelI11Fp32IOFp16WLi512ELi10ELi640EEv26Group_norm_nhwc_bwd_params)
        /*00c0*/ 	.short	0x0210
        /*00c2*/ 	.short	0x00b8


	//----- nvinfo : EIATTR_SW_WAR
	.align		4
.L_1209:
        /*00c4*/ 	.byte	0x04, 0x36
        /*00c6*/ 	.short	(.L_1211 - .L_1210)
.L_1210:
        /*00c8*/ 	.word	0x00000008
.L_1211:


//--------------------- .nv.info._Z35group_norm_nhwc_fwd_one_pass_kernelI11Bf16IOFp32WLi64ELi10ELi640EEv26Group_norm_nhwc_fwd_params --------------------------
	.section	.nv.info._Z35group_norm_nhwc_fwd_one_pass_kernelI11Bf16IOFp32WLi64ELi10ELi640EEv26Group_norm_nhwc_fwd_params,"",@"SHT_CUDA_INFO"
	.sectionflags	@""
	.align	4


	//----- nvinfo : EIATTR_CUDA_API_VERSION
	.align		4
        /*0000*/ 	.byte	0x04, 0x37
        /*0002*/ 	.short	(.L_1213 - .L_1212)
.L_1212:
        /*0004*/ 	.word	0x00000082


	//----- nvinfo : EIATTR_KPARAM_INFO
	.align		4
.L_1213:
        /*0008*/ 	.byte	0x04, 0x17
        /*000a*/ 	.short	(.L_1215 - .L_1214)
.L_1214:
        /*000c*/ 	.word	0x00000000
        /*0010*/ 	.short	0x0000
        /*0012*/ 	.short	0x0000
        /*0014*/ 	.byte	0x00, 0xf0, 0x81, 0x02


	//----- nvinfo : EIATTR_SPARSE_MMA_MASK
	.align		4
.L_1215:
        /*0018*/ 	.byte	0x03, 0x50
        /*001a*/ 	.short	0x0000


	//----- nvinfo : EIATTR_MAXREG_COUNT
	.align		4
        /*001c*/ 	.byte	0x03, 0x1b
        /*001e*/ 	.short	0x0060


	//----- nvinfo : EIATTR_NUM_BARRIERS
	.align		4
        /*0020*/ 	.byte	0x02, 0x4c
        /*0022*/ 	.byte	0x01
	.zero		1


	//----- nvinfo : EIATTR_MERCURY_ISA_VERSION
	.align		4
        /*0024*/ 	.byte	0x03, 0x5f
        /*0026*/ 	.short	0x0101


	//----- nvinfo : EIATTR_COOP_GROUP_MASK_REGIDS
	.align		4
        /*0028*/ 	.byte	0x04, 0x29
        /*002a*/ 	.short	(.L_1217 - .L_1216)


	//   ....[0]....
.L_1216:
        /*002c*/ 	.word	0xffffffff


	//   ....[1]....
        /*0030*/ 	.word	0xffffffff


	//   ....[2]....
        /*0034*/ 	.word	0xffffffff


	//   ....[3]....
        /*0038*/ 	.word	0xffffffff


	//   ....[4]....
        /*003c*/ 	.word	0xffffffff


	//   ....[5]....
        /*0040*/ 	.word	0xffffffff


	//   ....[6]....
        /*0044*/ 	.word	0xffffffff


	//   ....[7]....
        /*0048*/ 	.word	0xffffffff


	//   ....[8]....
        /*004c*/ 	.word	0xffffffff


	//   ....[9]....
        /*0050*/ 	.word	0xffffffff


	//----- nvinfo : EIATTR_COOP_GROUP_INSTR_OFFSETS
	.align		4
.L_1217:
        /*0054*/ 	.byte	0x04, 0x28
        /*0056*/ 	.short	(.L_1219 - .L_1218)


	//   ....[0]....
.L_1218:
        /*0058*/ 	.word	0x000005e0


	//   ....[1]....
        /*005c*/ 	.word	0x000005f0


	//   ....[2]....
        /*0060*/ 	.word	0x00000620


	//   ....[3]....
        /*0064*/ 	.word	0x00000640


	//   ....[4]....
        /*0068*/ 	.word	0x00000670


	//   ....[5]....
        /*006c*/ 	.word	0x00000690


	//   ....[6]....
        /*0070*/ 	.word	0x000006c0


	//   ....[7]....
        /*0074*/ 	.word	0x000006e0


	//   ....[8]....
        /*0078*/ 	.word	0x00000710


	//   ....[9]....
        /*007c*/ 	.word	0x00000730


	//----- nvinfo : EIATTR_EXIT_INSTR_OFFSETS
	.align		4
.L_1219:
        /*0080*/ 	.byte	0x04, 0x1c
        /*0082*/ 	.short	(.L_1221 - .L_1220)


	//   ....[0]....
.L_1220:
        /*0084*/ 	.word	0x00000060


	//   ....[1]....
        /*0088*/ 	.word	0x000019a0


	//----- nvinfo : EIATTR_MAX_THREADS
	.align		4
.L_1221:
        /*008c*/ 	.byte	0x04, 0x05
        /*008e*/ 	.short	(.L_1223 - .L_1222)
.L_1222:
        /*0090*/ 	.word	0x00000280
        /*0094*/ 	.word	0x00000001
        /*0098*/ 	.word	0x00000001


	//----- nvinfo : EIATTR_CRS_STACK_SIZE
	.align		4
.L_1223:
        /*009c*/ 	.byte	0x04, 0x1e
        /*009e*/ 	.short	(.L_1225 - .L_1224)
.L_1224:
        /*00a0*/ 	.word	0x00000000


	//----- nvinfo : EIATTR_CBANK_PARAM_SIZE
	.align		4
.L_1225:
        /*00a4*/ 	.byte	0x03, 0x19
        /*00a6*/ 	.short	0x00a0


	//----- nvinfo : EIATTR_PARAM_CBANK
	.align		4
        /*00a8*/ 	.byte	0x04, 0x0a
        /*00aa*/ 	.short	(.L_1227 - .L_1226)
	.align		4
.L_1226:
        /*00ac*/ 	.word	index@(.nv.constant0._Z35group_norm_nhwc_fwd_one_pass_kernelI11Bf16IOFp32WLi64ELi10ELi640EEv26Group_norm_nhwc_fwd_params)
        /*00b0*/ 	.short	0x0210
        /*00b2*/ 	.short	0x00a0


	//----- nvinfo : EIATTR_SW_WAR
	.align		4
.L_1227:
        /*00b4*/ 	.byte	0x04, 0x36
        /*00b6*/ 	.short	(.L_1229 - .L_1228)
.L_1228:
        /*00b8*/ 	.word	0x00000008
.L_1229:


//--------------------- .nv.info._Z35group_norm_nhwc_fwd_one_pass_kernelI11Bf16IOFp32WLi128ELi10ELi640EEv26Group_norm_nhwc_fwd_params --------------------------
	.section	.nv.info._Z35group_norm_nhwc_fwd_one_pass_kernelI11Bf16IOFp32WLi128ELi10ELi640EEv26Group_norm_nhwc_fwd_params,"",@"SHT_CUDA_INFO"
	.sectionflags	@""
	.align	4


	//----- nvinfo : EIATTR_CUDA_API_VERSION
	.align		4
        /*0000*/ 	.byte	0x04, 0x37
        /*0002*/ 	.short	(.L_1231 - .L_1230)
.L_1230:
        /*0004*/ 	.word	0x00000082


	//----- nvinfo : EIATTR_KPARAM_INFO
	.align		4
.L_1231:
        /*0008*/ 	.byte	0x04, 0x17
        /*000a*/ 	.short	(.L_1233 - .L_1232)
.L_1232:
        /*000c*/ 	.word	0x00000000
        /*0010*/ 	.short	0x0000
        /*0012*/ 	.short	0x0000
        /*0014*/ 	.byte	0x00, 0xf0, 0x81, 0x02


	//----- nvinfo : EIATTR_SPARSE_MMA_MASK
	.align		4
.L_1233:
        /*0018*/ 	.byte	0x03, 0x50
        /*001a*/ 	.short	0x0000


	//----- nvinfo : EIATTR_MAXREG_COUNT
	.align		4
        /*001c*/ 	.byte	0x03, 0x1b
        /*001e*/ 	.short	0x0060


	//----- nvinfo : EIATTR_NUM_BARRIERS
	.align		4
        /*0020*/ 	.byte	0x02, 0x4c
        /*0022*/ 	.byte	0x01
	.zero		1


	//----- nvinfo : EIATTR_MERCURY_ISA_VERSION
	.align		4
        /*0024*/ 	.byte	0x03, 0x5f
        /*0026*/ 	.short	0x0101


	//----- nvinfo : EIATTR_COOP_GROUP_MASK_REGIDS
	.align		4
        /*0028*/ 	.byte	0x04, 0x29
        /*002a*/ 	.short	(.L_1235 - .L_1234)


	//   ....[0]....
.L_1234:
        /*002c*/ 	.word	0xffffffff


	//   ....[1]....
        /*0030*/ 	.word	0xffffffff


	//   ....[2]....
        /*0034*/ 	.word	0xffffffff


	//   ....[3]....
        /*0038*/ 	.word	0xffffffff


	//   ....[4]....
        /*003c*/ 	.word	0xffffffff


	//   ....[5]....
        /*0040*/ 	.word	0xffffffff


	//   ....[6]....
        /*0044*/ 	.word	0xffffffff


	//   ....[7]....
        /*0048*/ 	.word	0xffffffff


	//   ....[8]....
        /*004c*/ 	.word	0xffffffff


	//   ....[9]....
        /*0050*/ 	.word	0xffffffff


	//----- nvinfo : EIATTR_COOP_GROUP_INSTR_OFFSETS
	.align		4
.L_1235:
        /*0054*/ 	.byte	0x04, 0x28
        /*0056*/ 	.short	(.L_1237 - .L_1236)


	//   ....[0]....
.L_1236:
        /*0058*/ 	.word	0x000005e0


	//   ....[1]....
        /*005c*/ 	.word	0x000005f0


	//   ....[2]....
        /*0060*/ 	.word	0x00000620


	//   ....[3]....
        /*0064*/ 	.word	0x00000640


	//   ....[4]....
        /*0068*/ 	.word	0x00000670


	//   ....[5]....
        /*006c*/ 	.word	0x00000690


	//   ....[6]....
        /*0070*/ 	.word	0x000006c0


	//   ....[7]....
        /*0074*/ 	.word	0x000006e0


	//   ....[8]....
        /*0078*/ 	.word	0x00000710


	//   ....[9]....
        /*007c*/ 	.word	0x00000730


	//----- nvinfo : EIATTR_EXIT_INSTR_OFFSETS
	.align		4
.L_1237:
        /*0080*/ 	.byte	0x04, 0x1c
        /*0082*/ 	.short	(.L_1239 - .L_1238)


	//   ....[0]....
.L_1238:
        /*0084*/ 	.word	0x00000060


	//   ....[1]....
        /*0088*/ 	.word	0x000019a0


	//----- nvinfo : EIATTR_MAX_THREADS
	.align		4
.L_1239:
        /*008c*/ 	.byte	0x04, 0x05
        /*008e*/ 	.short	(.L_1241 - .L_1240)
.L_1240:
        /*0090*/ 	.word	0x00000280
        /*0094*/ 	.word	0x00000001
        /*0098*/ 	.word	0x00000001


	//----- nvinfo : EIATTR_CRS_STACK_SIZE
	.align		4
.L_1241:
        /*009c*/ 	.byte	0x04, 0x1e
        /*009e*/ 	.short	(.L_1243 - .L_1242)
.L_1242:
        /*00a0*/ 	.word	0x00000000


	//----- nvinfo : EIATTR_CBANK_PARAM_SIZE
	.align		4
.L_1243:
        /*00a4*/ 	.byte	0x03, 0x19
        /*00a6*/ 	.short	0x00a0


	//----- nvinfo : EIATTR_PARAM_CBANK
	.align		4
        /*00a8*/ 	.byte	0x04, 0x0a
        /*00aa*/ 	.short	(.L_1245 - .L_1244)
	.align		4
.L_1244:
        /*00ac*/ 	.word	index@(.nv.constant0._Z35group_norm_nhwc_fwd_one_pass_kernelI11Bf16IOFp32WLi128ELi10ELi640EEv26Group_norm_nhwc_fwd_params)
        /*00b0*/ 	.short	0x0210
        /*00b2*/ 	.short	0x00a0


	//----- nvinfo : EIATTR_SW_WAR
	.align		4
.L_1245:
        /*00b4*/ 	.byte	0x04, 0x36
        /*00b6*/ 	.short	(.L_1247 - .L_1246)
.L_1246:
        /*00b8*/ 	.word	0x00000008
.L_1247:


//--------------------- .nv.info._Z35group_norm_nhwc_fwd_one_pass_kernelI11Bf16IOFp32WLi256ELi10ELi640EEv26Group_norm_nhwc_fwd_params --------------------------
	.section	.nv.info._Z35group_norm_nhwc_fwd_one_pass_kernelI11Bf16IOFp32WLi256ELi10ELi640EEv26Group_norm_nhwc_fwd_params,"",@"SHT_CUDA_INFO"
	.sectionflags	@""
	.align	4


	//----- nvinfo : EIATTR_CUDA_API_VERSION
	.align		4
        /*0000*/ 	.byte	0x04, 0x37
        /*0002*/ 	.short	(.L_1249 - .L_1248)
.L_1248:
        /*0004*/ 	.word	0x00000082


	//----- nvinfo : EIATTR_KPARAM_INFO
	.align		4
.L_1249:
        /*0008*/ 	.byte	0x04, 0x17
        /*000a*/ 	.short	(.L_1251 - .L_1250)
.L_1250:
        /*000c*/ 	.word	0x00000000
        /*0010*/ 	.short	0x0000
        /*0012*/ 	.short	0x0000
        /*0014*/ 	.byte	0x00, 0xf0, 0x81, 0x02


	//----- nvinfo : EIATTR_SPARSE_MMA_MASK
	.align		4
.L_1251:
        /*0018*/ 	.byte	0x03, 0x50
        /*001a*/ 	.short	0x0000


	//----- nvinfo : EIATTR_MAXREG_COUNT
	.align		4
        /*001c*/ 	.byte	0x03, 0x1b
        /*001e*/ 	.short	0x0060


	//----- nvinfo : EIATTR_NUM_BARRIERS
	.align		4
        /*0020*/ 	.byte	0x02, 0x4c
        /*0022*/ 	.byte	0x01
	.zero		1


	//----- nvinfo : EIATTR_MERCURY_ISA_VERSION
	.align		4
        /*0024*/ 	.byte	0x03, 0x5f
        /*0026*/ 	.short	0x0101


	//----- nvinfo : EIATTR_COOP_GROUP_MASK_REGIDS
	.align		4
        /*0028*/ 	.byte	0x04, 0x29
        /*002a*/ 	.short	(.L_1253 - .L_1252)


	//   ....[0]....
.L_1252:
        /*002c*/ 	.word	0xffffffff


	//   ....[1]....
        /*0030*/ 	.word	0xffffffff


	//   ....[2]....
        /*0034*/ 	.word	0xffffffff


	//   ....[3]....
        /*0038*/ 	.word	0xffffffff


	//   ....[4]....
        /*003c*/ 	.word	0xffffffff


	//   ....[5]....
        /*0040*/ 	.word	0xffffffff


	//   ....[6]....
        /*0044*/ 	.word	0xffffffff


	//   ....[7]....
        /*0048*/ 	.word	0xffffffff


	//   ....[8]....
        /*004c*/ 	.word	0xffffffff


	//   ....[9]....
        /*0050*/ 	.word	0xffffffff


	//----- nvinfo : EIATTR_COOP_GROUP_INSTR_OFFSETS
	.align		4
.L_1253:
        /*0054*/ 	.byte	0x04, 0x28
        /*0056*/ 	.short	(.L_1255 - .L_1254)


	//   ....[0]....
.L_1254:
        /*0058*/ 	.word	0x00000760


	//   ....[1]....
        /*005c*/ 	.word	0x00000770


	//   ....[2]....
        /*0060*/ 	.word	0x000007a0


	//   ....[3]....
        /*0064*/ 	.word	0x000007c0


	//   ....[4]....
        /*0068*/ 	.word	0x000007f0


	//   ....[5]....
        /*006c*/ 	.word	0x00000810


	//   ....[6]....
        /*0070*/ 	.word	0x00000840


	//   ....[7]....
        /*0074*/ 	.word	0x00000860


	//   ....[8]....
        /*0078*/ 	.word	0x00000890


	//   ....[9]....
        /*007c*/ 	.word	0x000008b0


	//----- nvinfo : EIATTR_EXIT_INSTR_OFFSETS
	.align		4
.L_1255:
        /*0080*/ 	.byte	0x04, 0x1c
        /*0082*/ 	.short	(.L_1257 - .L_1256)


	//   ....[0]....
.L_1256:
        /*0084*/ 	.word	0x00000060


	//   ....[1]....
        /*0088*/ 	.word	0x00001da0


	//----- nvinfo : EIATTR_MAX_THREADS
	.align		4
.L_1257:
        /*008c*/ 	.byte	0x04, 0x05
        /*008e*/ 	.short	(.L_1259 - .L_1258)
.L_1258:
        /*0090*/ 	.word	0x00000280
        /*0094*/ 	.word	0x00000001
        /*0098*/ 	.word	0x00000001


	//----- nvinfo : EIATTR_CRS_STACK_SIZE
	.align		4
.L_1259:
        /*009c*/ 	.byte	0x04, 0x1e
        /*009e*/ 	.short	(.L_1261 - .L_1260)
.L_1260:
        /*00a0*/ 	.word	0x00000000


	//----- nvinfo : EIATTR_CBANK_PARAM_SIZE
	.align		4
.L_1261:
        /*00a4*/ 	.byte	0x03, 0x19
        /*00a6*/ 	.short	0x00a0


	//----- nvinfo : EIATTR_PARAM_CBANK
	.align		4
        /*00a8*/ 	.byte	0x04, 0x0a
        /*00aa*/ 	.short	(.L_1263 - .L_1262)
	.align		4
.L_1262:
        /*00ac*/ 	.word	index@(.nv.constant0._Z35group_norm_nhwc_fwd_one_pass_kernelI11Bf16IOFp32WLi256ELi10ELi640EEv26Group_norm_nhwc_fwd_params)
        /*00b0*/ 	.short	0x0210
        /*00b2*/ 	.short	0x00a0


	//----- nvinfo : EIATTR_SW_WAR
	.align		4
.L_1263:
        /*00b4*/ 	.byte	0x04, 0x36
        /*00b6*/ 	.short	(.L_1265 - .L_1264)
.L_1264:
        /*00b8*/ 	.word	0x00000008
.L_1265:


//--------------------- .nv.info._Z35group_norm_nhwc_fwd_one_pass_kernelI11Bf16IOFp32WLi512ELi10ELi640EEv26Group_norm_nhwc_fwd_params --------------------------
	.section	.nv.info._Z35group_norm_nhwc_fwd_one_pass_kernelI11Bf16IOFp32WLi512ELi10ELi640EEv26Group_norm_nhwc_fwd_params,"",@"SHT_CUDA_INFO"
	.sectionflags	@""
	.align	4


	//----- nvinfo : EIATTR_CUDA_API_VERSION
	.align		4
        /*0000*/ 	.byte	0x04, 0x37
        /*0002*/ 	.short	(.L_1267 - .L_1266)
.L_1266:
        /*0004*/ 	.word	0x00000082


	//----- nvinfo : EIATTR_KPARAM_INFO
	.align		4
.L_1267:
        /*0008*/ 	.byte	0x04, 0x17
        /*000a*/ 	.short	(.L_1269 - .L_1268)
.L_1268:
        /*000c*/ 	.word	0x00000000
        /*0010*/ 	.short	0x0000
        /*0012*/ 	.short	0x0000
        /*0014*/ 	.byte	0x00, 0xf0, 0x81, 0x02


	//----- nvinfo : EIATTR_SPARSE_MMA_MASK
	.align		4
.L_1269:
        /*0018*/ 	.byte	0x03, 0x50
        /*001a*/ 	.short	0x0000


	//----- nvinfo : EIATTR_MAXREG_COUNT
	.align		4
        /*001c*/ 	.byte	0x03, 0x1b
        /*001e*/ 	.short	0x0060


	//----- nvinfo : EIATTR_NUM_BARRIERS
	.align		4
        /*0020*/ 	.byte	0x02, 0x4c
        /*0022*/ 	.byte	0x01
	.zero		1


	//----- nvinfo : EIATTR_MERCURY_ISA_VERSION
	.align		4
        /*0024*/ 	.byte	0x03, 0x5f
        /*0026*/ 	.short	0x0101


	//----- nvinfo : EIATTR_COOP_GROUP_MASK_REGIDS
	.align		4
        /*0028*/ 	.byte	0x04, 0x29
        /*002a*/ 	.short	(.L_1271 - .L_1270)


	//   ....[0]....
.L_1270:
        /*002c*/ 	.word	0xffffffff


	//   ....[1]....
        /*0030*/ 	.word	0xffffffff


	//   ....[2]....
        /*0034*/ 	.word	0xffffffff


	//   ....[3]....
        /*0038*/ 	.word	0xffffffff


	//   ....[4]....
        /*003c*/ 	.word	0xffffffff


	//   ....[5]....
        /*0040*/ 	.word	0xffffffff


	//   ....[6]....
        /*0044*/ 	.word	0xffffffff


	//   ....[7]....
        /*0048*/ 	.word	0xffffffff


	//   ....[8]....
        /*004c*/ 	.word	0xffffffff


	//   ....[9]....
        /*0050*/ 	.word	0xffffffff


	//----- nvinfo : EIATTR_COOP_GROUP_INSTR_OFFSETS
	.align		4
.L_1271:
        /*0054*/ 	.byte	0x04, 0x28
        /*0056*/ 	.short	(.L_1273 - .L_1272)


	//   ....[0]....
.L_1272:
        /*0058*/ 	.word	0x00000a60


	//   ....[1]....
        /*005c*/ 	.word	0x00000a70


	//   ....[2]....
        /*0060*/ 	.word	0x00000aa0


	//   ....[3]....
        /*0064*/ 	.word	0x00000ab0


	//   ....[4]....
        /*0068*/ 	.word	0x00000af0


	//   ....[5]....
        /*006c*/ 	.word	0x00000b00


	//   ....[6]....
        /*0070*/ 	.word	0x00000b40


	//   ....[7]....
        /*0074*/ 	.word	0x00000b50


	//   ....[8]....
        /*0078*/ 	.word	0x00000b90


	//   ....[9]....
        /*007c*/ 	.word	0x00000ba0


	//----- nvinfo : EIATTR_EXIT_INSTR_OFFSETS
	.align		4
.L_1273:
        /*0080*/ 	.byte	0x04, 0x1c
        /*0082*/ 	.short	(.L_1275 - .L_1274)


	//   ....[0]....
.L_1274:
        /*0084*/ 	.word	0x00000060


	//   ....[1]....
        /*0088*/ 	.word	0x000024f0


	//----- nvinfo : EIATTR_MAX_THREADS
	.align		4
.L_1275:
        /*008c*/ 	.byte	0x04, 0x05
        /*008e*/ 	.short	(.L_1277 - .L_1276)
.L_1276:
        /*0090*/ 	.word	0x00000280
        /*0094*/ 	.word	0x00000001
        /*0098*/ 	.word	0x00000001


	//----- nvinfo : EIATTR_CRS_STACK_SIZE
	.align		4
.L_1277:
        /*009c*/ 	.byte	0x04, 0x1e
        /*009e*/ 	.short	(.L_1279 - .L_1278)
.L_1278:
        /*00a0*/ 	.word	0x00000000


	//----- nvinfo : EIATTR_CBANK_PARAM_SIZE
	.align		4
.L_1279:
        /*00a4*/ 	.byte	0x03, 0x19
        /*00a6*/ 	.short	0x00a0


	//----- nvinfo : EIATTR_PARAM_CBANK
	.align		4
        /*00a8*/ 	.byte	0x04, 0x0a
        /*00aa*/ 	.short	(.L_1281 - .L_1280)
	.align		4
.L_1280:
        /*00ac*/ 	.word	index@(.nv.constant0._Z35group_norm_nhwc_fwd_one_pass_kernelI11Bf16IOFp32WLi512ELi10ELi640EEv26Group_norm_nhwc_fwd_params)
        /*00b0*/ 	.short	0x0210
        /*00b2*/ 	.short	0x00a0


	//----- nvinfo : EIATTR_SW_WAR
	.align		4
.L_1281:
        /*00b4*/ 	.byte	0x04, 0x36
        /*00b6*/ 	.short	(.L_1283 - .L_1282)
.L_1282:
        /*00b8*/ 	.word	0x00000008
.L_1283:


//--------------------- .nv.info._Z35group_norm_nhwc_fwd_one_pass_kernelI11Bf16IOBf16WLi64ELi10ELi640EEv26Group_norm_nhwc_fwd_params --------------------------
	.section	.nv.info._Z35group_norm_nhwc_fwd_one_pass_kernelI11Bf16IOBf16WLi64ELi10ELi640EEv26Group_norm_nhwc_fwd_params,"",@"SHT_CUDA_INFO"
	.sectionflags	@""
	.align	4


	//----- nvinfo : EIATTR_CUDA_API_VERSION
	.align		4
        /*0000*/ 	.byte	0x04, 0x37
        /*0002*/ 	.short	(.L_1285 - .L_1284)
.L_1284:
        /*0004*/ 	.word	0x00000082


	//----- nvinfo : EIATTR_KPARAM_INFO
	.align		4
.L_1285:
        /*0008*/ 	.byte	0x04, 0x17
        /*000a*/ 	.short	(.L_1287 - .L_1286)
.L_1286:
        /*000c*/ 	.word	0x00000000
        /*0010*/ 	.short	0x0000
        /*0012*/ 	.short	0x0000
        /*0014*/ 	.byte	0x00, 0xf0, 0x81, 0x02


	//----- nvinfo : EIATTR_SPARSE_MMA_MASK
	.align		4
.L_1287:
        /*0018*/ 	.byte	0x03, 0x50
        /*001a*/ 	.short	0x0000


	//----- nvinfo : EIATTR_MAXREG_COUNT
	.align		4
        /*001c*/ 	.byte	0x03, 0x1b
        /*001e*/ 	.short	0x0060


	//----- nvinfo : EIATTR_NUM_BARRIERS
	.align		4
        /*0020*/ 	.byte	0x02, 0x4c
        /*0022*/ 	.byte	0x01
	.zero		1


	//----- nvinfo : EIATTR_MERCURY_ISA_VERSION
	.align		4
        /*0024*/ 	.byte	0x03, 0x5f
        /*0026*/ 	.short	0x0101


	//----- nvinfo : EIATTR_COOP_GROUP_MASK_REGIDS
	.align		4
        /*0028*/ 	.byte	0x04, 0x29
        /*002a*/ 	.short	(.L_1289 - .L_1288)


	//   ....[0]....
.L_1288:
        /*002c*/ 	.word	0xffffffff


	//   ....[1]....
        /*0030*/ 	.word	0xffffffff


	//   ....[2]....
        /*0034*/ 	.word	0xffffffff


	//   ....[3]....
        /*0038*/ 	.word	0xffffffff


	//   ....[4]....
        /*003c*/ 	.word	0xffffffff


	//   ....[5]....
        /*0040*/ 	.word	0xffffffff


	//   ....[6]....
        /*0044*/ 	.word	0xffffffff


	//   ....[7]....
        /*0048*/ 	.word	0xffffffff


	//   ....[8]....
        /*004c*/ 	.word	0xffffffff


	//   ....[9]....
        /*0050*/ 	.word	0xffffffff


	//----- nvinfo : EIATTR_COOP_GROUP_INSTR_OFFSETS
	.align		4
.L_1289:
        /*0054*/ 	.byte	0x04, 0x28
        /*0056*/ 	.short	(.L_1291 - .L_1290)


	//   ....[0]....
.L_1290:
        /*0058*/ 	.word	0x000005e0


	//   ....[1]....
        /*005c*/ 	.word	0x000005f0


	//   ....[2]....
        /*0060*/ 	.word	0x00000620


	//   ....[3]....
        /*0064*/ 	.word	0x00000640


	//   ....[4]....
        /*0068*/ 	.word	0x00000670


	//   ....[5]....
        /*006c*/ 	.word	0x00000690


	//   ....[6]....
        /*0070*/ 	.word	0x000006c0


	//   ....[7]....
        /*0074*/ 	.word	0x000006e0


	//   ....[8]....
        /*0078*/ 	.word	0x00000710


	//   ....[9]....
        /*007c*/ 	.word	0x00000730


	//----- nvinfo : EIATTR_EXIT_INSTR_OFFSETS
	.align		4
.L_1291:
        /*0080*/ 	.byte	0x04, 0x1c
        /*0082*/ 	.short	(.L_1293 - .L_1292)


	//   ....[0]....
.L_1292:
        /*0084*/ 	.word	0x00000060


	//   ....[1]....
        /*0088*/ 	.word	0x000019e0


	//----- nvinfo : EIATTR_MAX_THREADS
	.align		4
.L_1293:
        /*008c*/ 	.byte	0x04, 0x05
        /*008e*/ 	.short	(.L_1295 - .L_1294)
.L_1294:
        /*0090*/ 	.word	0x00000280
        /*0094*/ 	.word	0x00000001
        /*0098*/ 	.word	0x00000001


	//----- nvinfo : EIATTR_CRS_STACK_SIZE
	.align		4
.L_1295:
        /*009c*/ 	.byte	0x04, 0x1e
        /*009e*/ 	.short	(.L_1297 - .L_1296)
.L_1296:
        /*00a0*/ 	.word	0x00000000


	//----- nvinfo : EIATTR_CBANK_PARAM_SIZE
	.align		4
.L_1297:
        /*00a4*/ 	.byte	0x03, 0x19
        /*00a6*/ 	.short	0x00a0


	//----- nvinfo : EIATTR_PARAM_CBANK
	.align		4
        /*00a8*/ 	.byte	0x04, 0x0a
        /*00aa*/ 	.short	(.L_1299 - .L_1298)
	.align		4
.L_1298:
        /*00ac*/ 	.word	index@(.nv.constant0._Z35group_norm_nhwc_fwd_one_pass_kernelI11Bf16IOBf16WLi64ELi10ELi640EEv26Group_norm_nhwc_fwd_params)
        /*00b0*/ 	.short	0x0210
        /*00b2*/ 	.short	0x00a0


	//----- nvinfo : EIATTR_SW_WAR
	.align		4
.L_1299:
        /*00b4*/ 	.byte	0x04, 0x36
        /*00b6*/ 	.short	(.L_1301 - .L_1300)
.L_1300:
        /*00b8*/ 	.word	0x00000008
.L_1301:


//--------------------- .nv.info._Z35group_norm_nhwc_fwd_one_pass_kernelI11Bf16IOBf16WLi128ELi10ELi640EEv26Group_norm_nhwc_fwd_params --------------------------
	.section	.nv.info._Z35group_norm_nhwc_fwd_one_pass_kernelI11Bf16IOBf16WLi128ELi10ELi640EEv26Group_norm_nhwc_fwd_params,"",@"SHT_CUDA_INFO"
	.sectionflags	@""
	.align	4


	//----- nvinfo : EIATTR_CUDA_API_VERSION
	.align		4
        /*0000*/ 	.byte	0x04, 0x37
        /*0002*/ 	.short	(.L_1303 - .L_1302)
.L_1302:
        /*0004*/ 	.word	0x00000082


	//----- nvinfo : EIATTR_KPARAM_INFO
	.align		4
.L_1303:
        /*0008*/ 	.byte	0x04, 0x17
        /*000a*/ 	.short	(.L_1305 - .L_1304)
.L_1304:
        /*000c*/ 	.word	0x00000000
        /*0010*/ 	.short	0x0000
        /*0012*/ 	.short	0x0000
        /*0014*/ 	.byte	0x00, 0xf0, 0x81, 0x02


	//----- nvinfo : EIATTR_SPARSE_MMA_MASK
	.align		4
.L_1305:
        /*0018*/ 	.byte	0x03, 0x50
        /*001a*/ 	.short	0x0000


	//----- nvinfo : EIATTR_MAXREG_COUNT
	.align		4
        /*001c*/ 	.byte	0x03, 0x1b
        /*001e*/ 	.short	0x0060


	//----- nvinfo : EIATTR_NUM_BARRIERS
	.align		4
        /*0020*/ 	.byte	0x02, 0x4c
        /*0022*/ 	.byte	0x01
	.zero		1


	//----- nvinfo : EIATTR_MERCURY_ISA_VERSION
	.align		4
        /*0024*/ 	.byte	0x03, 0x5f
        /*0026*/ 	.short	0x0101


	//----- nvinfo : EIATTR_COOP_GROUP_MASK_REGIDS
	.align		4
        /*0028*/ 	.byte	0x04, 0x29
        /*002a*/ 	.short	(.L_1307 - .L_1306)


	//   ....[0]....
.L_1306:
        /*002c*/ 	.word	0xffffffff


	//   ....[1]....
        /*0030*/ 	.word	0xffffffff


	//   ....[2]....
        /*0034*/ 	.word	0xffffffff


	//   ....[3]....
        /*0038*/ 	.word	0xffffffff


	//   ....[4]....
        /*003c*/ 	.word	0xffffffff


	//   ....[5]....
        /*0040*/ 	.word	0xffffffff


	//   ....[6]....
        /*0044*/ 	.word	0xffffffff


	//   ....[7]....
        /*0048*/ 	.word	0xffffffff


	//   ....[8]....
        /*004c*/ 	.word	0xffffffff


	//   ....[9]....
        /*0050*/ 	.word	0xffffffff


	//----- nvinfo : EIATTR_COOP_GROUP_INSTR_OFFSETS
	.align		4
.L_1307:
        /*0054*/ 	.byte	0x04, 0x28
        /*0056*/ 	.short	(.L_1309 - .L_1308)


	//   ....[0]....
.L_1308:
        /*0058*/ 	.word	0x000005e0


	//   ....[1]....
        /*005c*/ 	.word	0x000005f0


	//   ....[2]....
        /*0060*/ 	.word	0x00000620


	//   ....[3]....
        /*0064*/ 	.word	0x00000640


	//   ....[4]....
        /*0068*/ 	.word	0x00000670


	//   ....[5]....
        /*006c*/ 	.word	0x00000690


	//   ....[6]....
        /*0070*/ 	.word	0x000006c0


	//   ....[7]....
        /*0074*/ 	.word	0x000006e0


	//   ....[8]....
        /*0078*/ 	.word	0x00000710


	//   ....[9]....
        /*007c*/ 	.word	0x00000730


	//----- nvinfo : EIATTR_EXIT_INSTR_OFFSETS
	.align		4
.L_1309:
        /*0080*/ 	.byte	0x04, 0x1c
        /*0082*/ 	.short	(.L_1311 - .L_1310)


	//   ....[0]....
.L_1310:
        /*0084*/ 	.word	0x00000060


	//   ....[1]....
        /*0088*/ 	.word	0x000019e0


	//----- nvinfo : EIATTR_MAX_THREADS
	.align		4
.L_1311:
        /*008c*/ 	.byte	0x04, 0x05
        /*008e*/ 	.short	(.L_1313 - .L_1312)
.L_1312:
        /*0090*/ 	.word	0x00000280
        /*0094*/ 	.word	0x00000001
        /*0098*/ 	.word	0x00000001


	//----- nvinfo : EIATTR_CRS_STACK_SIZE
	.align		4
.L_1313:
        /*009c*/ 	.byte	0x04, 0x1e
        /*009e*/ 	.short	(.L_1315 - .L_1314)
.L_1314:
        /*00a0*/ 	.word	0x00000000


	//----- nvinfo : EIATTR_CBANK_PARAM_SIZE
	.align		4
.L_1315:
        /*00a4*/ 	.byte	0x03, 0x19
        /*00a6*/ 	.short	0x00a0


	//----- nvinfo : EIATTR_PARAM_CBANK
	.align		4
        /*00a8*/ 	.byte	0x04, 0x0a
        /*00aa*/ 	.short	(.L_1317 - .L_1316)
	.align		4
.L_1316:
        /*00ac*/ 	.word	index@(.nv.constant0._Z35group_norm_nhwc_fwd_one_pass_kernelI11Bf16IOBf16WLi128ELi10ELi640EEv26Group_norm_nhwc_fwd_params)
        /*00b0*/ 	.short	0x0210
        /*00b2*/ 	.short	0x00a0


	//----- nvinfo : EIATTR_SW_WAR
	.align		4
.L_1317:
        /*00b4*/ 	.byte	0x04, 0x36
        /*00b6*/ 	.short	(.L_1319 - .L_1318)
.L_1318:
        /*00b8*/ 	.word	0x00000008
.L_1319:


//--------------------- .nv.info._Z35group_norm_nhwc_fwd_one_pass_kernelI11Bf16IOBf16WLi256ELi10ELi640EEv26Group_norm_nhwc_fwd_params --------------------------
	.section	.nv.info._Z35group_norm_nhwc_fwd_one_pass_kernelI11Bf16IOBf16WLi256ELi10ELi640EEv26Group_norm_nhwc_fwd_params,"",@"SHT_CUDA_INFO"
	.sectionflags	@""
	.align	4


	//----- nvinfo : EIATTR_CUDA_API_VERSION
	.align		4
        /*0000*/ 	.byte	0x04, 0x37
        /*0002*/ 	.short	(.L_1321 - .L_1320)
.L_1320:
        /*0004*/ 	.word	0x00000082


	//----- nvinfo : EIATTR_KPARAM_INFO
	.align		4
.L_1321:
        /*0008*/ 	.byte	0x04, 0x17
        /*000a*/ 	.short	(.L_1323 - .L_1322)
.L_1322:
        /*000c*/ 	.word	0x00000000
        /*0010*/ 	.short	0x0000
        /*0012*/ 	.short	0x0000
        /*0014*/ 	.byte	0x00, 0xf0, 0x81, 0x02


	//----- nvinfo : EIATTR_SPARSE_MMA_MASK
	.align		4
.L_1323:
        /*0018*/ 	.byte	0x03, 0x50
        /*001a*/ 	.short	0x0000


	//----- nvinfo : EIATTR_MAXREG_COUNT
	.align		4
        /*001c*/ 	.byte	0x03, 0x1b
        /*001e*/ 	.short	0x0060


	//----- nvinfo : EIATTR_NUM_BARRIERS
	.align		4
        /*0020*/ 	.byte	0x02, 0x4c
        /*0022*/ 	.byte	0x01
	.zero		1


	//----- nvinfo : EIATTR_MERCURY_ISA_VERSION
	.align		4
        /*0024*/ 	.byte	0x03, 0x5f
        /*0026*/ 	.short	0x0101


	//----- nvinfo : EIATTR_COOP_GROUP_MASK_REGIDS
	.align		4
        /*0028*/ 	.byte	0x04, 0x29
        /*002a*/ 	.short	(.L_1325 - .L_1324)


	//   ....[0]....
.L_1324:
        /*002c*/ 	.word	0xffffffff


	//   ....[1]....
        /*0030*/ 	.word	0xffffffff


	//   ....[2]....
        /*0034*/ 	.word	0xffffffff


	//   ....[3]....
        /*0038*/ 	.word	0xffffffff


	//   ....[4]....
        /*003c*/ 	.word	0xffffffff


	//   ....[5]....
        /*0040*/ 	.word	0xffffffff


	//   ....[6]....
        /*0044*/ 	.word	0xffffffff


	//   ....[7]....
        /*0048*/ 	.word	0xffffffff


	//   ....[8]....
        /*004c*/ 	.word	0xffffffff


	//   ....[9]....
        /*0050*/ 	.word	0xffffffff


	//----- nvinfo : EIATTR_COOP_GROUP_INSTR_OFFSETS
	.align		4
.L_1325:
        /*0054*/ 	.byte	0x04, 0x28
        /*0056*/ 	.short	(.L_1327 - .L_1326)


	//   ....[0]....
.L_1326:
        /*0058*/ 	.word	0x00000760


	//   ....[1]....
        /*005c*/ 	.word	0x00000770


	//   ....[2]....
        /*0060*/ 	.word	0x000007a0


	//   ....[3]....
        /*0064*/ 	.word	0x000007c0


	//   ....[4]....
        /*0068*/ 	.word	0x000007f0


	//   ....[5]....
        /*006c*/ 	.word	0x00000810


	//   ....[6]....
        /*0070*/ 	.word	0x00000840


	//   ....[7]....
        /*0074*/ 	.word	0x00000860


	//   ....[8]....
        /*0078*/ 	.word	0x00000890


	//   ....[9]....
        /*007c*/ 	.word	0x000008b0


	//----- nvinfo : EIATTR_EXIT_INSTR_OFFSETS
	.align		4
.L_1327:
        /*0080*/ 	.byte	0x04, 0x1c
        /*0082*/ 	.short	(.L_1329 - .L_1328)


	//   ....[0]....
.L_1328:
        /*0084*/ 	.word	0x00000060


	//   ....[1]....
        /*0088*/ 	.word	0x00001de0


	//----- nvinfo : EIATTR_MAX_THREADS
	.align		4
.L_1329:
        /*008c*/ 	.byte	0x04, 0x05
        /*008e*/ 	.short	(.L_1331 - .L_1330)
.L_1330:
        /*0090*/ 	.word	0x00000280
        /*0094*/ 	.word	0x00000001
        /*0098*/ 	.word	0x00000001


	//----- nvinfo : EIATTR_CRS_STACK_SIZE
	.align		4
.L_1331:
        /*009c*/ 	.byte	0x04, 0x1e
        /*009e*/ 	.short	(.L_1333 - .L_1332)
.L_1332:
        /*00a0*/ 	.word	0x00000000


	//----- nvinfo : EIATTR_CBANK_PARAM_SIZE
	.align		4
.L_1333:
        /*00a4*/ 	.byte	0x03, 0x19
        /*00a6*/ 	.short	0x00a0


	//----- nvinfo : EIATTR_PARAM_CBANK
	.align		4
        /*00a8*/ 	.byte	0x04, 0x0a
        /*00aa*/ 	.short	(.L_1335 - .L_1334)
	.align		4
.L_1334:
        /*00ac*/ 	.word	index@(.nv.constant0._Z35group_norm_nhwc_fwd_one_pass_kernelI11Bf16IOBf16WLi256ELi10ELi640EEv26Group_norm_nhwc_fwd_params)
        /*00b0*/ 	.short	0x0210
        /*00b2*/ 	.short	0x00a0


	//----- nvinfo : EIATTR_SW_WAR
	.align		4
.L_1335:
        /*00b4*/ 	.byte	0x04, 0x36
        /*00b6*/ 	.short	(.L_1337 - .L_1336)
.L_1336:
        /*00b8*/ 	.word	0x00000008
.L_1337:


//--------------------- .nv.info._Z35group_norm_nhwc_fwd_one_pass_kernelI11Bf16IOBf16WLi512ELi10ELi640EEv26Group_norm_nhwc_fwd_params --------------------------
	.section	.nv.info._Z35group_norm_nhwc_fwd_one_pass_kernelI11Bf16IOBf16WLi512ELi10ELi640EEv26Group_norm_nhwc_fwd_params,"",@"SHT_CUDA_INFO"
	.sectionflags	@""
	.align	4


	//----- nvinfo : EIATTR_CUDA_API_VERSION
	.align		4
        /*0000*/ 	.byte	0x04, 0x37
        /*0002*/ 	.short	(.L_1339 - .L_1338)
.L_1338:
        /*0004*/ 	.word	0x00000082


	//----- nvinfo : EIATTR_KPARAM_INFO
	.align		4
.L_1339:
        /*0008*/ 	.byte	0x04, 0x17
        /*000a*/ 	.short	(.L_1341 - .L_1340)
.L_1340:
        /*000c*/ 	.word	0x00000000
        /*0010*/ 	.short	0x0000
        /*0012*/ 	.short	0x0000
        /*0014*/ 	.byte	0x00, 0xf0, 0x81, 0x02


	//----- nvinfo : EIATTR_SPARSE_MMA_MASK
	.align		4
.L_1341:
        /*0018*/ 	.byte	0x03, 0x50
        /*001a*/ 	.short	0x0000


	//----- nvinfo : EIATTR_MAXREG_COUNT
	.align		4
        /*001c*/ 	.byte	0x03, 0x1b
        /*001e*/ 	.short	0x0060


	//----- nvinfo : EIATTR_NUM_BARRIERS
	.align		4
        /*0020*/ 	.byte	0x02, 0x4c
        /*0022*/ 	.byte	0x01
	.zero		1


	//----- nvinfo : EIATTR_MERCURY_ISA_VERSION
	.align		4
        /*0024*/ 	.byte	0x03, 0x5f
        /*0026*/ 	.short	0x0101


	//----- nvinfo : EIATTR_COOP_GROUP_MASK_REGIDS
	.align		4
        /*0028*/ 	.byte	0x04, 0x29
        /*002a*/ 	.short	(.L_1343 - .L_1342)


	//   ....[0]....
.L_1342:
        /*002c*/ 	.word	0xffffffff


	//   ....[1]....
        /*0030*/ 	.word	0xffffffff


	//   ....[2]....
        /*0034*/ 	.word	0xffffffff


	//   ....[3]....
        /*0038*/ 	.word	0xffffffff


	//   ....[4]....
        /*003c*/ 	.word	0xffffffff


	//   ....[5]....
        /*0040*/ 	.word	0xffffffff


	//   ....[6]....
        /*0044*/ 	.word	0xffffffff


	//   ....[7]....
        /*0048*/ 	.word	0xffffffff


	//   ....[8]....
        /*004c*/ 	.word	0xffffffff


	//   ....[9]....
        /*0050*/ 	.word	0xffffffff


	//----- nvinfo : EIATTR_COOP_GROUP_INSTR_OFFSETS
	.align		4
.L_1343:
        /*0054*/ 	.byte	0x04, 0x28
        /*0056*/ 	.short	(.L_1345 - .L_1344)


	//   ....[0]....
.L_1344:
        /*0058*/ 	.word	0x00000a60


	//   ....[1]....
        /*005c*/ 	.word	0x00000a70


	//   ....[2]....
        /*0060*/ 	.word	0x00000aa0


	//   ....[3]....
        /*0064*/ 	.word	0x00000ab0


	//   ....[4]....
        /*0068*/ 	.word	0x00000af0


	//   ....[5]....
        /*006c*/ 	.word	0x00000b00


	//   ....[6]....
        /*0070*/ 	.word	0x00000b40


	//   ....[7]....
        /*0074*/ 	.word	0x00000b50


	//   ....[8]....
        /*0078*/ 	.word	0x00000b90


	//   ....[9]....
        /*007c*/ 	.word	0x00000ba0


	//----- nvinfo : EIATTR_EXIT_INSTR_OFFSETS
	.align		4
.L_1345:
        /*0080*/ 	.byte	0x04, 0x1c
        /*0082*/ 	.short	(.L_1347 - .L_1346)


	//   ....[0]....
.L_1346:
        /*0084*/ 	.word	0x00000060


	//   ....[1]....
        /*0088*/ 	.word	0x00002550


	//----- nvinfo : EIATTR_MAX_THREADS
	.align		4
.L_1347:
        /*008c*/ 	.byte	0x04, 0x05
        /*008e*/ 	.short	(.L_1349 - .L_1348)
.L_1348:
        /*0090*/ 	.word	0x00000280
        /*0094*/ 	.word	0x00000001
        /*0098*/ 	.word	0x00000001


	//----- nvinfo : EIATTR_CRS_STACK_SIZE
	.align		4
.L_1349:
        /*009c*/ 	.byte	0x04, 0x1e
        /*009e*/ 	.short	(.L_1351 - .L_1350)
.L_1350:
        /*00a0*/ 	.word	0x00000000


	//----- nvinfo : EIATTR_CBANK_PARAM_SIZE
	.align		4
.L_1351:
        /*00a4*/ 	.byte	0x03, 0x19
        /*00a6*/ 	.short	0x00a0


	//----- nvinfo : EIATTR_PARAM_CBANK
	.align		4
        /*00a8*/ 	.byte	0x04, 0x0a
        /*00aa*/ 	.short	(.L_1353 - .L_1352)
	.align		4
.L_1352:
        /*00ac*/ 	.word	index@(.nv.constant0._Z35group_norm_nhwc_fwd_one_pass_kernelI11Bf16IOBf16WLi512ELi10ELi640EEv26Group_norm_nhwc_fwd_params)
        /*00b0*/ 	.short	0x0210
        /*00b2*/ 	.short	0x00a0


	//----- nvinfo : EIATTR_SW_WAR
	.align		4
.L_1353:
        /*00b4*/ 	.byte	0x04, 0x36
        /*00b6*/ 	.short	(.L_1355 - .L_1354)
.L_1354:
        /*00b8*/ 	.word	0x00000008
.L_1355:


//--------------------- .nv.info._Z35group_norm_nhwc_fwd_one_pass_kernelI11Bf16IOFp16WLi64ELi10ELi640EEv26Group_norm_nhwc_fwd_params --------------------------
	.section	.nv.info._Z35group_norm_nhwc_fwd_one_pass_kernelI11Bf16IOFp16WLi64ELi10ELi640EEv26Group_norm_nhwc_fwd_params,"",@"SHT_CUDA_INFO"
	.sectionflags	@""
	.align	4


	//----- nvinfo : EIATTR_CUDA_API_VERSION
	.align		4
        /*0000*/ 	.byte	0x04, 0x37
        /*0002*/ 	.short	(.L_1357 - .L_1356)
.L_1356:
        /*0004*/ 	.word	0x00000082


	//----- nvinfo : EIATTR_KPARAM_INFO
	.align		4
.L_1357:
        /*0008*/ 	.byte	0x04, 0x17
        /*000a*/ 	.short	(.L_1359 - .L_1358)
.L_1358:
        /*000c*/ 	.word	0x00000000
        /*0010*/ 	.short	0x0000
        /*0012*/ 	.short	0x0000
        /*0014*/ 	.byte	0x00, 0xf0, 0x81, 0x02


	//----- nvinfo : EIATTR_SPARSE_MMA_MASK
	.align		4
.L_1359:
        /*0018*/ 	.byte	0x03, 0x50
        /*001a*/ 	.short	0x0000


	//----- nvinfo : EIATTR_MAXREG_COUNT
	.align		4
        /*001c*/ 	.byte	0x03, 0x1b
        /*001e*/ 	.short	0x0060


	//----- nvinfo : EIATTR_NUM_BARRIERS
	.align		4
        /*0020*/ 	.byte	0x02, 0x4c
        /*0022*/ 	.byte	0x01
	.zero		1


	//----- nvinfo : EIATTR_MERCURY_ISA_VERSION
	.align		4
        /*0024*/ 	.byte	0x03, 0x5f
        /*0026*/ 	.short	0x0101


	//----- nvinfo : EIATTR_COOP_GROUP_MASK_REGIDS
	.align		4
        /*0028*/ 	.byte	0x04, 0x29
        /*002a*/ 	.short	(.L_1361 - .L_1360)


	//   ....[0]....
.L_1360:
        /*002c*/ 	.word	0xffffffff


	//   ....[1]....
        /*0030*/ 	.word	0xffffffff


	//   ....[2]....
        /*0034*/ 	.word	0xffffffff


	//   ....[3]....
        /*0038*/ 	.word	0xffffffff


	//   ....[4]....
        /*003c*/ 	.word	0xffffffff


	//   ....[5]....
        /*0040*/ 	.word	0xffffffff


	//   ....[6]....
        /*0044*/ 	.word	0xffffffff


	//   ....[7]....
        /*0048*/ 	.word	0xffffffff


	//   ....[8]....
        /*004c*/ 	.word	0xffffffff


	//   ....[9]....
        /*0050*/ 	.word	0xffffffff


	//----- nvinfo : EIATTR_COOP_GROUP_INSTR_OFFSETS
	.align		4
.L_1361:
        /*0054*/ 	.byte	0x04, 0x28
        /*0056*/ 	.short	(.L_1363 - .L_1362)


	//   ....[0]....
.L_1362:
        /*0058*/ 	.word	0x000005e0


	//   ....[1]....
        /*005c*/ 	.word	0x000005f0


	//   ....[2]....
        /*0060*/ 	.word	0x00000620


	//   ....[3]....
        /*0064*/ 	.word	0x00000640


	//   ....[4]....
        /*0068*/ 	.word	0x00000670


	//   ....[5]....
        /*006c*/ 	.word	0x00000690


	//   ....[6]....
        /*0070*/ 	.word	0x000006c0


	//   ....[7]....
        /*0074*/ 	.word	0x000006e0


	//   ....[8]....
        /*0078*/ 	.word	0x00000710


	//   ....[9]....
        /*007c*/ 	.word	0x00000730


	//----- nvinfo : EIATTR_EXIT_INSTR_OFFSETS
	.align		4
.L_1363:
        /*0080*/ 	.byte	0x04, 0x1c
        /*0082*/ 	.short	(.L_1365 - .L_1364)


	//   ....[0]....
.L_1364:
        /*0084*/ 	.word	0x00000060


	//   ....[1]....
        /*0088*/ 	.word	0x000019e0


	//----- nvinfo : EIATTR_MAX_THREADS
	.align		4
.L_1365:
        /*008c*/ 	.byte	0x04, 0x05
        /*008e*/ 	.short	(.L_1367 - .L_1366)
.L_1366:
        /*0090*/ 	.word	0x00000280
        /*0094*/ 	.word	0x00000001
        /*0098*/ 	.word	0x00000001


	//----- nvinfo : EIATTR_CRS_STACK_SIZE
	.align		4
.L_1367:
        /*009c*/ 	.byte	0x04, 0x1e
        /*009e*/ 	.short	(.L_1369 - .L_1368)
.L_1368:
        /*00a0*/ 	.word	0x00000000


	//----- nvinfo : EIATTR_CBANK_PARAM_SIZE
	.align		4
.L_1369:
        /*00a4*/ 	.byte	0x03, 0x19
        /*00a6*/ 	.short	0x00a0


	//----- nvinfo : EIATTR_PARAM_CBANK
	.align		4
        /*00a8*/ 	.byte	0x04, 0x0a
        /*00aa*/ 	.short	(.L_1371 - .L_1370)
	.align		4
.L_1370:
        /*00ac*/ 	.word	index@(.nv.constant0._Z35group_norm_nhwc_fwd_one_pass_kernelI11Bf16IOFp16WLi64ELi10ELi640EEv26Group_norm_nhwc_fwd_params)
        /*00b0*/ 	.short	0x0210
        /*00b2*/ 	.short	0x00a0


	//----- nvinfo : EIATTR_SW_WAR
	.align		4
.L_1371:
        /*00b4*/ 	.byte	0x04, 0x36
        /*00b6*/ 	.short	(.L_1373 - .L_1372)
.L_1372:
        /*00b8*/ 	.word	0x00000008
.L_1373:


//--------------------- .nv.info._Z35group_norm_nhwc_fwd_one_pass_kernelI11Bf16IOFp16WLi128ELi10ELi640EEv26Group_norm_nhwc_fwd_params --------------------------
	.section	.nv.info._Z35group_norm_nhwc_fwd_one_pass_kernelI11Bf16IOFp16WLi128ELi10ELi640EEv26Group_norm_nhwc_fwd_params,"",@"SHT_CUDA_INFO"
	.sectionflags	@""
	.align	4


	//----- nvinfo : EIATTR_CUDA_API_VERSION
	.align		4
        /*0000*/ 	.byte	0x04, 0x37
        /*0002*/ 	.short	(.L_1375 - .L_1374)
.L_1374:
        /*0004*/ 	.word	0x00000082


	//----- nvinfo : EIATTR_KPARAM_INFO
	.align		4
.L_1375:
        /*0008*/ 	.byte	0x04, 0x17
        /*000a*/ 	.short	(.L_1377 - .L_1376)
.L_1376:
        /*000c*/ 	.word	0x00000000
        /*0010*/ 	.short	0x0000
        /*0012*/ 	.short	0x0000
        /*0014*/ 	.byte	0x00, 0xf0, 0x81, 0x02


	//----- nvinfo : EIATTR_SPARSE_MMA_MASK
	.align		4
.L_1377:
        /*0018*/ 	.byte	0x03, 0x50
        /*001a*/ 	.short	0x0000


	//----- nvinfo : EIATTR_MAXREG_COUNT
	.align		4
        /*001c*/ 	.byte	0x03, 0x1b
        /*001e*/ 	.short	0x0060


	//----- nvinfo : EIATTR_NUM_BARRIERS
	.align		4
        /*0020*/ 	.byte	0x02, 0x4c
        /*0022*/ 	.byte	0x01
	.zero		1


	//----- nvinfo : EIATTR_MERCURY_ISA_VERSION
	.align		4
        /*0024*/ 	.byte	0x03, 0x5f
        /*0026*/ 	.short	0x0101


	//----- nvinfo : EIATTR_COOP_GROUP_MASK_REGIDS
	.align		4
        /*0028*/ 	.byte	0x04, 0x29
        /*002a*/ 	.short	(.L_1379 - .L_1378)


	//   ....[0]....
.L_1378:
        /*002c*/ 	.word	0xffffffff


	//   ....[1]....
        /*0030*/ 	.word	0xffffffff


	//   ....[2]....
        /*0034*/ 	.word	0xffffffff


	//   ....[3]....
        /*0038*/ 	.word	0xffffffff


	//   ....[4]....
        /*003c*/ 	.word	0xffffffff


	//   ....[5]....
        /*0040*/ 	.word	0xffffffff


	//   ....[6]....
        /*0044*/ 	.word	0xffffffff


	//   ....[7]....
        /*0048*/ 	.word	0xffffffff


	//   ....[8]....
        /*004c*/ 	.word	0xffffffff


	//   ....[9]....
        /*0050*/ 	.word	0xffffffff


	//----- nvinfo : EIATTR_COOP_GROUP_INSTR_OFFSETS
	.align		4
.L_1379:
        /*0054*/ 	.byte	0x04, 0x28
        /*0056*/ 	.short	(.L_1381 - .L_1380)


	//   ....[0]....
.L_1380:
        /*0058*/ 	.word	0x000005e0


	//   ....[1]....
        /*005c*/ 	.word	0x000005f0


	//   ....[2]....
        /*0060*/ 	.word	0x00000620


	//   ....[3]....
        /*0064*/ 	.word	0x00000640


	//   ....[4]....
        /*0068*/ 	.word	0x00000670


	//   ....[5]....
        /*006c*/ 	.word	0x00000690


	//   ....[6]....
        /*0070*/ 	.word	0x000006c0


	//   ....[7]....
        /*0074*/ 	.word	0x000006e0


	//   ....[8]....
        /*0078*/ 	.word	0x00000710


	//   ....[9]....
        /*007c*/ 	.word	0x00000730


	//----- nvinfo : EIATTR_EXIT_INSTR_OFFSETS
	.align		4
.L_1381:
        /*0080*/ 	.byte	0x04, 0x1c
        /*0082*/ 	.short	(.L_1383 - .L_1382)


	//   ....[0]....
.L_1382:
        /*0084*/ 	.word	0x00000060


	//   ....[1]....
        /*0088*/ 	.word	0x000019e0


	//----- nvinfo : EIATTR_MAX_THREADS
	.align		4
.L_1383:
        /*008c*/ 	.byte	0x04, 0x05
        /*008e*/ 	.short	(.L_1385 - .L_1384)
.L_1384:
        /*0090*/ 	.word	0x00000280
        /*0094*/ 	.word	0x00000001
        /*0098*/ 	.word	0x00000001


	//----- nvinfo : EIATTR_CRS_STACK_SIZE
	.align		4
.L_1385:
        /*009c*/ 	.byte	0x04, 0x1e
        /*009e*/ 	.short	(.L_1387 - .L_1386)
.L_1386:
        /*00a0*/ 	.word	0x00000000


	//----- nvinfo : EIATTR_CBANK_PARAM_SIZE
	.align		4
.L_1387:
        /*00a4*/ 	.byte	0x03, 0x19
        /*00a6*/ 	.short	0x00a0


	//----- nvinfo : EIATTR_PARAM_CBANK
	.align		4
        /*00a8*/ 	.byte	0x04, 0x0a
        /*00aa*/ 	.short	(.L_1389 - .L_1388)
	.align		4
.L_1388:
        /*00ac*/ 	.word	index@(.nv.constant0._Z35group_norm_nhwc_fwd_one_pass_kernelI11Bf16IOFp16WLi128ELi10ELi640EEv26Group_norm_nhwc_fwd_params)
        /*00b0*/ 	.short	0x0210
        /*00b2*/ 	.short	0x00a0


	//----- nvinfo : EIATTR_SW_WAR
	.align		4
.L_1389:
        /*00b4*/ 	.byte	0x04, 0x36
        /*00b6*/ 	.short	(.L_1391 - .L_1390)
.L_1390:
        /*00b8*/ 	.word	0x00000008
.L_1391:


//--------------------- .nv.info._Z35group_norm_nhwc_fwd_one_pass_kernelI11Bf16IOFp16WLi256ELi10ELi640EEv26Group_norm_nhwc_fwd_params --------------------------
	.section	.nv.info._Z35group_norm_nhwc_fwd_one_pass_kernelI11Bf16IOFp16WLi256ELi10ELi640EEv26Group_norm_nhwc_fwd_params,"",@"SHT_CUDA_INFO"
	.sectionflags	@""
	.align	4


	//----- nvinfo : EIATTR_CUDA_API_VERSION
	.align		4
        /*0000*/ 	.byte	0x04, 0x37
        /*0002*/ 	.short	(.L_1393 - .L_1392)
.L_1392:
        /*0004*/ 	.word	0x00000082


	//----- nvinfo : EIATTR_KPARAM_INFO
	.align		4
.L_1393:
        /*0008*/ 	.byte	0x04, 0x17
        /*000a*/ 	.short	(.L_1395 - .L_1394)
.L_1394:
        /*000c*/ 	.word	0x00000000
        /*0010*/ 	.short	0x0000
        /*0012*/ 	.short	0x0000
        /*0014*/ 	.byte	0x00, 0xf0, 0x81, 0x02


	//----- nvinfo : EIATTR_SPARSE_MMA_MASK
	.align		4
.L_1395:
        /*0018*/ 	.byte	0x03, 0x50
        /*001a*/ 	.short	0x0000


	//----- nvinfo : EIATTR_MAXREG_COUNT
	.align		4
        /*001c*/ 	.byte	0x03, 0x1b
        /*001e*/ 	.short	0x0060


	//----- nvinfo : EIATTR_NUM_BARRIERS
	.align		4
        /*0020*/ 	.byte	0x02, 0x4c
        /*0022*/ 	.byte	0x01
	.zero		1


	//----- nvinfo : EIATTR_MERCURY_ISA_VERSION
	.align		4
        /*0024*/ 	.byte	0x03, 0x5f
        /*0026*/ 	.short	0x0101


	//----- nvinfo : EIATTR_COOP_GROUP_MASK_REGIDS
	.align		4
        /*0028*/ 	.byte	0x04, 0x29
        /*002a*/ 	.short	(.L_1397 - .L_1396)


	//   ....[0]....
.L_1396:
        /*002c*/ 	.word	0xffffffff


	//   ....[1]....
        /*0030*/ 	.word	0xffffffff


	//   ....[2]....
        /*0034*/ 	.word	0xffffffff


	//   ....[3]....
        /*0038*/ 	.word	0xffffffff


	//   ....[4]....
        /*003c*/ 	.word	0xffffffff


	//   ....[5]....
        /*0040*/ 	.word	0xffffffff


	//   ....[6]....
        /*0044*/ 	.word	0xffffffff


	//   ....[7]....
        /*0048*/ 	.word	0xffffffff


	//   ....[8]....
        /*004c*/ 	.word	0xffffffff


	//   ....[9]....
        /*0050*/ 	.word	0xffffffff


	//----- nvinfo : EIATTR_COOP_GROUP_INSTR_OFFSETS
	.align		4
.L_1397:
        /*0054*/ 	.byte	0x04, 0x28
        /*0056*/ 	.short	(.L_1399 - .L_1398)


	//   ....[0]....
.L_1398:
        /*0058*/ 	.word	0x00000760


	//   ....[1]....
        /*005c*/ 	.word	0x00000770


	//   ....[2]....
        /*0060*/ 	.word	0x000007a0


	//   ....[3]....
        /*0064*/ 	.word	0x000007c0


	//   ....[4]....
        /*0068*/ 	.word	0x000007f0


	//   ....[5]....
        /*006c*/ 	.word	0x00000810


	//   ....[6]....
        /*0070*/ 	.word	0x00000840


	//   ....[7]....
        /*0074*/ 	.word	0x00000860


	//   ....[8]....
        /*0078*/ 	.word	0x00000890


	//   ....[9]....
        /*007c*/ 	.word	0x000008b0


	//----- nvinfo : EIATTR_EXIT_INSTR_OFFSETS
	.align		4
.L_1399:
        /*0080*/ 	.byte	0x04, 0x1c
        /*0082*/ 	.short	(.L_1401 - .L_1400)


	//   ....[0]....
.L_1400:
        /*0084*/ 	.word	0x00000060


	//   ....[1]....
        /*0088*/ 	.word	0x00001de0


	//----- nvinfo : EIATTR_MAX_THREADS
	.align		4
.L_1401:
        /*008c*/ 	.byte	0x04, 0x05
        /*008e*/ 	.short	(.L_1403 - .L_1402)
.L_1402:
        /*0090*/ 	.word	0x00000280
        /*0094*/ 	.word	0x00000001
        /*0098*/ 	.word	0x00000001


	//----- nvinfo : EIATTR_CRS_STACK_SIZE
	.align		4
.L_1403:
        /*009c*/ 	.byte	0x04, 0x1e
        /*009e*/ 	.short	(.L_1405 - .L_1404)
.L_1404:
        /*00a0*/ 	.word	0x00000000


	//----- nvinfo : EIATTR_CBANK_PARAM_SIZE
	.align		4
.L_1405:
        /*00a4*/ 	.byte	0x03, 0x19
        /*00a6*/ 	.short	0x00a0


	//----- nvinfo : EIATTR_PARAM_CBANK
	.align		4
        /*00a8*/ 	.byte	0x04, 0x0a
        /*00aa*/ 	.short	(.L_1407 - .L_1406)
	.align		4
.L_1406:
        /*00ac*/ 	.word	index@(.nv.constant0._Z35group_norm_nhwc_fwd_one_pass_kernelI11Bf16IOFp16WLi256ELi10ELi640EEv26Group_norm_nhwc_fwd_params)
        /*00b0*/ 	.short	0x0210
        /*00b2*/ 	.short	0x00a0


	//----- nvinfo : EIATTR_SW_WAR
	.align		4
.L_1407:
        /*00b4*/ 	.byte	0x04, 0x36
        /*00b6*/ 	.short	(.L_1409 - .L_1408)
.L_1408:
        /*00b8*/ 	.word	0x00000008
.L_1409:


//--------------------- .nv.info._Z35group_norm_nhwc_fwd_one_pass_kernelI11Bf16IOFp16WLi512ELi10ELi640EEv26Group_norm_nhwc_fwd_params --------------------------
	.section	.nv.info._Z35group_norm_nhwc_fwd_one_pass_kernelI11Bf16IOFp16WLi512ELi10ELi640EEv26Group_norm_nhwc_fwd_params,"",@"SHT_CUDA_INFO"
	.sectionflags	@""
	.align	4


	//----- nvinfo : EIATTR_CUDA_API_VERSION
	.align		4
        /*0000*/ 	.byte	0x04, 0x37
        /*0002*/ 	.short	(.L_1411 - .L_1410)
.L_1410:
        /*0004*/ 	.word	0x00000082


	//----- nvinfo : EIATTR_KPARAM_INFO
	.align		4
.L_1411:
        /*0008*/ 	.byte	0x04, 0x17
        /*000a*/ 	.short	(.L_1413 - .L_1412)
.L_1412:
        /*000c*/ 	.word	0x00000000
        /*0010*/ 	.short	0x0000
        /*0012*/ 	.short	0x0000
        /*0014*/ 	.byte	0x00, 0xf0, 0x81, 0x02


	//----- nvinfo : EIATTR_SPARSE_MMA_MASK
	.align		4
.L_1413:
        /*0018*/ 	.byte	0x03, 0x50
        /*001a*/ 	.short	0x0000


	//----- nvinfo : EIATTR_MAXREG_COUNT
	.align		4
        /*001c*/ 	.byte	0x03, 0x1b
        /*001e*/ 	.short	0x0060


	//----- nvinfo : EIATTR_NUM_BARRIERS
	.align		4
        /*0020*/ 	.byte	0x02, 0x4c
        /*0022*/ 	.byte	0x01
	.zero		1


	//----- nvinfo : EIATTR_MERCURY_ISA_VERSION
	.align		4
        /*0024*/ 	.byte	0x03, 0x5f
        /*0026*/ 	.short	0x0101


	//----- nvinfo : EIATTR_COOP_GROUP_MASK_REGIDS
	.align		4
        /*0028*/ 	.byte	0x04, 0x29
        /*002a*/ 	.short	(.L_1415 - .L_1414)


	//   ....[0]....
.L_1414:
        /*002c*/ 	.word	0xffffffff


	//   ....[1]....
        /*0030*/ 	.word	0xffffffff


	//   ....[2]....
        /*0034*/ 	.word	0xffffffff


	//   ....[3]....
        /*0038*/ 	.word	0xffffffff


	//   ....[4]....
        /*003c*/ 	.word	0xffffffff


	//   ....[5]....
        /*0040*/ 	.word	0xffffffff


	//   ....[6]....
        /*0044*/ 	.word	0xffffffff


	//   ....[7]....
        /*0048*/ 	.word	0xffffffff


	//   ....[8]....
        /*004c*/ 	.word	0xffffffff


	//   ....[9]....
        /*0050*/ 	.word	0xffffffff


	//----- nvinfo : EIATTR_COOP_GROUP_INSTR_OFFSETS
	.align		4
.L_1415:
        /*0054*/ 	.byte	0x04, 0x28
        /*0056*/ 	.short	(.L_1417 - .L_1416)


	//   ....[0]....
.L_1416:
        /*0058*/ 	.word	0x00000a60


	//   ....[1]....
        /*005c*/ 	.word	0x00000a70


	//   ....[2]....
        /*0060*/ 	.word	0x00000aa0


	//   ....[3]....
        /*0064*/ 	.word	0x00000ab0


	//   ....[4]....
        /*0068*/ 	.word	0x00000af0


	//   ....[5]....
        /*006c*/ 	.word	0x00000b00


	//   ....[6]....
        /*0070*/ 	.word	0x00000b40


	//   ....[7]....
        /*0074*/ 	.word	0x00000b50


	//   ....[8]....
        /*0078*/ 	.word	0x00000b90


	//   ....[9]....
        /*007c*/ 	.word	0x00000ba0


	//----- nvinfo : EIATTR_EXIT_INSTR_OFFSETS
	.align		4
.L_1417:
        /*0080*/ 	.byte	0x04, 0x1c
        /*0082*/ 	.short	(.L_1419 - .L_1418)


	//   ....[0]....
.L_1418:
        /*0084*/ 	.word	0x00000060


	//   ....[1]....
        /*0088*/ 	.word	0x00002550


	//----- nvinfo : EIATTR_MAX_THREADS
	.align		4
.L_1419:
        /*008c*/ 	.byte	0x04, 0x05
        /*008e*/ 	.short	(.L_1421 - .L_1420)
.L_1420:
        /*0090*/ 	.word	0x00000280
        /*0094*/ 	.word	0x00000001
        /*0098*/ 	.word	0x00000001


	//----- nvinfo : EIATTR_CRS_STACK_SIZE
	.align		4
.L_1421:
        /*009c*/ 	.byte	0x04, 0x1e
        /*009e*/ 	.short	(.L_1423 - .L_1422)
.L_1422:
        /*00a0*/ 	.word	0x00000000


	//----- nvinfo : EIATTR_CBANK_PARAM_SIZE
	.align		4
.L_1423:
        /*00a4*/ 	.byte	0x03, 0x19
        /*00a6*/ 	.short	0x00a0


	//----- nvinfo : EIATTR_PARAM_CBANK
	.align		4
        /*00a8*/ 	.byte	0x04, 0x0a
        /*00aa*/ 	.short	(.L_1425 - .L_1424)
	.align		4
.L_1424:
        /*00ac*/ 	.word	index@(.nv.constant0._Z35group_norm_nhwc_fwd_one_pass_kernelI11Bf16IOFp16WLi512ELi10ELi640EEv26Group_norm_nhwc_fwd_params)
        /*00b0*/ 	.short	0x0210
        /*00b2*/ 	.short	0x00a0


	//----- nvinfo : EIATTR_SW_WAR
	.align		4
.L_1425:
        /*00b4*/ 	.byte	0x04, 0x36
        /*00b6*/ 	.short	(.L_1427 - .L_1426)
.L_1426:
        /*00b8*/ 	.word	0x00000008
.L_1427:


//--------------------- .nv.info._Z35group_norm_nhwc_fwd_one_pass_kernelI11Fp16IOFp32WLi64ELi10ELi640EEv26Group_norm_nhwc_fwd_params --------------------------
	.section	.nv.info._Z35group_norm_nhwc_fwd_one_pass_kernelI11Fp16IOFp32WLi64ELi10ELi640EEv26Group_norm_nhwc_fwd_params,"",@"SHT_CUDA_INFO"
	.sectionflags	@""
	.align	4


	//----- nvinfo : EIATTR_CUDA_API_VERSION
	.align		4
        /*0000*/ 	.byte	0x04, 0x37
        /*0002*/ 	.short	(.L_1429 - .L_1428)
.L_1428:
        /*0004*/ 	.word	0x00000082


	//----- nvinfo : EIATTR_KPARAM_INFO
	.align		4
.L_1429:
        /*0008*/ 	.byte	0x04, 0x17
        /*000a*/ 	.short	(.L_1431 - .L_1430)
.L_1430:
        /*000c*/ 	.word	0x00000000
        /*0010*/ 	.short	0x0000
        /*0012*/ 	.short	0x0000
        /*0014*/ 	.byte	0x00, 0xf0, 0x81, 0x02


	//----- nvinfo : EIATTR_SPARSE_MMA_MASK
	.align		4
.L_1431:
        /*0018*/ 	.byte	0x03, 0x50
        /*001a*/ 	.short	0x0000


	//----- nvinfo : EIATTR_MAXREG_COUNT
	.align		4
        /*001c*/ 	.byte	0x03, 0x1b
        /*001e*/ 	.short	0x0060


	//----- nvinfo : EIATTR_NUM_BARRIERS
	.align		4
        /*0020*/ 	.byte	0x02, 0x4c
        /*0022*/ 	.byte	0x01
	.zero		1


	//----- nvinfo : EIATTR_MERCURY_ISA_VERSION
	.align		4
        /*0024*/ 	.byte	0x03, 0x5f
        /*0026*/ 	.short	0x0101


	//----- nvinfo : EIATTR_COOP_GROUP_MASK_REGIDS
	.align		4
        /*0028*/ 	.byte	0x04, 0x29
        /*002a*/ 	.short	(.L_1433 - .L_1432)


	//   ....[0]....
.L_1432:
        /*002c*/ 	.word	0xffffffff


	//   ....[1]....
        /*0030*/ 	.word	0xffffffff


	//   ....[2]....
        /*0034*/ 	.word	0xffffffff


	//   ....[3]....
        /*0038*/ 	.word	0xffffffff


	//   ....[4]....
        /*003c*/ 	.word	0xffffffff


	//   ....[5]....
        /*0040*/ 	.word	0xffffffff


	//   ....[6]....
        /*0044*/ 	.word	0xffffffff


	//   ....[7]....
        /*0048*/ 	.word	0xffffffff


	//   ....[8]....
        /*004c*/ 	.word	0xffffffff


	//   ....[9]....
        /*0050*/ 	.word	0xffffffff


	//----- nvinfo : EIATTR_COOP_GROUP_INSTR_OFFSETS
	.align		4
.L_1433:
        /*0054*/ 	.byte	0x04, 0x28
        /*0056*/ 	.short	(.L_1435 - .L_1434)


	//   ....[0]....
.L_1434:
        /*0058*/ 	.word	0x000005d0


	//   ....[1]....
        /*005c*/ 	.word	0x000005e0


	//   ....[2]....
        /*0060*/ 	.word	0x00000610


	//   ....[3]....
        /*0064*/ 	.word	0x00000630


	//   ....[4]....
        /*0068*/ 	.word	0x00000660


	//   ....[5]....
        /*006c*/ 	.word	0x00000680


	//   ....[6]....
        /*0070*/ 	.word	0x000006b0


	//   ....[7]....
        /*0074*/ 	.word	0x000006d0


	//   ....[8]....
        /*0078*/ 	.word	0x00000700


	//   ....[9]....
        /*007c*/ 	.word	0x00000720


	//----- nvinfo : EIATTR_EXIT_INSTR_OFFSETS
	.align		4
.L_1435:
        /*0080*/ 	.byte	0x04, 0x1c
        /*0082*/ 	.short	(.L_1437 - .L_1436)


	//   ....[0]....
.L_1436:
        /*0084*/ 	.word	0x00000060


	//   ....[1]....
        /*0088*/ 	.word	0x00001990


	//----- nvinfo : EIATTR_MAX_THREADS
	.align		4
.L_1437:
        /*008c*/ 	.byte	0x04, 0x05
        /*008e*/ 	.short	(.L_1439 - .L_1438)
.L_1438:
        /*0090*/ 	.word	0x00000280
        /*0094*/ 	.word	0x00000001
        /*0098*/ 	.word	0x00000001


	//----- nvinfo : EIATTR_CRS_STACK_SIZE
	.align		4
.L_1439:
        /*009c*/ 	.byte	0x04, 0x1e
        /*009e*/ 	.short	(.L_1441 - .L_1440)
.L_1440:
        /*00a0*/ 	.word	0x00000000


	//----- nvinfo : EIATTR_CBANK_PARAM_SIZE
	.align		4
.L_1441:
        /*00a4*/ 	.byte	0x03, 0x19
        /*00a6*/ 	.short	0x00a0


	//----- nvinfo : EIATTR_PARAM_CBANK
	.align		4
        /*00a8*/ 	.byte	0x04, 0x0a
        /*00aa*/ 	.short	(.L_1443 - .L_1442)
	.align		4
.L_1442:
        /*00ac*/ 	.word	index@(.nv.constant0._Z35group_norm_nhwc_fwd_one_pass_kernelI11Fp16IOFp32WLi64ELi10ELi640EEv26Group_norm_nhwc_fwd_params)
        /*00b0*/ 	.short	0x0210
        /*00b2*/ 	.short	0x00a0


	//----- nvinfo : EIATTR_SW_WAR
	.align		4
.L_1443:
        /*00b4*/ 	.byte	0x04, 0x36
        /*00b6*/ 	.short	(.L_1445 - .L_1444)
.L_1444:
        /*00b8*/ 	.word	0x00000008
.L_1445:


//--------------------- .nv.info._Z35group_norm_nhwc_fwd_one_pass_kernelI11Fp16IOFp32WLi128ELi10ELi640EEv26Group_norm_nhwc_fwd_params --------------------------
	.section	.nv.info._Z35group_norm_nhwc_fwd_one_pass_kernelI11Fp16IOFp32WLi128ELi10ELi640EEv26Group_norm_nhwc_fwd_params,"",@"SHT_CUDA_INFO"
	.sectionflags	@""
	.align	4


	//----- nvinfo : EIATTR_CUDA_API_VERSION
	.align		4
        /*0000*/ 	.byte	0x04, 0x37
        /*0002*/ 	.short	(.L_1447 - .L_1446)
.L_1446:
        /*0004*/ 	.word	0x00000082


	//----- nvinfo : EIATTR_KPARAM_INFO
	.align		4
.L_1447:
        /*0008*/ 	.byte	0x04, 0x17
        /*000a*/ 	.short	(.L_1449 - .L_1448)
.L_1448:
        /*000c*/ 	.word	0x00000000
        /*0010*/ 	.short	0x0000
        /*0012*/ 	.short	0x0000
        /*0014*/ 	.byte	0x00, 0xf0, 0x81, 0x02


	//----- nvinfo : EIATTR_SPARSE_MMA_MASK
	.align		4
.L_1449:
        /*0018*/ 	.byte	0x03, 0x50
        /*001a*/ 	.short	0x0000


	//----- nvinfo : EIATTR_MAXREG_COUNT
	.align		4
        /*001c*/ 	.byte	0x03, 0x1b
        /*001e*/ 	.short	0x0060


	//----- nvinfo : EIATTR_NUM_BARRIERS
	.align		4
        /*0020*/ 	.byte	0x02, 0x4c
        /*0022*/ 	.byte	0x01
	.zero		1


	//----- nvinfo : EIATTR_MERCURY_ISA_VERSION
	.align		4
        /*0024*/ 	.byte	0x03, 0x5f
        /*0026*/ 	.short	0x0101


	//----- nvinfo : EIATTR_COOP_GROUP_MASK_REGIDS
	.align		4
        /*0028*/ 	.byte	0x04, 0x29
        /*002a*/ 	.short	(.L_1451 - .L_1450)


	//   ....[0]....
.L_1450:
        /*002c*/ 	.word	0xffffffff


	//   ....[1]....
        /*0030*/ 	.word	0xffffffff


	//   ....[2]....
        /*0034*/ 	.word	0xffffffff


	//   ....[3]....
        /*0038*/ 	.word	0xffffffff


	//   ....[4]....
        /*003c*/ 	.word	0xffffffff


	//   ....[5]....
        /*0040*/ 	.word	0xffffffff


	//   ....[6]....
        /*0044*/ 	.word	0xffffffff


	//   ....[7]....
        /*0048*/ 	.word	0xffffffff


	//   ....[8]....
        /*004c*/ 	.word	0xffffffff


	//   ....[9]....
        /*0050*/ 	.word	0xffffffff


	//----- nvinfo : EIATTR_COOP_GROUP_INSTR_OFFSETS
	.align		4
.L_1451:
        /*0054*/ 	.byte	0x04, 0x28
        /*0056*/ 	.short	(.L_1453 - .L_1452)


	//   ....[0]....
.L_1452:
        /*0058*/ 	.word	0x000005d0


	//   ....[1]....
        /*005c*/ 	.word	0x000005e0


	//   ....[2]....
        /*0060*/ 	.word	0x00000610


	//   ....[3]....
        /*0064*/ 	.word	0x00000630


	//   ....[4]....
        /*0068*/ 	.word	0x00000660


	//   ....[5]....
        /*006c*/ 	.word	0x00000680


	//   ....[6]....
        /*0070*/ 	.word	0x000006b0


	//   ....[7]....
        /*0074*/ 	.word	0x000006d0


	//   ....[8]....
        /*0078*/ 	.word	0x00000700


	//   ....[9]....
        /*007c*/ 	.word	0x00000720


	//----- nvinfo : EIATTR_EXIT_INSTR_OFFSETS
	.align		4
.L_1453:
        /*0080*/ 	.byte	0x04, 0x1c
        /*0082*/ 	.short	(.L_1455 - .L_1454)


	//   ....[0]....
.L_1454:
        /*0084*/ 	.word	0x00000060


	//   ....[1]....
        /*0088*/ 	.word	0x00001990


	//----- nvinfo : EIATTR_MAX_THREADS
	.align		4
.L_1455:
        /*008c*/ 	.byte	0x04, 0x05
        /*008e*/ 	.short	(.L_1457 - .L_1456)
.L_1456:
        /*0090*/ 	.word	0x00000280
        /*0094*/ 	.word	0x00000001
        /*0098*/ 	.word	0x00000001


	//----- nvinfo : EIATTR_CRS_STACK_SIZE
	.align		4
.L_1457:
        /*009c*/ 	.byte	0x04, 0x1e
        /*009e*/ 	.short	(.L_1459 - .L_1458)
.L_1458:
        /*00a0*/ 	.word	0x00000000


	//----- nvinfo : EIATTR_CBANK_PARAM_SIZE
	.align		4
.L_1459:
        /*00a4*/ 	.byte	0x03, 0x19
        /*00a6*/ 	.short	0x00a0


	//----- nvinfo : EIATTR_PARAM_CBANK
	.align		4
        /*00a8*/ 	.byte	0x04, 0x0a
        /*00aa*/ 	.short	(.L_1461 - .L_1460)
	.align		4
.L_1460:
        /*00ac*/ 	.word	index@(.nv.constant0._Z35group_norm_nhwc_fwd_one_pass_kernelI11Fp16IOFp32WLi128ELi10ELi640EEv26Group_norm_nhwc_fwd_params)
        /*00b0*/ 	.short	0x0210
        /*00b2*/ 	.short	0x00a0


	//----- nvinfo : EIATTR_SW_WAR
	.align		4
.L_1461:
        /*00b4*/ 	.byte	0x04, 0x36
        /*00b6*/ 	.short	(.L_1463 - .L_1462)
.L_1462:
        /*00b8*/ 	.word	0x00000008
.L_1463:


//--------------------- .nv.info._Z35group_norm_nhwc_fwd_one_pass_kernelI11Fp16IOFp32WLi256ELi10ELi640EEv26Group_norm_nhwc_fwd_params --------------------------
	.section	.nv.info._Z35group_norm_nhwc_fwd_one_pass_kernelI11Fp16IOFp32WLi256ELi10ELi640EEv26Group_norm_nhwc_fwd_params,"",@"SHT_CUDA_INFO"
	.sectionflags	@""
	.align	4


	//----- nvinfo : EIATTR_CUDA_API_VERSION
	.align		4
        /*0000*/ 	.byte	0x04, 0x37
        /*0002*/ 	.short	(.L_1465 - .L_1464)
.L_1464:
        /*0004*/ 	.word	0x00000082


	//----- nvinfo : EIATTR_KPARAM_INFO
	.align		4
.L_1465:
        /*0008*/ 	.byte	0x04, 0x17
        /*000a*/ 	.short	(.L_1467 - .L_1466)
.L_1466:
        /*000c*/ 	.word	0x00000000
        /*0010*/ 	.short	0x0000
        /*0012*/ 	.short	0x0000
        /*0014*/ 	.byte	0x00, 0xf0, 0x81, 0x02


	//----- nvinfo : EIATTR_SPARSE_MMA_MASK
	.align		4
.L_1467:
        /*0018*/ 	.byte	0x03, 0x50
        /*001a*/ 	.short	0x0000


	//----- nvinfo : EIATTR_MAXREG_COUNT
	.align		4
        /*001c*/ 	.byte	0x03, 0x1b
        /*001e*/ 	.short	0x0060


	//----- nvinfo : EIATTR_NUM_BARRIERS
	.align		4
        /*0020*/ 	.byte	0x02, 0x4c
        /*0022*/ 	.byte	0x01
	.zero		1


	//----- nvinfo : EIATTR_MERCURY_ISA_VERSION
	.align		4
        /*0024*/ 	.byte	0x03, 0x5f
        /*0026*/ 	.short	0x0101


	//----- nvinfo : EIATTR_COOP_GROUP_MASK_REGIDS
	.align		4
        /*0028*/ 	.byte	0x04, 0x29
        /*002a*/ 	.short	(.L_1469 - .L_1468)


	//   ....[0]....
.L_1468:
        /*002c*/ 	.word	0xffffffff


	//   ....[1]....
        /*0030*/ 	.word	0xffffffff


	//   ....[2]....
        /*0034*/ 	.word	0xffffffff


	//   ....[3]....
        /*0038*/ 	.word	0xffffffff


	//   ....[4]....
        /*003c*/ 	.word	0xffffffff


	//   ....[5]....
        /*0040*/ 	.word	0xffffffff


	//   ....[6]....
        /*0044*/ 	.word	0xffffffff


	//   ....[7]....
        /*0048*/ 	.word	0xffffffff


	//   ....[8]....
        /*004c*/ 	.word	0xffffffff


	//   ....[9]....
        /*0050*/ 	.word	0xffffffff


	//----- nvinfo : EIATTR_COOP_GROUP_INSTR_OFFSETS
	.align		4
.L_1469:
        /*0054*/ 	.byte	0x04, 0x28
        /*0056*/ 	.short	(.L_1471 - .L_1470)


	//   ....[0]....
.L_1470:
        /*0058*/ 	.word	0x00000740


	//   ....[1]....
        /*005c*/ 	.word	0x00000750


	//   ....[2]....
        /*0060*/ 	.word	0x00000780


	//   ....[3]....
        /*0064*/ 	.word	0x000007a0


	//   ....[4]....
        /*0068*/ 	.word	0x000007d0


	//   ....[5]....
        /*006c*/ 	.word	0x000007f0


	//   ....[6]....
        /*0070*/ 	.word	0x00000820


	//   ....[7]....
        /*0074*/ 	.word	0x00000840


	//   ....[8]....
        /*0078*/ 	.word	0x00000870


	//   ....[9]....
        /*007c*/ 	.word	0x00000890


	//----- nvinfo : EIATTR_EXIT_INSTR_OFFSETS
	.align		4
.L_1471:
        /*0080*/ 	.byte	0x04, 0x1c
        /*0082*/ 	.short	(.L_1473 - .L_1472)


	//   ....[0]....
.L_1472:
        /*0084*/ 	.word	0x00000060


	//   ....[1]....
        /*0088*/ 	.word	0x00001d90


	//----- nvinfo : EIATTR_MAX_THREADS
	.align		4
.L_1473:
        /*008c*/ 	.byte	0x04, 0x05
        /*008e*/ 	.short	(.L_1475 - .L_1474)
.L_1474:
        /*0090*/ 	.word	0x00000280
        /*0094*/ 	.word	0x00000001
        /*0098*/ 	.word	0x00000001


	//----- nvinfo : EIATTR_CRS_STACK_SIZE
	.align		4
.L_1475:
        /*009c*/ 	.byte	0x04, 0x1e
        /*009e*/ 	.short	(.L_1477 - .L_1476)
.L_1476:
        /*00a0*/ 	.word	0x00000000


	//----- nvinfo : EIATTR_CBANK_PARAM_SIZE
	.align		4
.L_1477:
        /*00a4*/ 	.byte	0x03, 0x19
        /*00a6*/ 	.short	0x00a0


	//----- nvinfo : EIATTR_PARAM_CBANK
	.align		4
        /*00a8*/ 	.byte	0x04, 0x0a
        /*00aa*/ 	.short	(.L_1479 - .L_1478)
	.align		4
.L_1478:
        /*00ac*/ 	.word	index@(.nv.constant0._Z35group_norm_nhwc_fwd_one_pass_kernelI11Fp16IOFp32WLi256ELi10ELi640EEv26Group_norm_nhwc_fwd_params)
        /*00b0*/ 	.short	0x0210
        /*00b2*/ 	.short	0x00a0


	//----- nvinfo : EIATTR_SW_WAR
	.align		4
.L_1479:
        /*00b4*/ 	.byte	0x04, 0x36
        /*00b6*/ 	.short	(.L_1481 - .L_1480)
.L_1480:
        /*00b8*/ 	.word	0x00000008
.L_1481:


//--------------------- .nv.info._Z35group_norm_nhwc_fwd_one_pass_kernelI11Fp16IOFp32WLi512ELi10ELi640EEv26Group_norm_nhwc_fwd_params --------------------------
	.section	.nv.info._Z35group_norm_nhwc_fwd_one_pass_kernelI11Fp16IOFp32WLi512ELi10ELi640EEv26Group_norm_nhwc_fwd_params,"",@"SHT_CUDA_INFO"
	.sectionflags	@""
	.align	4


	//----- nvinfo : EIATTR_CUDA_API_VERSION
	.align		4
        /*0000*/ 	.byte	0x04, 0x37
        /*0002*/ 	.short	(.L_1483 - .L_1482)
.L_1482:
        /*0004*/ 	.word	0x00000082


	//----- nvinfo : EIATTR_KPARAM_INFO
	.align		4
.L_1483:
        /*0008*/ 	.byte	0x04, 0x17
        /*000a*/ 	.short	(.L_1485 - .L_1484)
.L_1484:
        /*000c*/ 	.word	0x00000000
        /*0010*/ 	.short	0x0000
        /*0012*/ 	.short	0x0000
        /*0014*/ 	.byte	0x00, 0xf0, 0x81, 0x02


	//----- nvinfo : EIATTR_SPARSE_MMA_MASK
	.align		4
.L_1485:
        /*0018*/ 	.byte	0x03, 0x50
        /*001a*/ 	.short	0x0000


	//----- nvinfo : EIATTR_MAXREG_COUNT
	.align		4
        /*001c*/ 	.byte	0x03, 0x1b
        /*001e*/ 	.short	0x0060


	//----- nvinfo : EIATTR_NUM_BARRIERS
	.align		4
        /*0020*/ 	.byte	0x02, 0x4c
        /*0022*/ 	.byte	0x01
	.zero		1


	//----- nvinfo : EIATTR_MERCURY_ISA_VERSION
	.align		4
        /*0024*/ 	.byte	0x03, 0x5f
        /*0026*/ 	.short	0x0101


	//----- nvinfo : EIATTR_COOP_GROUP_MASK_REGIDS
	.align		4
        /*0028*/ 	.byte	0x04, 0x29
        /*002a*/ 	.short	(.L_1487 - .L_1486)


	//   ....[0]....
.L_1486:
        /*002c*/ 	.word	0xffffffff


	//   ....[1]....
        /*0030*/ 	.word	0xffffffff


	//   ....[2]....
        /*0034*/ 	.word	0xffffffff


	//   ....[3]....
        /*0038*/ 	.word	0xffffffff


	//   ....[4]....
        /*003c*/ 	.word	0xffffffff


	//   ....[5]....
        /*0040*/ 	.word	0xffffffff


	//   ....[6]....
        /*0044*/ 	.word	0xffffffff


	//   ....[7]....
        /*0048*/ 	.word	0xffffffff


	//   ....[8]....
        /*004c*/ 	.word	0xffffffff


	//   ....[9]....
        /*0050*/ 	.word	0xffffffff


	//----- nvinfo : EIATTR_COOP_GROUP_INSTR_OFFSETS
	.align		4
.L_1487:
        /*0054*/ 	.byte	0x04, 0x28
        /*0056*/ 	.short	(.L_1489 - .L_1488)


	//   ....[0]....
.L_1488:
        /*0058*/ 	.word	0x00000a20


	//   ....[1]....
        /*005c*/ 	.word	0x00000a30


	//   ....[2]....
        /*0060*/ 	.word	0x00000a60


	//   ....[3]....
        /*0064*/ 	.word	0x00000a70


	//   ....[4]....
        /*0068*/ 	.word	0x00000ab0


	//   ....[5]....
        /*006c*/ 	.word	0x00000ac0


	//   ....[6]....
        /*0070*/ 	.word	0x00000b00


	//   ....[7]....
        /*0074*/ 	.word	0x00000b10


	//   ....[8]....
        /*0078*/ 	.word	0x00000b50


	//   ....[9]....
        /*007c*/ 	.word	0x00000b60


	//----- nvinfo : EIATTR_EXIT_INSTR_OFFSETS
	.align		4
.L_1489:
        /*0080*/ 	.byte	0x04, 0x1c
        /*0082*/ 	.short	(.L_1491 - .L_1490)


	//   ....[0]....
.L_1490:
        /*0084*/ 	.word	0x00000060


	//   ....[1]....
        /*0088*/ 	.word	0x00002480


	//----- nvinfo : EIATTR_MAX_THREADS
	.align		4
.L_1491:
        /*008c*/ 	.byte	0x04, 0x05
        /*008e*/ 	.short	(.L_1493 - .L_1492)
.L_1492:
        /*0090*/ 	.word	0x00000280
        /*0094*/ 	.word	0x00000001
        /*0098*/ 	.word	0x00000001


	//----- nvinfo : EIATTR_CRS_STACK_SIZE
	.align		4
.L_1493:
        /*009c*/ 	.byte	0x04, 0x1e
        /*009e*/ 	.short	(.L_1495 - .L_1494)
.L_1494:
        /*00a0*/ 	.word	0x00000000


	//----- nvinfo : EIATTR_CBANK_PARAM_SIZE
	.align		4
.L_1495:
        /*00a4*/ 	.byte	0x03, 0x19
        /*00a6*/ 	.short	0x00a0


	//----- nvinfo : EIATTR_PARAM_CBANK
	.align		4
        /*00a8*/ 	.byte	0x04, 0x0a
        /*00aa*/ 	.short	(.L_1497 - .L_1496)
	.align		4
.L_1496:
        /*00ac*/ 	.word	index@(.nv.constant0._Z35group_norm_nhwc_fwd_one_pass_kernelI11Fp16IOFp32WLi512ELi10ELi640EEv26Group_norm_nhwc_fwd_params)
        /*00b0*/ 	.short	0x0210
        /*00b2*/ 	.short	0x00a0


	//----- nvinfo : EIATTR_SW_WAR
	.align		4
.L_1497:
        /*00b4*/ 	.byte	0x04, 0x36
        /*00b6*/ 	.short	(.L_1499 - .L_1498)
.L_1498:
        /*00b8*/ 	.word	0x00000008
.L_1499:


//--------------------- .nv.info._Z35group_norm_nhwc_fwd_one_pass_kernelI11Fp16IOBf16WLi64ELi10ELi640EEv26Group_norm_nhwc_fwd_params --------------------------
	.section	.nv.info._Z35group_norm_nhwc_fwd_one_pass_kernelI11Fp16IOBf16WLi64ELi10ELi640EEv26Group_norm_nhwc_fwd_params,"",@"SHT_CUDA_INFO"
	.sectionflags	@""
	.align	4


	//----- nvinfo : EIATTR_CUDA_API_VERSION
	.align		4
        /*0000*/ 	.byte	0x04, 0x37
        /*0002*/ 	.short	(.L_1501 - .L_1500)
.L_1500:
        /*0004*/ 	.word	0x00000082


	//----- nvinfo : EIATTR_KPARAM_INFO
	.align		4
.L_1501:
        /*0008*/ 	.byte	0x04, 0x17
        /*000a*/ 	.short	(.L_1503 - .L_1502)
.L_1502:
        /*000c*/ 	.word	0x00000000
        /*0010*/ 	.short	0x0000
        /*0012*/ 	.short	0x0000
        /*0014*/ 	.byte	0x00, 0xf0, 0x81, 0x02


	//----- nvinfo : EIATTR_SPARSE_MMA_MASK
	.align		4
.L_1503:
        /*0018*/ 	.byte	0x03, 0x50
        /*001a*/ 	.short	0x0000


	//----- nvinfo : EIATTR_MAXREG_COUNT
	.align		4
        /*001c*/ 	.byte	0x03, 0x1b
        /*001e*/ 	.short	0x0060


	//----- nvinfo : EIATTR_NUM_BARRIERS
	.align		4
        /*0020*/ 	.byte	0x02, 0x4c
        /*0022*/ 	.byte	0x01
	.zero		1


	//----- nvinfo : EIATTR_MERCURY_ISA_VERSION
	.align		4
        /*0024*/ 	.byte	0x03, 0x5f
        /*0026*/ 	.short	0x0101


	//----- nvinfo : EIATTR_COOP_GROUP_MASK_REGIDS
	.align		4
        /*0028*/ 	.byte	0x04, 0x29
        /*002a*/ 	.short	(.L_1505 - .L_1504)


	//   ....[0]....
.L_1504:
        /*002c*/ 	.word	0xffffffff


	//   ....[1]....
        /*0030*/ 	.word	0xffffffff


	//   ....[2]....
        /*0034*/ 	.word	0xffffffff


	//   ....[3]....
        /*0038*/ 	.word	0xffffffff


	//   ....[4]....
        /*003c*/ 	.word	0xffffffff


	//   ....[5]....
        /*0040*/ 	.word	0xffffffff


	//   ....[6]....
        /*0044*/ 	.word	0xffffffff


	//   ....[7]....
        /*0048*/ 	.word	0xffffffff


	//   ....[8]....
        /*004c*/ 	.word	0xffffffff


	//   ....[9]....
        /*0050*/ 	.word	0xffffffff


	//----- nvinfo : EIATTR_COOP_GROUP_INSTR_OFFSETS
	.align		4
.L_1505:
        /*0054*/ 	.byte	0x04, 0x28
        /*0056*/ 	.short	(.L_1507 - .L_1506)


	//   ....[0]....
.L_1506:
        /*0058*/ 	.word	0x000005d0


	//   ....[1]....
        /*005c*/ 	.word	0x000005e0


	//   ....[2]....
        /*0060*/ 	.word	0x00000610


	//   ....[3]....
        /*0064*/ 	.word	0x00000630


	//   ....[4]....
        /*0068*/ 	.word	0x00000660


	//   ....[5]....
        /*006c*/ 	.word	0x00000680


	//   ....[6]....
        /*0070*/ 	.word	0x000006b0


	//   ....[7]....
        /*0074*/ 	.word	0x000006d0


	//   ....[8]....
        /*0078*/ 	.word	0x00000700


	//   ....[9]....
        /*007c*/ 	.word	0x00000720


	//----- nvinfo : EIATTR_EXIT_INSTR_OFFSETS
	.align		4
.L_1507:
        /*0080*/ 	.byte	0x04, 0x1c
        /*0082*/ 	.short	(.L_1509 - .L_1508)


	//   ....[0]....
.L_1508:
        /*0084*/ 	.word	0x00000060


	//   ....[1]....
        /*0088*/ 	.word	0x000019d0


	//----- nvinfo : EIATTR_MAX_THREADS
	.align		4
.L_1509:
        /*008c*/ 	.byte	0x04, 0x05
        /*008e*/ 	.short	(.L_1511 - .L_1510)
.L_1510:
        /*0090*/ 	.word	0x00000280
        /*0094*/ 	.word	0x00000001
        /*0098*/ 	.word	0x00000001


	//----- nvinfo : EIATTR_CRS_STACK_SIZE
	.align		4
.L_1511:
        /*009c*/ 	.byte	0x04, 0x1e
        /*009e*/ 	.short	(.L_1513 - .L_1512)
.L_1512:
        /*00a0*/ 	.word	0x00000000


	//----- nvinfo : EIATTR_CBANK_PARAM_SIZE
	.align		4
.L_1513:
        /*00a4*/ 	.byte	0x03, 0x19
        /*00a6*/ 	.short	0x00a0


	//----- nvinfo : EIATTR_PARAM_CBANK
	.align		4
        /*00a8*/ 	.byte	0x04, 0x0a
        /*00aa*/ 	.short	(.L_1515 - .L_1514)
	.align		4
.L_1514:
        /*00ac*/ 	.word	index@(.nv.constant0._Z35group_norm_nhwc_fwd_one_pass_kernelI11Fp16IOBf16WLi64ELi10ELi640EEv26Group_norm_nhwc_fwd_params)
        /*00b0*/ 	.short	0x0210
        /*00b2*/ 	.short	0x00a0


	//----- nvinfo : EIATTR_SW_WAR
	.align		4
.L_1515:
        /*00b4*/ 	.byte	0x04, 0x36
        /*00b6*/ 	.short	(.L_1517 - .L_1516)
.L_1516:
        /*00b8*/ 	.word	0x00000008
.L_1517:


//--------------------- .nv.info._Z35group_norm_nhwc_fwd_one_pass_kernelI11Fp16IOBf16WLi128ELi10ELi640EEv26Group_norm_nhwc_fwd_params --------------------------
	.section	.nv.info._Z35group_norm_nhwc_fwd_one_pass_kernelI11Fp16IOBf16WLi128ELi10ELi640EEv26Group_norm_nhwc_fwd_params,"",@"SHT_CUDA_INFO"
	.sectionflags	@""
	.align	4


	//----- nvinfo : EIATTR_CUDA_API_VERSION
	.align		4
        /*0000*/ 	.byte	0x04, 0x37
        /*0002*/ 	.short	(.L_1519 - .L_1518)
.L_1518:
        /*0004*/ 	.word	0x00000082


	//----- nvinfo : EIATTR_KPARAM_INFO
	.align		4
.L_1519:
        /*0008*/ 	.byte	0x04, 0x17
        /*000a*/ 	.short	(.L_1521 - .L_1520)
.L_1520:
        /*000c*/ 	.word	0x00000000
        /*0010*/ 	.short	0x0000
        /*0012*/ 	.short	0x0000
        /*0014*/ 	.byte	0x00, 0xf0, 0x81, 0x02


	//----- nvinfo : EIATTR_SPARSE_MMA_MASK
	.align		4
.L_1521:
        /*0018*/ 	.byte	0x03, 0x50
        /*001a*/ 	.short	0x0000


	//----- nvinfo : EIATTR_MAXREG_COUNT
	.align		4
        /*001c*/ 	.byte	0x03, 0x1b
        /*001e*/ 	.short	0x0060


	//----- nvinfo : EIATTR_NUM_BARRIERS
	.align		4
        /*0020*/ 	.byte	0x02, 0x4c
        /*0022*/ 	.byte	0x01
	.zero		1


	//----- nvinfo : EIATTR_MERCURY_ISA_VERSION
	.align		4
        /*0024*/ 	.byte	0x03, 0x5f
        /*0026*/ 	.short	0x0101


	//----- nvinfo : EIATTR_COOP_GROUP_MASK_REGIDS
	.align		4
        /*0028*/ 	.byte	0x04, 0x29
        /*002a*/ 	.short	(.L_1523 - .L_1522)


	//   ....[0]....
.L_1522:
        /*002c*/ 	.word	0xffffffff


	//   ....[1]....
        /*0030*/ 	.word	0xffffffff


	//   ....[2]....
        /*0034*/ 	.word	0xffffffff


	//   ....[3]....
        /*0038*/ 	.word	0xffffffff


	//   ....[4]....
        /*003c*/ 	.word	0xffffffff


	//   ....[5]....
        /*0040*/ 	.word	0xffffffff


	//   ....[6]....
        /*0044*/ 	.word	0xffffffff


	//   ....[7]....
        /*0048*/ 	.word	0xffffffff


	//   ....[8]....
        /*004c*/ 	.word	0xffffffff


	//   ....[9]....
        /*0050*/ 	.word	0xffffffff


	//----- nvinfo : EIATTR_COOP_GROUP_INSTR_OFFSETS
	.align		4
.L_1523:
        /*0054*/ 	.byte	0x04, 0x28
        /*0056*/ 	.short	(.L_1525 - .L_1524)


	//   ....[0]....
.L_1524:
        /*0058*/ 	.word	0x000005d0


	//   ....[1]....
        /*005c*/ 	.word	0x000005e0


	//   ....[2]....
        /*0060*/ 	.word	0x00000610


	//   ....[3]....
        /*0064*/ 	.word	0x00000630


	//   ....[4]....
        /*0068*/ 	.word	0x00000660


	//   ....[5]....
        /*006c*/ 	.word	0x00000680


	//   ....[6]....
        /*0070*/ 	.word	0x000006b0


	//   ....[7]....
        /*0074*/ 	.word	0x000006d0


	//   ....[8]....
        /*0078*/ 	.word	0x00000700


	//   ....[9]....
        /*007c*/ 	.word	0x00000720


	//----- nvinfo : EIATTR_EXIT_INSTR_OFFSETS
	.align		4
.L_1525:
        /*0080*/ 	.byte	0x04, 0x1c
        /*0082*/ 	.short	(.L_1527 - .L_1526)


	//   ....[0]....
.L_1526:
        /*0084*/ 	.word	0x00000060


	//   ....[1]....
        /*0088*/ 	.word	0x000019d0


	//----- nvinfo : EIATTR_MAX_THREADS
	.align		4
.L_1527:
        /*008c*/ 	.byte	0x04, 0x05
        /*008e*/ 	.short	(.L_1529 - .L_1528)
.L_1528:
        /*0090*/ 	.word	0x00000280
        /*0094*/ 	.word	0x00000001
        /*0098*/ 	.word	0x00000001


	//----- nvinfo : EIATTR_CRS_STACK_SIZE
	.align		4
.L_1529:
        /*009c*/ 	.byte	0x04, 0x1e
        /*009e*/ 	.short	(.L_1531 - .L_1530)
.L_1530:
        /*00a0*/ 	.word	0x00000000


	//----- nvinfo : EIATTR_CBANK_PARAM_SIZE
	.align		4
.L_1531:
        /*00a4*/ 	.byte	0x03, 0x19
        /*00a6*/ 	.short	0x00a0


	//----- nvinfo : EIATTR_PARAM_CBANK
	.align		4
        /*00a8*/ 	.byte	0x04, 0x0a
        /*00aa*/ 	.short	(.L_1533 - .L_1532)
	.align		4
.L_1532:
        /*00ac*/ 	.word	index@(.nv.constant0._Z35group_norm_nhwc_fwd_one_pass_kernelI11Fp16IOBf16WLi128ELi10ELi640EEv26Group_norm_nhwc_fwd_params)
        /*00b0*/ 	.short	0x0210
        /*00b2*/ 	.short	0x00a0


	//----- nvinfo : EIATTR_SW_WAR
	.align		4
.L_1533:
        /*00b4*/ 	.byte	0x04, 0x36
        /*00b6*/ 	.short	(.L_1535 - .L_1534)
.L_1534:
        /*00b8*/ 	.word	0x00000008
.L_1535:


//--------------------- .nv.info._Z35group_norm_nhwc_fwd_one_pass_kernelI11Fp16IOBf16WLi256ELi10ELi640EEv26Group_norm_nhwc_fwd_params --------------------------
	.section	.nv.info._Z35group_norm_nhwc_fwd_one_pass_kernelI11Fp16IOBf16WLi256ELi10ELi640EEv26Group_norm_nhwc_fwd_params,"",@"SHT_CUDA_INFO"
	.sectionflags	@""
	.align	4


	//----- nvinfo : EIATTR_CUDA_API_VERSION
	.align		4
        /*0000*/ 	.byte	0x04, 0x37
        /*0002*/ 	.short	(.L_1537 - .L_1536)
.L_1536:
        /*0004*/ 	.word	0x00000082


	//----- nvinfo : EIATTR_KPARAM_INFO
	.align		4
.L_1537:
        /*0008*/ 	.byte	0x04, 0x17
        /*000a*/ 	.short	(.L_1539 - .L_1538)
.L_1538:
        /*000c*/ 	.word	0x00000000
        /*0010*/ 	.short	0x0000
        /*0012*/ 	.short	0x0000
        /*0014*/ 	.byte	0x00, 0xf0, 0x81, 0x02


	//----- nvinfo : EIATTR_SPARSE_MMA_MASK
	.align		4
.L_1539:
        /*0018*/ 	.byte	0x03, 0x50
        /*001a*/ 	.short	0x0000


	//----- nvinfo : EIATTR_MAXREG_COUNT
	.align		4
        /*001c*/ 	.byte	0x03, 0x1b
        /*001e*/ 	.short	0x0060


	//----- nvinfo : EIATTR_NUM_BARRIERS
	.align		4
        /*0020*/ 	.byte	0x02, 0x4c
        /*0022*/ 	.byte	0x01
	.zero		1


	//----- nvinfo : EIATTR_MERCURY_ISA_VERSION
	.align		4
        /*0024*/ 	.byte	0x03, 0x5f
        /*0026*/ 	.short	0x0101


	//----- nvinfo : EIATTR_COOP_GROUP_MASK_REGIDS
	.align		4
        /*0028*/ 	.byte	0x04, 0x29
        /*002a*/ 	.short	(.L_1541 - .L_1540)


	//   ....[0]....
.L_1540:
        /*002c*/ 	.word	0xffffffff


	//   ....[1]....
        /*0030*/ 	.word	0xffffffff


	//   ....[2]....
        /*0034*/ 	.word	0xffffffff


	//   ....[3]....
        /*0038*/ 	.word	0xffffffff


	//   ....[4]....
        /*003c*/ 	.word	0xffffffff


	//   ....[5]....
        /*0040*/ 	.word	0xffffffff


	//   ....[6]....
        /*0044*/ 	.word	0xffffffff


	//   ....[7]....
        /*0048*/ 	.word	0xffffffff


	//   ....[8]....
        /*004c*/ 	.word	0xffffffff


	//   ....[9]....
        /*0050*/ 	.word	0xffffffff


	//----- nvinfo : EIATTR_COOP_GROUP_INSTR_OFFSETS
	.align		4
.L_1541:
        /*0054*/ 	.byte	0x04, 0x28
        /*0056*/ 	.short	(.L_1543 - .L_1542)


	//   ....[0]....
.L_1542:
        /*0058*/ 	.word	0x00000740


	//   ....[1]....
        /*005c*/ 	.word	0x00000750


	//   ....[2]....
        /*0060*/ 	.word	0x00000780


	//   ....[3]....
        /*0064*/ 	.word	0x000007a0


	//   ....[4]....
        /*0068*/ 	.word	0x000007d0


	//   ....[5]....
        /*006c*/ 	.word	0x000007f0


	//   ....[6]....
        /*0070*/ 	.word	0x00000820


	//   ....[7]....
        /*0074*/ 	.word	0x00000840


	//   ....[8]....
        /*0078*/ 	.word	0x00000870


	//   ....[9]....
        /*007c*/ 	.word	0x00000890


	//----- nvinfo : EIATTR_EXIT_INSTR_OFFSETS
	.align		4
.L_1543:
        /*0080*/ 	.byte	0x04, 0x1c
        /*0082*/ 	.short	(.L_1545 - .L_1544)


	//   ....[0]....
.L_1544:
        /*0084*/ 	.word	0x00000060


	//   ....[1]....
        /*0088*/ 	.word	0x00001db0


	//----- nvinfo : EIATTR_MAX_THREADS
	.align		4
.L_1545:
        /*008c*/ 	.byte	0x04, 0x05
        /*008e*/ 	.short	(.L_1547 - .L_1546)
.L_1546:
        /*0090*/ 	.word	0x00000280
        /*0094*/ 	.word	0x00000001
        /*0098*/ 	.word	0x00000001


	//----- nvinfo : EIATTR_CRS_STACK_SIZE
	.align		4
.L_1547:
        /*009c*/ 	.byte	0x04, 0x1e
        /*009e*/ 	.short	(.L_1549 - .L_1548)
.L_1548:
        /*00a0*/ 	.word	0x00000000


	//----- nvinfo : EIATTR_CBANK_PARAM_SIZE
	.align		4
.L_1549:
        /*00a4*/ 	.byte	0x03, 0x19
        /*00a6*/ 	.short	0x00a0


	//----- nvinfo : EIATTR_PARAM_CBANK
	.align		4
        /*00a8*/ 	.byte	0x04, 0x0a
        /*00aa*/ 	.short	(.L_1551 - .L_1550)
	.align		4
.L_1550:
        /*00ac*/ 	.word	index@(.nv.constant0._Z35group_norm_nhwc_fwd_one_pass_kernelI11Fp16IOBf16WLi256ELi10ELi640EEv26Group_norm_nhwc_fwd_params)
        /*00b0*/ 	.short	0x0210
        /*00b2*/ 	.short	0x00a0


	//----- nvinfo : EIATTR_SW_WAR
	.align		4
.L_1551:
        /*00b4*/ 	.byte	0x04, 0x36
        /*00b6*/ 	.short	(.L_1553 - .L_1552)
.L_1552:
        /*00b8*/ 	.word	0x00000008
.L_1553:


//--------------------- .nv.info._Z35group_norm_nhwc_fwd_one_pass_kernelI11Fp16IOBf16WLi512ELi10ELi640EEv26Group_norm_nhwc_fwd_params --------------------------
	.section	.nv.info._Z35group_norm_nhwc_fwd_one_pass_kernelI11Fp16IOBf16WLi512ELi10ELi640EEv26Group_norm_nhwc_fwd_params,"",@"SHT_CUDA_INFO"
	.sectionflags	@""
	.align	4


	//----- nvinfo : EIATTR_CUDA_API_VERSION
	.align		4
        /*0000*/ 	.byte	0x04, 0x37
        /*0002*/ 	.short	(.L_1555 - .L_1554)
.L_1554:
        /*0004*/ 	.word	0x00000082


	//----- nvinfo : EIATTR_KPARAM_INFO
	.align		4
.L_1555:
        /*0008*/ 	.byte	0x04, 0x17
        /*000a*/ 	.short	(.L_1557 - .L_1556)
.L_1556:
        /*000c*/ 	.word	0x00000000
        /*0010*/ 	.short	0x0000
        /*0012*/ 	.short	0x0000
        /*0014*/ 	.byte	0x00, 0xf0, 0x81, 0x02


	//----- nvinfo : EIATTR_SPARSE_MMA_MASK
	.align		4
.L_1557:
        /*0018*/ 	.byte	0x03, 0x50
        /*001a*/ 	.short	0x0000


	//----- nvinfo : EIATTR_MAXREG_COUNT
	.align		4
        /*001c*/ 	.byte	0x03, 0x1b
        /*001e*/ 	.short	0x0060


	//----- nvinfo : EIATTR_NUM_BARRIERS
	.align		4
        /*0020*/ 	.byte	0x02, 0x4c
        /*0022*/ 	.byte	0x01
	.zero		1


	//----- nvinfo : EIATTR_MERCURY_ISA_VERSION
	.align		4
        /*0024*/ 	.byte	0x03, 0x5f
        /*0026*/ 	.short	0x0101


	//----- nvinfo : EIATTR_COOP_GROUP_MASK_REGIDS
	.align		4
        /*0028*/ 	.byte	0x04, 0x29
        /*002a*/ 	.short	(.L_1559 - .L_1558)


	//   ....[0]....
.L_1558:
        /*002c*/ 	.word	0xffffffff


	//   ....[1]....
        /*0030*/ 	.word	0xffffffff


	//   ....[2]....
        /*0034*/ 	.word	0xffffffff


	//   ....[3]....
        /*0038*/ 	.word	0xffffffff


	//   ....[4]....
        /*003c*/ 	.word	0xffffffff


	//   ....[5]....
        /*0040*/ 	.word	0xffffffff


	//   ....[6]....
        /*0044*/ 	.word	0xffffffff


	//   ....[7]....
        /*0048*/ 	.word	0xffffffff


	//   ....[8]....
        /*004c*/ 	.word	0xffffffff


	//   ....[9]....
        /*0050*/ 	.word	0xffffffff


	//----- nvinfo : EIATTR_COOP_GROUP_INSTR_OFFSETS
	.align		4
.L_1559:
        /*0054*/ 	.byte	0x04, 0x28
        /*0056*/ 	.short	(.L_1561 - .L_1560)


	//   ....[0]....
.L_1560:
        /*0058*/ 	.word	0x00000a20


	//   ....[1]....
        /*005c*/ 	.word	0x00000a30


	//   ....[2]....
        /*0060*/ 	.word	0x00000a60


	//   ....[3]....
        /*0064*/ 	.word	0x00000a70


	//   ....[4]....
        /*0068*/ 	.word	0x00000ab0


	//   ....[5]....
        /*006c*/ 	.word	0x00000ac0


	//   ....[6]....
        /*0070*/ 	.word	0x00000b00


	//   ....[7]....
        /*0074*/ 	.word	0x00000b10


	//   ....[8]....
        /*0078*/ 	.word	0x00000b50


	//   ....[9]....
        /*007c*/ 	.word	0x00000b60


	//----- nvinfo : EIATTR_EXIT_INSTR_OFFSETS
	.align		4
.L_1561:
        /*0080*/ 	.byte	0x04, 0x1c
        /*0082*/ 	.short	(.L_1563 - .L_1562)


	//   ....[0]....
.L_1562:
        /*0084*/ 	.word	0x00000060


	//   ....[1]....
        /*0088*/ 	.word	0x000024e0


	//----- nvinfo : EIATTR_MAX_THREADS
	.align		4
.L_1563:
        /*008c*/ 	.byte	0x04, 0x05
        /*008e*/ 	.short	(.L_1565 - .L_1564)
.L_1564:
        /*0090*/ 	.word	0x00000280
        /*0094*/ 	.word	0x00000001
        /*0098*/ 	.word	0x00000001


	//----- nvinfo : EIATTR_CRS_STACK_SIZE
	.align		4
.L_1565:
        /*009c*/ 	.byte	0x04, 0x1e
        /*009e*/ 	.short	(.L_1567 - .L_1566)
.L_1566:
        /*00a0*/ 	.word	0x00000000


	//----- nvinfo : EIATTR_CBANK_PARAM_SIZE
	.align		4
.L_1567:
        /*00a4*/ 	.byte	0x03, 0x19
        /*00a6*/ 	.short	0x00a0


	//----- nvinfo : EIATTR_PARAM_CBANK
	.align		4
        /*00a8*/ 	.byte	0x04, 0x0a
        /*00aa*/ 	.short	(.L_1569 - .L_1568)
	.align		4
.L_1568:
        /*00ac*/ 	.word	index@(.nv.constant0._Z35group_norm_nhwc_fwd_one_pass_kernelI11Fp16IOBf16WLi512ELi10ELi640EEv26Group_norm_nhwc_fwd_params)
        /*00b0*/ 	.short	0x0210
        /*00b2*/ 	.short	0x00a0


	//----- nvinfo : EIATTR_SW_WAR
	.align		4
.L_1569:
        /*00b4*/ 	.byte	0x04, 0x36
        /*00b6*/ 	.short	(.L_1571 - .L_1570)
.L_1570:
        /*00b8*/ 	.word	0x00000008
.L_1571:


//--------------------- .nv.info._Z35group_norm_nhwc_fwd_one_pass_kernelI11Fp16IOFp16WLi64ELi10ELi640EEv26Group_norm_nhwc_fwd_params --------------------------
	.section	.nv.info._Z35group_norm_nhwc_fwd_one_pass_kernelI11Fp16IOFp16WLi64ELi10ELi640EEv26Group_norm_nhwc_fwd_params,"",@"SHT_CUDA_INFO"
	.sectionflags	@""
	.align	4


	//----- nvinfo : EIATTR_CUDA_API_VERSION
	.align		4
        /*0000*/ 	.byte	0x04, 0x37
        /*0002*/ 	.short	(.L_1573 - .L_1572)
.L_1572:
        /*0004*/ 	.word	0x00000082


	//----- nvinfo : EIATTR_KPARAM_INFO
	.align		4
.L_1573:
        /*0008*/ 	.byte	0x04, 0x17
        /*000a*/ 	.short	(.L_1575 - .L_1574)
.L_1574:
        /*000c*/ 	.word	0x00000000
        /*0010*/ 	.short	0x0000
        /*0012*/ 	.short	0x0000
        /*0014*/ 	.byte	0x00, 0xf0, 0x81, 0x02


	//----- nvinfo : EIATTR_SPARSE_MMA_MASK
	.align		4
.L_1575:
        /*0018*/ 	.byte	0x03, 0x50
        /*001a*/ 	.short	0x0000


	//----- nvinfo : EIATTR_MAXREG_COUNT
	.align		4
        /*001c*/ 	.byte	0x03, 0x1b
        /*001e*/ 	.short	0x0060


	//----- nvinfo : EIATTR_NUM_BARRIERS
	.align		4
        /*0020*/ 	.byte	0x02, 0x4c
        /*0022*/ 	.byte	0x01
	.zero		1


	//----- nvinfo : EIATTR_MERCURY_ISA_VERSION
	.align		4
        /*0024*/ 	.byte	0x03, 0x5f
        /*0026*/ 	.short	0x0101


	//----- nvinfo : EIATTR_COOP_GROUP_MASK_REGIDS
	.align		4
        /*0028*/ 	.byte	0x04, 0x29
        /*002a*/ 	.short	(.L_1577 - .L_1576)


	//   ....[0]....
.L_1576:
        /*002c*/ 	.word	0xffffffff


	//   ....[1]....
        /*0030*/ 	.word	0xffffffff


	//   ....[2]....
        /*0034*/ 	.word	0xffffffff


	//   ....[3]....
        /*0038*/ 	.word	0xffffffff


	//   ....[4]....
        /*003c*/ 	.word	0xffffffff


	//   ....[5]....
        /*0040*/ 	.word	0xffffffff


	//   ....[6]....
        /*0044*/ 	.word	0xffffffff


	//   ....[7]....
        /*0048*/ 	.word	0xffffffff


	//   ....[8]....
        /*004c*/ 	.word	0xffffffff


	//   ....[9]....
        /*0050*/ 	.word	0xffffffff


	//----- nvinfo : EIATTR_COOP_GROUP_INSTR_OFFSETS
	.align		4
.L_1577:
        /*0054*/ 	.byte	0x04, 0x28
        /*0056*/ 	.short	(.L_1579 - .L_1578)


	//   ....[0]....
.L_1578:
        /*0058*/ 	.word	0x000005d0


	//   ....[1]....
        /*005c*/ 	.word	0x000005e0


	//   ....[2]....
        /*0060*/ 	.word	0x00000610


	//   ....[3]....
        /*0064*/ 	.word	0x00000630


	//   ....[4]....
        /*0068*/ 	.word	0x00000660


	//   ....[5]....
        /*006c*/ 	.word	0x00000680


	//   ....[6]....
        /*0070*/ 	.word	0x000006b0


	//   ....[7]....
        /*0074*/ 	.word	0x000006d0


	//   ....[8]....
        /*0078*/ 	.word	0x00000700


	//   ....[9]....
        /*007c*/ 	.word	0x00000720


	//----- nvinfo : EIATTR_EXIT_INSTR_OFFSETS
	.align		4
.L_1579:
        /*0080*/ 	.byte	0x04, 0x1c
        /*0082*/ 	.short	(.L_1581 - .L_1580)


	//   ....[0]....
.L_1580:
        /*0084*/ 	.word	0x00000060


	//   ....[1]....
        /*0088*/ 	.word	0x000019d0


	//----- nvinfo : EIATTR_MAX_THREADS
	.align		4
.L_1581:
        /*008c*/ 	.byte	0x04, 0x05
        /*008e*/ 	.short	(.L_1583 - .L_1582)
.L_1582:
        /*0090*/ 	.word	0x00000280
        /*0094*/ 	.word	0x00000001
        /*0098*/ 	.word	0x00000001


	//----- nvinfo : EIATTR_CRS_STACK_SIZE
	.align		4
.L_1583:
        /*009c*/ 	.byte	0x04, 0x1e
        /*009e*/ 	.short	(.L_1585 - .L_1584)
.L_1584:
        /*00a0*/ 	.word	0x00000000


	//----- nvinfo : EIATTR_CBANK_PARAM_SIZE
	.align		4
.L_1585:
        /*00a4*/ 	.byte	0x03, 0x19
        /*00a6*/ 	.short	0x00a0


	//----- nvinfo : EIATTR_PARAM_CBANK
	.align		4
        /*00a8*/ 	.byte	0x04, 0x0a
        /*00aa*/ 	.short	(.L_1587 - .L_1586)
	.align		4
.L_1586:
        /*00ac*/ 	.word	index@(.nv.constant0._Z35group_norm_nhwc_fwd_one_pass_kernelI11Fp16IOFp16WLi64ELi10ELi640EEv26Group_norm_nhwc_fwd_params)
        /*00b0*/ 	.short	0x0210
        /*00b2*/ 	.short	0x00a0


	//----- nvinfo : EIATTR_SW_WAR
	.align		4
.L_1587:
        /*00b4*/ 	.byte	0x04, 0x36
        /*00b6*/ 	.short	(.L_1589 - .L_1588)
.L_1588:
        /*00b8*/ 	.word	0x00000008
.L_1589:


//--------------------- .nv.info._Z35group_norm_nhwc_fwd_one_pass_kernelI11Fp16IOFp16WLi128ELi10ELi640EEv26Group_norm_nhwc_fwd_params --------------------------
	.section	.nv.info._Z35group_norm_nhwc_fwd_one_pass_kernelI11Fp16IOFp16WLi128ELi10ELi640EEv26Group_norm_nhwc_fwd_params,"",@"SHT_CUDA_INFO"
	.sectionflags	@""
	.align	4


	//----- nvinfo : EIATTR_CUDA_API_VERSION
	.align		4
        /*0000*/ 	.byte	0x04, 0x37
        /*0002*/ 	.short	(.L_1591 - .L_1590)
.L_1590:
        /*0004*/ 	.word	0x00000082


	//----- nvinfo : EIATTR_KPARAM_INFO
	.align		4
.L_1591:
        /*0008*/ 	.byte	0x04, 0x17
        /*000a*/ 	.short	(.L_1593 - .L_1592)
.L_1592:
        /*000c*/ 	.word	0x00000000
        /*0010*/ 	.short	0x0000
        /*0012*/ 	.short	0x0000
        /*0014*/ 	.byte	0x00, 0xf0, 0x81, 0x02


	//----- nvinfo : EIATTR_SPARSE_MMA_MASK
	.align		4
.L_1593:
        /*0018*/ 	.byte	0x03, 0x50
        /*001a*/ 	.short	0x0000


	//----- nvinfo : EIATTR_MAXREG_COUNT
	.align		4
        /*001c*/ 	.byte	0x03, 0x1b
        /*001e*/ 	.short	0x0060


	//----- nvinfo : EIATTR_NUM_BARRIERS
	.align		4
        /*0020*/ 	.byte	0x02, 0x4c
        /*0022*/ 	.byte	0x01
	.zero		1


	//----- nvinfo : EIATTR_MERCURY_ISA_VERSION
	.align		4
        /*0024*/ 	.byte	0x03, 0x5f
        /*0026*/ 	.short	0x0101


	//----- nvinfo : EIATTR_COOP_GROUP_MASK_REGIDS
	.align		4
        /*0028*/ 	.byte	0x04, 0x29
        /*002a*/ 	.short	(.L_1595 - .L_1594)


	//   ....[0]....
.L_1594:
        /*002c*/ 	.word	0xffffffff


	//   ....[1]....
        /*0030*/ 	.word	0xffffffff


	//   ....[2]....
        /*0034*/ 	.word	0xffffffff


	//   ....[3]....
        /*0038*/ 	.word	0xffffffff


	//   ....[4]....
        /*003c*/ 	.word	0xffffffff


	//   ....[5]....
        /*0040*/ 	.word	0xffffffff


	//   ....[6]....
        /*0044*/ 	.word	0xffffffff


	//   ....[7]....
        /*0048*/ 	.word	0xffffffff


	//   ....[8]....
        /*004c*/ 	.word	0xffffffff


	//   ....[9]....
        /*0050*/ 	.word	0xffffffff


	//----- nvinfo : EIATTR_COOP_GROUP_INSTR_OFFSETS
	.align		4
.L_1595:
        /*0054*/ 	.byte	0x04, 0x28
        /*0056*/ 	.short	(.L_1597 - .L_1596)


	//   ....[0]....
.L_1596:
        /*0058*/ 	.word	0x000005d0


	//   ....[1]....
        /*005c*/ 	.word	0x000005e0


	//   ....[2]....
        /*0060*/ 	.word	0x00000610


	//   ....[3]....
        /*0064*/ 	.word	0x00000630


	//   ....[4]....
        /*0068*/ 	.word	0x00000660


	//   ....[5]....
        /*006c*/ 	.word	0x00000680


	//   ....[6]....
        /*0070*/ 	.word	0x000006b0


	//   ....[7]....
        /*0074*/ 	.word	0x000006d0


	//   ....[8]....
        /*0078*/ 	.word	0x00000700


	//   ....[9]....
        /*007c*/ 	.word	0x00000720


	//----- nvinfo : EIATTR_EXIT_INSTR_OFFSETS
	.align		4
.L_1597:
        /*0080*/ 	.byte	0x04, 0x1c
        /*0082*/ 	.short	(.L_1599 - .L_1598)


	//   ....[0]....
.L_1598:
        /*0084*/ 	.word	0x00000060


	//   ....[1]....
        /*0088*/ 	.word	0x000019d0


	//----- nvinfo : EIATTR_MAX_THREADS
	.align		4
.L_1599:
        /*008c*/ 	.byte	0x04, 0x05
        /*008e*/ 	.short	(.L_1601 - .L_1600)
.L_1600:
        /*0090*/ 	.word	0x00000280
        /*0094*/ 	.word	0x00000001
        /*0098*/ 	.word	0x00000001


	//----- nvinfo : EIATTR_CRS_STACK_SIZE
	.align		4
.L_1601:
        /*009c*/ 	.byte	0x04, 0x1e
        /*009e*/ 	.short	(.L_1603 - .L_1602)
.L_1602:
        /*00a0*/ 	.word	0x00000000


	//----- nvinfo : EIATTR_CBANK_PARAM_SIZE
	.align		4
.L_1603:
        /*00a4*/ 	.byte	0x03, 0x19
        /*00a6*/ 	.short	0x00a0


	//----- nvinfo : EIATTR_PARAM_CBANK
	.align		4
        /*00a8*/ 	.byte	0x04, 0x0a
        /*00aa*/ 	.short	(.L_1605 - .L_1604)
	.align		4
.L_1604:
        /*00ac*/ 	.word	index@(.nv.constant0._Z35group_norm_nhwc_fwd_one_pass_kernelI11Fp16IOFp16WLi128ELi10ELi640EEv26Group_norm_nhwc_fwd_params)
        /*00b0*/ 	.short	0x0210
        /*00b2*/ 	.short	0x00a0


	//----- nvinfo : EIATTR_SW_WAR
	.align		4
.L_1605:
        /*00b4*/ 	.byte	0x04, 0x36
        /*00b6*/ 	.short	(.L_1607 - .L_1606)
.L_1606:
        /*00b8*/ 	.word	0x00000008
.L_1607:


//--------------------- .nv.info._Z35group_norm_nhwc_fwd_one_pass_kernelI11Fp16IOFp16WLi256ELi10ELi640EEv26Group_norm_nhwc_fwd_params --------------------------
	.section	.nv.info._Z35group_norm_nhwc_fwd_one_pass_kernelI11Fp16IOFp16WLi256ELi10ELi640EEv26Group_norm_nhwc_fwd_params,"",@"SHT_CUDA_INFO"
	.sectionflags	@""
	.align	4


	//----- nvinfo : EIATTR_CUDA_API_VERSION
	.align		4
        /*0000*/ 	.byte	0x04, 0x37
        /*0002*/ 	.short	(.L_1609 - .L_1608)
.L_1608:
        /*0004*/ 	.word	0x00000082


	//----- nvinfo : EIATTR_KPARAM_INFO
	.align		4
.L_1609:
        /*0008*/ 	.byte	0x04, 0x17
        /*000a*/ 	.short	(.L_1611 - .L_1610)
.L_1610:
        /*000c*/ 	.word	0x00000000
        /*0010*/ 	.short	0x0000
        /*0012*/ 	.short	0x0000
        /*0014*/ 	.byte	0x00, 0xf0, 0x81, 0x02


	//----- nvinfo : EIATTR_SPARSE_MMA_MASK
	.align		4
.L_1611:
        /*0018*/ 	.byte	0x03, 0x50
        /*001a*/ 	.short	0x0000


	//----- nvinfo : EIATTR_MAXREG_COUNT
	.align		4
        /*001c*/ 	.byte	0x03, 0x1b
        /*001e*/ 	.short	0x0060


	//----- nvinfo : EIATTR_NUM_BARRIERS
	.align		4
        /*0020*/ 	.byte	0x02, 0x4c
        /*0022*/ 	.byte	0x01
	.zero		1


	//----- nvinfo : EIATTR_MERCURY_ISA_VERSION
	.align		4
        /*0024*/ 	.byte	0x03, 0x5f
        /*0026*/ 	.short	0x0101


	//----- nvinfo : EIATTR_COOP_GROUP_MASK_REGIDS
	.align		4
        /*0028*/ 	.byte	0x04, 0x29
        /*002a*/ 	.short	(.L_1613 - .L_1612)


	//   ....[0]....
.L_1612:
        /*002c*/ 	.word	0xffffffff


	//   ....[1]....
        /*0030*/ 	.word	0xffffffff


	//   ....[2]....
        /*0034*/ 	.word	0xffffffff


	//   ....[3]....
        /*0038*/ 	.word	0xffffffff


	//   ....[4]....
        /*003c*/ 	.word	0xffffffff


	//   ....[5]....
        /*0040*/ 	.word	0xffffffff


	//   ....[6]....
        /*0044*/ 	.word	0xffffffff


	//   ....[7]....
        /*0048*/ 	.word	0xffffffff


	//   ....[8]....
        /*004c*/ 	.word	0xffffffff


	//   ....[9]....
        /*0050*/ 	.word	0xffffffff


	//----- nvinfo : EIATTR_COOP_GROUP_INSTR_OFFSETS
	.align		4
.L_1613:
        /*0054*/ 	.byte	0x04, 0x28
        /*0056*/ 	.short	(.L_1615 - .L_1614)


	//   ....[0]....
.L_1614:
        /*0058*/ 	.word	0x00000740


	//   ....[1]....
        /*005c*/ 	.word	0x00000750


	//   ....[2]....
        /*0060*/ 	.word	0x00000780


	//   ....[3]....
        /*0064*/ 	.word	0x000007a0


	//   ....[4]....
        /*0068*/ 	.word	0x000007d0


	//   ....[5]....
        /*006c*/ 	.word	0x000007f0


	//   ....[6]....
        /*0070*/ 	.word	0x00000820


	//   ....[7]....
        /*0074*/ 	.word	0x00000840


	//   ....[8]....
        /*0078*/ 	.word	0x00000870


	//   ....[9]....
        /*007c*/ 	.word	0x00000890


	//----- nvinfo : EIATTR_EXIT_INSTR_OFFSETS
	.align		4
.L_1615:
        /*0080*/ 	.byte	0x04, 0x1c
        /*0082*/ 	.short	(.L_1617 - .L_1616)


	//   ....[0]....
.L_1616:
        /*0084*/ 	.word	0x00000060


	//   ....[1]....
        /*0088*/ 	.word	0x00001db0


	//----- nvinfo : EIATTR_MAX_THREADS
	.align		4
.L_1617:
        /*008c*/ 	.byte	0x04, 0x05
        /*008e*/ 	.short	(.L_1619 - .L_1618)
.L_1618:
        /*0090*/ 	.word	0x00000280
        /*0094*/ 	.word	0x00000001
        /*0098*/ 	.word	0x00000001


	//----- nvinfo : EIATTR_CRS_STACK_SIZE
	.align		4
.L_1619:
        /*009c*/ 	.byte	0x04, 0x1e
        /*009e*/ 	.short	(.L_1621 - .L_1620)
.L_1620:
        /*00a0*/ 	.word	0x00000000


	//----- nvinfo : EIATTR_CBANK_PARAM_SIZE
	.align		4
.L_1621:
        /*00a4*/ 	.byte	0x03, 0x19
        /*00a6*/ 	.short	0x00a0


	//----- nvinfo : EIATTR_PARAM_CBANK
	.align		4
        /*00a8*/ 	.byte	0x04, 0x0a
        /*00aa*/ 	.short	(.L_1623 - .L_1622)
	.align		4
.L_1622:
        /*00ac*/ 	.word	index@(.nv.constant0._Z35group_norm_nhwc_fwd_one_pass_kernelI11Fp16IOFp16WLi256ELi10ELi640EEv26Group_norm_nhwc_fwd_params)
        /*00b0*/ 	.short	0x0210
        /*00b2*/ 	.short	0x00a0


	//----- nvinfo : EIATTR_SW_WAR
	.align		4
.L_1623:
        /*00b4*/ 	.byte	0x04, 0x36
        /*00b6*/ 	.short	(.L_1625 - .L_1624)
.L_1624:
        /*00b8*/ 	.word	0x00000008
.L_1625:


//--------------------- .nv.info._Z35group_norm_nhwc_fwd_one_pass_kernelI11Fp16IOFp16WLi512ELi10ELi640EEv26Group_norm_nhwc_fwd_params --------------------------
	.section	.nv.info._Z35group_norm_nhwc_fwd_one_pass_kernelI11Fp16IOFp16WLi512ELi10ELi640EEv26Group_norm_nhwc_fwd_params,"",@"SHT_CUDA_INFO"
	.sectionflags	@""
	.align	4


	//----- nvinfo : EIATTR_CUDA_API_VERSION
	.align		4
        /*0000*/ 	.byte	0x04, 0x37
        /*0002*/ 	.short	(.L_1627 - .L_1626)
.L_1626:
        /*0004*/ 	.word	0x00000082


	//----- nvinfo : EIATTR_KPARAM_INFO
	.align		4
.L_1627:
        /*0008*/ 	.byte	0x04, 0x17
        /*000a*/ 	.short	(.L_1629 - .L_1628)
.L_1628:
        /*000c*/ 	.word	0x00000000
        /*0010*/ 	.short	0x0000
        /*0012*/ 	.short	0x0000
        /*0014*/ 	.byte	0x00, 0xf0, 0x81, 0x02


	//----- nvinfo : EIATTR_SPARSE_MMA_MASK
	.align		4
.L_1629:
        /*0018*/ 	.byte	0x03, 0x50
        /*001a*/ 	.short	0x0000


	//----- nvinfo : EIATTR_MAXREG_COUNT
	.align		4
        /*001c*/ 	.byte	0x03, 0x1b
        /*001e*/ 	.short	0x0060


	//----- nvinfo : EIATTR_NUM_BARRIERS
	.align		4
        /*0020*/ 	.byte	0x02, 0x4c
        /*0022*/ 	.byte	0x01
	.zero		1


	//----- nvinfo : EIATTR_MERCURY_ISA_VERSION
	.align		4
        /*0024*/ 	.byte	0x03, 0x5f
        /*0026*/ 	.short	0x0101


	//----- nvinfo : EIATTR_COOP_GROUP_MASK_REGIDS
	.align		4
        /*0028*/ 	.byte	0x04, 0x29
        /*002a*/ 	.short	(.L_1631 - .L_1630)


	//   ....[0]....
.L_1630:
        /*002c*/ 	.word	0xffffffff


	//   ....[1]....
        /*0030*/ 	.word	0xffffffff


	//   ....[2]....
        /*0034*/ 	.word	0xffffffff


	//   ....[3]....
        /*0038*/ 	.word	0xffffffff


	//   ....[4]....
        /*003c*/ 	.word	0xffffffff


	//   ....[5]....
        /*0040*/ 	.word	0xffffffff


	//   ....[6]....
        /*0044*/ 	.word	0xffffffff


	//   ....[7]....
        /*0048*/ 	.word	0xffffffff


	//   ....[8]....
        /*004c*/ 	.word	0xffffffff


	//   ....[9]....
        /*0050*/ 	.word	0xffffffff


	//----- nvinfo : EIATTR_COOP_GROUP_INSTR_OFFSETS
	.align		4
.L_1631:
        /*0054*/ 	.byte	0x04, 0x28
        /*0056*/ 	.short	(.L_1633 - .L_1632)


	//   ....[0]....
.L_1632:
        /*0058*/ 	.word	0x00000a20


	//   ....[1]....
        /*005c*/ 	.word	0x00000a30


	//   ....[2]....
        /*0060*/ 	.word	0x00000a60


	//   ....[3]....
        /*0064*/ 	.word	0x00000a70


	//   ....[4]....
        /*0068*/ 	.word	0x00000ab0


	//   ....[5]....
        /*006c*/ 	.word	0x00000ac0


	//   ....[6]....
        /*0070*/ 	.word	0x00000b00


	//   ....[7]....
        /*0074*/ 	.word	0x00000b10


	//   ....[8]....
        /*0078*/ 	.word	0x00000b50


	//   ....[9]....
        /*007c*/ 	.word	0x00000b60


	//----- nvinfo : EIATTR_EXIT_INSTR_OFFSETS
	.align		4
.L_1633:
        /*0080*/ 	.byte	0x04, 0x1c
        /*0082*/ 	.short	(.L_1635 - .L_1634)


	//   ....[0]....
.L_1634:
        /*0084*/ 	.word	0x00000060


	//   ....[1]....
        /*0088*/ 	.word	0x000024e0


	//----- nvinfo : EIATTR_MAX_THREADS
	.align		4
.L_1635:
        /*008c*/ 	.byte	0x04, 0x05
        /*008e*/ 	.short	(.L_1637 - .L_1636)
.L_1636:
        /*0090*/ 	.word	0x00000280
        /*0094*/ 	.word	0x00000001
        /*0098*/ 	.word	0x00000001


	//----- nvinfo : EIATTR_CRS_STACK_SIZE
	.align		4
.L_1637:
        /*009c*/ 	.byte	0x04, 0x1e
        /*009e*/ 	.short	(.L_1639 - .L_1638)
.L_1638:
        /*00a0*/ 	.word	0x00000000


	//----- nvinfo : EIATTR_CBANK_PARAM_SIZE
	.align		4
.L_1639:
        /*00a4*/ 	.byte	0x03, 0x19
        /*00a6*/ 	.short	0x00a0


	//----- nvinfo : EIATTR_PARAM_CBANK
	.align		4
        /*00a8*/ 	.byte	0x04, 0x0a
        /*00aa*/ 	.short	(.L_1641 - .L_1640)
	.align		4
.L_1640:
        /*00ac*/ 	.word	index@(.nv.constant0._Z35group_norm_nhwc_fwd_one_pass_kernelI11Fp16IOFp16WLi512ELi10ELi640EEv26Group_norm_nhwc_fwd_params)
        /*00b0*/ 	.short	0x0210
        /*00b2*/ 	.short	0x00a0


	//----- nvinfo : EIATTR_SW_WAR
	.align		4
.L_1641:
        /*00b4*/ 	.byte	0x04, 0x36
        /*00b6*/ 	.short	(.L_1643 - .L_1642)
.L_1642:
        /*00b8*/ 	.word	0x00000008
.L_1643:


//--------------------- .nv.info._Z35group_norm_nhwc_fwd_one_pass_kernelI11Fp32IOFp32WLi64ELi10ELi640EEv26Group_norm_nhwc_fwd_params --------------------------
	.section	.nv.info._Z35group_norm_nhwc_fwd_one_pass_kernelI11Fp32IOFp32WLi64ELi10ELi640EEv26Group_norm_nhwc_fwd_params,"",@"SHT_CUDA_INFO"
	.sectionflags	@""
	.align	4


	//----- nvinfo : EIATTR_CUDA_API_VERSION
	.align		4
        /*0000*/ 	.byte	0x04, 0x37
        /*0002*/ 	.short	(.L_1645 - .L_1644)
.L_1644:
        /*0004*/ 	.word	0x00000082


	//----- nvinfo : EIATTR_KPARAM_INFO
	.align		4
.L_1645:
        /*0008*/ 	.byte	0x04, 0x17
        /*000a*/ 	.short	(.L_1647 - .L_1646)
.L_1646:
        /*000c*/ 	.word	0x00000000
        /*0010*/ 	.short	0x0000
        /*0012*/ 	.short	0x0000
        /*0014*/ 	.byte	0x00, 0xf0, 0x81, 0x02


	//----- nvinfo : EIATTR_SPARSE_MMA_MASK
	.align		4
.L_1647:
        /*0018*/ 	.byte	0x03, 0x50
        /*001a*/ 	.short	0x0000


	//----- nvinfo : EIATTR_MAXREG_COUNT
	.align		4
        /*001c*/ 	.byte	0x03, 0x1b
        /*001e*/ 	.short	0x0060


	//----- nvinfo : EIATTR_NUM_BARRIERS
	.align		4
        /*0020*/ 	.byte	0x02, 0x4c
        /*0022*/ 	.byte	0x01
	.zero		1


	//----- nvinfo : EIATTR_MERCURY_ISA_VERSION
	.align		4
        /*0024*/ 	.byte	0x03, 0x5f
        /*0026*/ 	.short	0x0101


	//----- nvinfo : EIATTR_COOP_GROUP_MASK_REGIDS
	.align		4
        /*0028*/ 	.byte	0x04, 0x29
        /*002a*/ 	.short	(.L_1649 - .L_1648)


	//   ....[0]....
.L_1648:
        /*002c*/ 	.word	0xffffffff


	//   ....[1]....
        /*0030*/ 	.word	0xffffffff


	//   ....[2]....
        /*0034*/ 	.word	0xffffffff


	//   ....[3]....
        /*0038*/ 	.word	0xffffffff


	//   ....[4]....
        /*003c*/ 	.word	0xffffffff


	//   ....[5]....
        /*0040*/ 	.word	0xffffffff


	//   ....[6]....
        /*0044*/ 	.word	0xffffffff


	//   ....[7]....
        /*0048*/ 	.word	0xffffffff


	//   ....[8]....
        /*004c*/ 	.word	0xffffffff


	//   ....[9]....
        /*0050*/ 	.word	0xffffffff


	//----- nvinfo : EIATTR_COOP_GROUP_INSTR_OFFSETS
	.align		4
.L_1649:
        /*0054*/ 	.byte	0x04, 0x28
        /*0056*/ 	.short	(.L_1651 - .L_1650)


	//   ....[0]....
.L_1650:
        /*0058*/ 	.word	0x000005a0


	//   ....[1]....
        /*005c*/ 	.word	0x000005b0


	//   ....[2]....
        /*0060*/ 	.word	0x000005e0


	//   ....[3]....
        /*0064*/ 	.word	0x00000600


	//   ....[4]....
        /*0068*/ 	.word	0x00000630


	//   ....[5]....
        /*006c*/ 	.word	0x00000650


	//   ....[6]....
        /*0070*/ 	.word	0x00000680


	//   ....[7]....
        /*0074*/ 	.word	0x000006a0


	//   ....[8]....
        /*0078*/ 	.word	0x000006d0


	//   ....[9]....
        /*007c*/ 	.word	0x000006f0


	//----- nvinfo : EIATTR_EXIT_INSTR_OFFSETS
	.align		4
.L_1651:
        /*0080*/ 	.byte	0x04, 0x1c
        /*0082*/ 	.short	(.L_1653 - .L_1652)


	//   ....[0]....
.L_1652:
        /*0084*/ 	.word	0x00000060


	//   ....[1]....
        /*0088*/ 	.word	0x00001900


	//----- nvinfo : EIATTR_MAX_THREADS
	.align		4
.L_1653:
        /*008c*/ 	.byte	0x04, 0x05
        /*008e*/ 	.short	(.L_1655 - .L_1654)
.L_1654:
        /*0090*/ 	.word	0x00000280
        /*0094*/ 	.word	0x00000001
        /*0098*/ 	.word	0x00000001


	//----- nvinfo : EIATTR_CRS_STACK_SIZE
	.align		4
.L_1655:
        /*009c*/ 	.byte	0x04, 0x1e
        /*009e*/ 	.short	(.L_1657 - .L_1656)
.L_1656:
        /*00a0*/ 	.word	0x00000000


	//----- nvinfo : EIATTR_CBANK_PARAM_SIZE
	.align		4
.L_1657:
        /*00a4*/ 	.byte	0x03, 0x19
        /*00a6*/ 	.short	0x00a0


	//----- nvinfo : EIATTR_PARAM_CBANK
	.align		4
        /*00a8*/ 	.byte	0x04, 0x0a
        /*00aa*/ 	.short	(.L_1659 - .L_1658)
	.align		4
.L_1658:
        /*00ac*/ 	.word	index@(.nv.constant0._Z35group_norm_nhwc_fwd_one_pass_kernelI11Fp32IOFp32WLi64ELi10ELi640EEv26Group_norm_nhwc_fwd_params)
        /*00b0*/ 	.short	0x0210
        /*00b2*/ 	.short	0x00a0


	//----- nvinfo : EIATTR_SW_WAR
	.align		4
.L_1659:
        /*00b4*/ 	.byte	0x04, 0x36
        /*00b6*/ 	.short	(.L_1661 - .L_1660)
.L_1660:
        /*00b8*/ 	.word	0x00000008
.L_1661:


//--------------------- .nv.info._Z35group_norm_nhwc_fwd_one_pass_kernelI11Fp32IOFp32WLi128ELi10ELi640EEv26Group_norm_nhwc_fwd_params --------------------------
	.section	.nv.info._Z35group_norm_nhwc_fwd_one_pass_kernelI11Fp32IOFp32WLi128ELi10ELi640EEv26Group_norm_nhwc_fwd_params,"",@"SHT_CUDA_INFO"
	.sectionflags	@""
	.align	4


	//----- nvinfo : EIATTR_CUDA_API_VERSION
	.align		4
        /*0000*/ 	.byte	0x04, 0x37
        /*0002*/ 	.short	(.L_1663 - .L_1662)
.L_1662:
        /*0004*/ 	.word	0x00000082


	//----- nvinfo : EIATTR_KPARAM_INFO
	.align		4
.L_1663:
        /*0008*/ 	.byte	0x04, 0x17
        /*000a*/ 	.short	(.L_1665 - .L_1664)
.L_1664:
        /*000c*/ 	.word	0x00000000
        /*0010*/ 	.short	0x0000
        /*0012*/ 	.short	0x0000
        /*0014*/ 	.byte	0x00, 0xf0, 0x81, 0x02


	//----- nvinfo : EIATTR_SPARSE_MMA_MASK
	.align		4
.L_1665:
        /*0018*/ 	.byte	0x03, 0x50
        /*001a*/ 	.short	0x0000


	//----- nvinfo : EIATTR_MAXREG_COUNT
	.align		4
        /*001c*/ 	.byte	0x03, 0x1b
        /*001e*/ 	.short	0x0060


	//----- nvinfo : EIATTR_NUM_BARRIERS
	.align		4
        /*0020*/ 	.byte	0x02, 0x4c
        /*0022*/ 	.byte	0x01
	.zero		1


	//----- nvinfo : EIATTR_MERCURY_ISA_VERSION
	.align		4
        /*0024*/ 	.byte	0x03, 0x5f
        /*0026*/ 	.short	0x0101


	//----- nvinfo : EIATTR_COOP_GROUP_MASK_REGIDS
	.align		4
        /*0028*/ 	.byte	0x04, 0x29
        /*002a*/ 	.short	(.L_1667 - .L_1666)


	//   ....[0]....
.L_1666:
        /*002c*/ 	.word	0xffffffff


	//   ....[1]....
        /*0030*/ 	.word	0xffffffff


	//   ....[2]....
        /*0034*/ 	.word	0xffffffff


	//   ....[3]....
        /*0038*/ 	.word	0xffffffff


	//   ....[4]....
        /*003c*/ 	.word	0xffffffff


	//   ....[5]....
        /*0040*/ 	.word	0xffffffff


	//   ....[6]....
        /*0044*/ 	.word	0xffffffff


	//   ....[7]....
        /*0048*/ 	.word	0xffffffff


	//   ....[8]....
        /*004c*/ 	.word	0xffffffff


	//   ....[9]....
        /*0050*/ 	.word	0xffffffff


	//----- nvinfo : EIATTR_COOP_GROUP_INSTR_OFFSETS
	.align		4
.L_1667:
        /*0054*/ 	.byte	0x04, 0x28
        /*0056*/ 	.short	(.L_1669 - .L_1668)


	//   ....[0]....
.L_1668:
        /*0058*/ 	.word	0x000005a0


	//   ....[1]....
        /*005c*/ 	.word	0x000005b0


	//   ....[2]....
        /*0060*/ 	.word	0x000005e0


	//   ....[3]....
        /*0064*/ 	.word	0x00000600


	//   ....[4]....
        /*0068*/ 	.word	0x00000630


	//   ....[5]....
        /*006c*/ 	.word	0x00000650


	//   ....[6]....
        /*0070*/ 	.word	0x00000680


	//   ....[7]....
        /*0074*/ 	.word	0x000006a0


	//   ....[8]....
        /*0078*/ 	.word	0x000006d0


	//   ....[9]....
        /*007c*/ 	.word	0x000006f0


	//----- nvinfo : EIATTR_EXIT_INSTR_OFFSETS
	.align		4
.L_1669:
        /*0080*/ 	.byte	0x04, 0x1c
        /*0082*/ 	.short	(.L_1671 - .L_1670)


	//   ....[0]....
.L_1670:
        /*0084*/ 	.word	0x00000060


	//   ....[1]....
        /*0088*/ 	.word	0x00001900


	//----- nvinfo : EIATTR_MAX_THREADS
	.align		4
.L_1671:
        /*008c*/ 	.byte	0x04, 0x05
        /*008e*/ 	.short	(.L_1673 - .L_1672)
.L_1672:
        /*0090*/ 	.word	0x00000280
        /*0094*/ 	.word	0x00000001
        /*0098*/ 	.word	0x00000001


	//----- nvinfo : EIATTR_CRS_STACK_SIZE
	.align		4
.L_1673:
        /*009c*/ 	.byte	0x04, 0x1e
        /*009e*/ 	.short	(.L_1675 - .L_1674)
.L_1674:
        /*00a0*/ 	.word	0x00000000


	//----- nvinfo : EIATTR_CBANK_PARAM_SIZE
	.align		4
.L_1675:
        /*00a4*/ 	.byte	0x03, 0x19
        /*00a6*/ 	.short	0x00a0


	//----- nvinfo : EIATTR_PARAM_CBANK
	.align		4
        /*00a8*/ 	.byte	0x04, 0x0a
        /*00aa*/ 	.short	(.L_1677 - .L_1676)
	.align		4
.L_1676:
        /*00ac*/ 	.word	index@(.nv.constant0._Z35group_norm_nhwc_fwd_one_pass_kernelI11Fp32IOFp32WLi128ELi10ELi640EEv26Group_norm_nhwc_fwd_params)
        /*00b0*/ 	.short	0x0210
        /*00b2*/ 	.short	0x00a0


	//----- nvinfo : EIATTR_SW_WAR
	.align		4
.L_1677:
        /*00b4*/ 	.byte	0x04, 0x36
        /*00b6*/ 	.short	(.L_1679 - .L_1678)
.L_1678:
        /*00b8*/ 	.word	0x00000008
.L_1679:


//--------------------- .nv.info._Z35group_norm_nhwc_fwd_one_pass_kernelI11Fp32IOFp32WLi256ELi10ELi640EEv26Group_norm_nhwc_fwd_params --------------------------
	.section	.nv.info._Z35group_norm_nhwc_fwd_one_pass_kernelI11Fp32IOFp32WLi256ELi10ELi640EEv26Group_norm_nhwc_fwd_params,"",@"SHT_CUDA_INFO"
	.sectionflags	@""
	.align	4


	//----- nvinfo : EIATTR_CUDA_API_VERSION
	.align		4
        /*0000*/ 	.byte	0x04, 0x37
        /*0002*/ 	.short	(.L_1681 - .L_1680)
.L_1680:
        /*0004*/ 	.word	0x00000082


	//----- nvinfo : EIATTR_KPARAM_INFO
	.align		4
.L_1681:
        /*0008*/ 	.byte	0x04, 0x17
        /*000a*/ 	.short	(.L_1683 - .L_1682)
.L_1682:
        /*000c*/ 	.word	0x00000000
        /*0010*/ 	.short	0x0000
        /*0012*/ 	.short	0x0000
        /*0014*/ 	.byte	0x00, 0xf0, 0x81, 0x02


	//----- nvinfo : EIATTR_SPARSE_MMA_MASK
	.align		4
.L_1683:
        /*0018*/ 	.byte	0x03, 0x50
        /*001a*/ 	.short	0x0000


	//----- nvinfo : EIATTR_MAXREG_COUNT
	.align		4
        /*001c*/ 	.byte	0x03, 0x1b
        /*001e*/ 	.short	0x0060


	//----- nvinfo : EIATTR_NUM_BARRIERS
	.align		4
        /*0020*/ 	.byte	0x02, 0x4c
        /*0022*/ 	.byte	0x01
	.zero		1


	//----- nvinfo : EIATTR_MERCURY_ISA_VERSION
	.align		4
        /*0024*/ 	.byte	0x03, 0x5f
        /*0026*/ 	.short	0x0101


	//----- nvinfo : EIATTR_COOP_GROUP_MASK_REGIDS
	.align		4
        /*0028*/ 	.byte	0x04, 0x29
        /*002a*/ 	.short	(.L_1685 - .L_1684)


	//   ....[0]....
.L_1684:
        /*002c*/ 	.word	0xffffffff


	//   ....[1]....
        /*0030*/ 	.word	0xffffffff


	//   ....[2]....
        /*0034*/ 	.word	0xffffffff


	//   ....[3]....
        /*0038*/ 	.word	0xffffffff


	//   ....[4]....
        /*003c*/ 	.word	0xffffffff


	//   ....[5]....
        /*0040*/ 	.word	0xffffffff


	//   ....[6]....
        /*0044*/ 	.word	0xffffffff


	//   ....[7]....
        /*0048*/ 	.word	0xffffffff


	//   ....[8]....
        /*004c*/ 	.word	0xffffffff


	//   ....[9]....
        /*0050*/ 	.word	0xffffffff


	//----- nvinfo : EIATTR_COOP_GROUP_INSTR_OFFSETS
	.align		4
.L_1685:
        /*0054*/ 	.byte	0x04, 0x28
        /*0056*/ 	.short	(.L_1687 - .L_1686)


	//   ....[0]....
.L_1686:
        /*0058*/ 	.word	0x00000720


	//   ....[1]....
        /*005c*/ 	.word	0x00000730


	//   ....[2]....
        /*0060*/ 	.word	0x00000760


	//   ....[3]....
        /*0064*/ 	.word	0x00000780


	//   ....[4]....
        /*0068*/ 	.word	0x000007b0


	//   ....[5]....
        /*006c*/ 	.word	0x000007d0


	//   ....[6]....
        /*0070*/ 	.word	0x00000800


	//   ....[7]....
        /*0074*/ 	.word	0x00000820


	//   ....[8]....
        /*0078*/ 	.word	0x00000850


	//   ....[9]....
        /*007c*/ 	.word	0x00000870


	//----- nvinfo : EIATTR_EXIT_INSTR_OFFSETS
	.align		4
.L_1687:
        /*0080*/ 	.byte	0x04, 0x1c
        /*0082*/ 	.short	(.L_1689 - .L_1688)


	//   ....[0]....
.L_1688:
        /*0084*/ 	.word	0x00000060


	//   ....[1]....
        /*0088*/ 	.word	0x00001d20


	//----- nvinfo : EIATTR_MAX_THREADS
	.align		4
.L_1689:
        /*008c*/ 	.byte	0x04, 0x05
        /*008e*/ 	.short	(.L_1691 - .L_1690)
.L_1690:
        /*0090*/ 	.word	0x00000280
        /*0094*/ 	.word	0x00000001
        /*0098*/ 	.word	0x00000001


	//----- nvinfo : EIATTR_CRS_STACK_SIZE
	.align		4
.L_1691:
        /*009c*/ 	.byte	0x04, 0x1e
        /*009e*/ 	.short	(.L_1693 - .L_1692)
.L_1692:
        /*00a0*/ 	.word	0x00000000


	//----- nvinfo : EIATTR_CBANK_PARAM_SIZE
	.align		4
.L_1693:
        /*00a4*/ 	.byte	0x03, 0x19
        /*00a6*/ 	.short	0x00a0


	//----- nvinfo : EIATTR_PARAM_CBANK
	.align		4
        /*00a8*/ 	.byte	0x04, 0x0a
        /*00aa*/ 	.short	(.L_1695 - .L_1694)
	.align		4
.L_1694:
        /*00ac*/ 	.word	index@(.nv.constant0._Z35group_norm_nhwc_fwd_one_pass_kernelI11Fp32IOFp32WLi256ELi10ELi640EEv26Group_norm_nhwc_fwd_params)
        /*00b0*/ 	.short	0x0210
        /*00b2*/ 	.short	0x00a0


	//----- nvinfo : EIATTR_SW_WAR
	.align		4
.L_1695:
        /*00b4*/ 	.byte	0x04, 0x36
        /*00b6*/ 	.short	(.L_1697 - .L_1696)
.L_1696:
        /*00b8*/ 	.word	0x00000008
.L_1697:


//--------------------- .nv.info._Z35group_norm_nhwc_fwd_one_pass_kernelI11Fp32IOFp32WLi512ELi10ELi640EEv26Group_norm_nhwc_fwd_params --------------------------
	.section	.nv.info._Z35group_norm_nhwc_fwd_one_pass_kernelI11Fp32IOFp32WLi512ELi10ELi640EEv26Group_norm_nhwc_fwd_params,"",@"SHT_CUDA_INFO"
	.sectionflags	@""
	.align	4


	//----- nvinfo : EIATTR_CUDA_API_VERSION
	.align		4
        /*0000*/ 	.byte	0x04, 0x37
        /*0002*/ 	.short	(.L_1699 - .L_1698)
.L_1698:
        /*0004*/ 	.word	0x00000082


	//----- nvinfo : EIATTR_KPARAM_INFO
	.align		4
.L_1699:
        /*0008*/ 	.byte	0x04, 0x17
        /*000a*/ 	.short	(.L_1701 - .L_1700)
.L_1700:
        /*000c*/ 	.word	0x00000000
        /*0010*/ 	.short	0x0000
        /*0012*/ 	.short	0x0000
        /*0014*/ 	.byte	0x00, 0xf0, 0x81, 0x02


	//----- nvinfo : EIATTR_SPARSE_MMA_MASK
	.align		4
.L_1701:
        /*0018*/ 	.byte	0x03, 0x50
        /*001a*/ 	.short	0x0000


	//----- nvinfo : EIATTR_MAXREG_COUNT
	.align		4
        /*001c*/ 	.byte	0x03, 0x1b
        /*001e*/ 	.short	0x0060


	//----- nvinfo : EIATTR_NUM_BARRIERS
	.align		4
        /*0020*/ 	.byte	0x02, 0x4c
        /*0022*/ 	.byte	0x01
	.zero		1


	//----- nvinfo : EIATTR_MERCURY_ISA_VERSION
	.align		4
        /*0024*/ 	.byte	0x03, 0x5f
        /*0026*/ 	.short	0x0101


	//----- nvinfo : EIATTR_COOP_GROUP_MASK_REGIDS
	.align		4
        /*0028*/ 	.byte	0x04, 0x29
        /*002a*/ 	.short	(.L_1703 - .L_1702)


	//   ....[0]....
.L_1702:
        /*002c*/ 	.word	0xffffffff


	//   ....[1]....
        /*0030*/ 	.word	0xffffffff


	//   ....[2]....
        /*0034*/ 	.word	0xffffffff


	//   ....[3]....
        /*0038*/ 	.word	0xffffffff


	//   ....[4]....
        /*003c*/ 	.word	0xffffffff


	//   ....[5]....
        /*0040*/ 	.word	0xffffffff


	//   ....[6]....
        /*0044*/ 	.word	0xffffffff


	//   ....[7]....
        /*0048*/ 	.word	0xffffffff


	//   ....[8]....
        /*004c*/ 	.word	0xffffffff


	//   ....[9]....
        /*0050*/ 	.word	0xffffffff


	//----- nvinfo : EIATTR_COOP_GROUP_INSTR_OFFSETS
	.align		4
.L_1703:
        /*0054*/ 	.byte	0x04, 0x28
        /*0056*/ 	.short	(.L_1705 - .L_1704)


	//   ....[0]....
.L_1704:
        /*0058*/ 	.word	0x000009c0


	//   ....[1]....
        /*005c*/ 	.word	0x000009d0


	//   ....[2]....
        /*0060*/ 	.word	0x00000a00


	//   ....[3]....
        /*0064*/ 	.word	0x00000a10


	//   ....[4]....
        /*0068*/ 	.word	0x00000a50


	//   ....[5]....
        /*006c*/ 	.word	0x00000a60


	//   ....[6]....
        /*0070*/ 	.word	0x00000aa0


	//   ....[7]....
        /*0074*/ 	.word	0x00000ab0


	//   ....[8]....
        /*0078*/ 	.word	0x00000af0


	//   ....[9]....
        /*007c*/ 	.word	0x00000b00


	//----- nvinfo : EIATTR_EXIT_INSTR_OFFSETS
	.align		4
.L_1705:
        /*0080*/ 	.byte	0x04, 0x1c
        /*0082*/ 	.short	(.L_1707 - .L_1706)


	//   ....[0]....
.L_1706:
        /*0084*/ 	.word	0x00000060


	//   ....[1]....
        /*0088*/ 	.word	0x00002380


	//----- nvinfo : EIATTR_MAX_THREADS
	.align		4
.L_1707:
        /*008c*/ 	.byte	0x04, 0x05
        /*008e*/ 	.short	(.L_1709 - .L_1708)
.L_1708:
        /*0090*/ 	.word	0x00000280
        /*0094*/ 	.word	0x00000001
        /*0098*/ 	.word	0x00000001


	//----- nvinfo : EIATTR_CRS_STACK_SIZE
	.align		4
.L_1709:
        /*009c*/ 	.byte	0x04, 0x1e
        /*009e*/ 	.short	(.L_1711 - .L_1710)
.L_1710:
        /*00a0*/ 	.word	0x00000000


	//----- nvinfo : EIATTR_CBANK_PARAM_SIZE
	.align		4
.L_1711:
        /*00a4*/ 	.byte	0x03, 0x19
        /*00a6*/ 	.short	0x00a0


	//----- nvinfo : EIATTR_PARAM_CBANK
	.align		4
        /*00a8*/ 	.byte	0x04, 0x0a
        /*00aa*/ 	.short	(.L_1713 - .L_1712)
	.align		4
.L_1712:
        /*00ac*/ 	.word	index@(.nv.constant0._Z35group_norm_nhwc_fwd_one_pass_kernelI11Fp32IOFp32WLi512ELi10ELi640EEv26Group_norm_nhwc_fwd_params)
        /*00b0*/ 	.short	0x0210
        /*00b2*/ 	.short	0x00a0


	//----- nvinfo : EIATTR_SW_WAR
	.align		4
.L_1713:
        /*00b4*/ 	.byte	0x04, 0x36
        /*00b6*/ 	.short	(.L_1715 - .L_1714)
.L_1714:
        /*00b8*/ 	.word	0x00000008
.L_1715:


//--------------------- .nv.info._Z35group_norm_nhwc_fwd_one_pass_kernelI11Fp32IOBf16WLi64ELi10ELi640EEv26Group_norm_nhwc_fwd_params --------------------------
	.section	.nv.info._Z35group_norm_nhwc_fwd_one_pass_kernelI11Fp32IOBf16WLi64ELi10ELi640EEv26Group_norm_nhwc_fwd_params,"",@"SHT_CUDA_INFO"
	.sectionflags	@""
	.align	4


	//----- nvinfo : EIATTR_CUDA_API_VERSION
	.align		4
        /*0000*/ 	.byte	0x04, 0x37
        /*0002*/ 	.short	(.L_1717 - .L_1716)
.L_1716:
        /*0004*/ 	.word	0x00000082


	//----- nvinfo : EIATTR_KPARAM_INFO
	.align		4
.L_1717:
        /*0008*/ 	.byte	0x04, 0x17
        /*000a*/ 	.short	(.L_1719 - .L_1718)
.L_1718:
        /*000c*/ 	.word	0x00000000
        /*0010*/ 	.short	0x0000
        /*0012*/ 	.short	0x0000
        /*0014*/ 	.byte	0x00, 0xf0, 0x81, 0x02


	//----- nvinfo : EIATTR_SPARSE_MMA_MASK
	.align		4
.L_1719:
        /*0018*/ 	.byte	0x03, 0x50
        /*001a*/ 	.short	0x0000


	//----- nvinfo : EIATTR_MAXREG_COUNT
	.align		4
        /*001c*/ 	.byte	0x03, 0x1b
        /*001e*/ 	.short	0x0060


	//----- nvinfo : EIATTR_NUM_BARRIERS
	.align		4
        /*0020*/ 	.byte	0x02, 0x4c
        /*0022*/ 	.byte	0x01
	.zero		1


	//----- nvinfo : EIATTR_MERCURY_ISA_VERSION
	.align		4
        /*0024*/ 	.byte	0x03, 0x5f
        /*0026*/ 	.short	0x0101


	//----- nvinfo : EIATTR_COOP_GROUP_MASK_REGIDS
	.align		4
        /*0028*/ 	.byte	0x04, 0x29
        /*002a*/ 	.short	(.L_1721 - .L_1720)


	//   ....[0]....
.L_1720:
        /*002c*/ 	.word	0xffffffff


	//   ....[1]....
        /*0030*/ 	.word	0xffffffff


	//   ....[2]....
        /*0034*/ 	.word	0xffffffff


	//   ....[3]....
        /*0038*/ 	.word	0xffffffff


	//   ....[4]....
        /*003c*/ 	.word	0xffffffff


	//   ....[5]....
        /*0040*/ 	.word	0xffffffff


	//   ....[6]....
        /*0044*/ 	.word	0xffffffff


	//   ....[7]....
        /*0048*/ 	.word	0xffffffff


	//   ....[8]....
        /*004c*/ 	.word	0xffffffff


	//   ....[9]....
        /*0050*/ 	.word	0xffffffff


	//----- nvinfo : EIATTR_COOP_GROUP_INSTR_OFFSETS
	.align		4
.L_1721:
        /*0054*/ 	.byte	0x04, 0x28
        /*0056*/ 	.short	(.L_1723 - .L_1722)


	//   ....[0]....
.L_1722:
        /*0058*/ 	.word	0x000005a0


	//   ....[1]....
        /*005c*/ 	.word	0x000005b0


	//   ....[2]....
        /*0060*/ 	.word	0x000005e0


	//   ....[3]....
        /*0064*/ 	.word	0x00000600


	//   ....[4]....
        /*0068*/ 	.word	0x00000630


	//   ....[5]....
        /*006c*/ 	.word	0x00000650


	//   ....[6]....
        /*0070*/ 	.word	0x00000680


	//   ....[7]....
        /*0074*/ 	.word	0x000006a0


	//   ....[8]....
        /*0078*/ 	.word	0x000006d0


	//   ....[9]....
        /*007c*/ 	.word	0x000006f0


	//----- nvinfo : EIATTR_EXIT_INSTR_OFFSETS
	.align		4
.L_1723:
        /*0080*/ 	.byte	0x04, 0x1c
        /*0082*/ 	.short	(.L_1725 - .L_1724)


	//   ....[0]....
.L_1724:
        /*0084*/ 	.word	0x00000060


	//   ....[1]....
        /*0088*/ 	.word	0x00001940


	//----- nvinfo : EIATTR_MAX_THREADS
	.align		4
.L_1725:
        /*008c*/ 	.byte	0x04, 0x05
        /*008e*/ 	.short	(.L_1727 - .L_1726)
.L_1726:
        /*0090*/ 	.word	0x00000280
        /*0094*/ 	.word	0x00000001
        /*0098*/ 	.word	0x00000001


	//----- nvinfo : EIATTR_CRS_STACK_SIZE
	.align		4
.L_1727:
        /*009c*/ 	.byte	0x04, 0x1e
        /*009e*/ 	.short	(.L_1729 - .L_1728)
.L_1728:
        /*00a0*/ 	.word	0x00000000


	//----- nvinfo : EIATTR_CBANK_PARAM_SIZE
	.align		4
.L_1729:
        /*00a4*/ 	.byte	0x03, 0x19
        /*00a6*/ 	.short	0x00a0


	//----- nvinfo : EIATTR_PARAM_CBANK
	.align		4
        /*00a8*/ 	.byte	0x04, 0x0a
        /*00aa*/ 	.short	(.L_1731 - .L_1730)
	.align		4
.L_1730:
        /*00ac*/ 	.word	index@(.nv.constant0._Z35group_norm_nhwc_fwd_one_pass_kernelI11Fp32IOBf16WLi64ELi10ELi640EEv26Group_norm_nhwc_fwd_params)
        /*00b0*/ 	.short	0x0210
        /*00b2*/ 	.short	0x00a0


	//----- nvinfo : EIATTR_SW_WAR
	.align		4
.L_1731:
        /*00b4*/ 	.byte	0x04, 0x36
        /*00b6*/ 	.short	(.L_1733 - .L_1732)
.L_1732:
        /*00b8*/ 	.word	0x00000008
.L_1733:


//--------------------- .nv.info._Z35group_norm_nhwc_fwd_one_pass_kernelI11Fp32IOBf16WLi128ELi10ELi640EEv26Group_norm_nhwc_fwd_params --------------------------
	.section	.nv.info._Z35group_norm_nhwc_fwd_one_pass_kernelI11Fp32IOBf16WLi128ELi10ELi640EEv26Group_norm_nhwc_fwd_params,"",@"SHT_CUDA_INFO"
	.sectionflags	@""
	.align	4


	//----- nvinfo : EIATTR_CUDA_API_VERSION
	.align		4
        /*0000*/ 	.byte	0x04, 0x37
        /*0002*/ 	.short	(.L_1735 - .L_1734)
.L_1734:
        /*0004*/ 	.word	0x00000082


	//----- nvinfo : EIATTR_KPARAM_INFO
	.align		4
.L_1735:
        /*0008*/ 	.byte	0x04, 0x17
        /*000a*/ 	.short	(.L_1737 - .L_1736)
.L_1736:
        /*000c*/ 	.word	0x00000000
        /*0010*/ 	.short	0x0000
        /*0012*/ 	.short	0x0000
        /*0014*/ 	.byte	0x00, 0xf0, 0x81, 0x02


	//----- nvinfo : EIATTR_SPARSE_MMA_MASK
	.align		4
.L_1737:
        /*0018*/ 	.byte	0x03, 0x50
        /*001a*/ 	.short	0x0000


	//----- nvinfo : EIATTR_MAXREG_COUNT
	.align		4
        /*001c*/ 	.byte	0x03, 0x1b
        /*001e*/ 	.short	0x0060


	//----- nvinfo : EIATTR_NUM_BARRIERS
	.align		4
        /*0020*/ 	.byte	0x02, 0x4c
        /*0022*/ 	.byte	0x01
	.zero		1


	//----- nvinfo : EIATTR_MERCURY_ISA_VERSION
	.align		4
        /*0024*/ 	.byte	0x03, 0x5f
        /*0026*/ 	.short	0x0101


	//----- nvinfo : EIATTR_COOP_GROUP_MASK_REGIDS
	.align		4
        /*0028*/ 	.byte	0x04, 0x29
        /*002a*/ 	.short	(.L_1739 - .L_1738)


	//   ....[0]....
.L_1738:
        /*002c*/ 	.word	0xffffffff


	//   ....[1]....
        /*0030*/ 	.word	0xffffffff


	//   ....[2]....
        /*0034*/ 	.word	0xffffffff


	//   ....[3]....
        /*0038*/ 	.word	0xffffffff


	//   ....[4]....
        /*003c*/ 	.word	0xffffffff


	//   ....[5]....
        /*0040*/ 	.word	0xffffffff


	//   ....[6]....
        /*0044*/ 	.word	0xffffffff


	//   ....[7]....
        /*0048*/ 	.word	0xffffffff


	//   ....[8]....
        /*004c*/ 	.word	0xffffffff


	//   ....[9]....
        /*0050*/ 	.word	0xffffffff


	//----- nvinfo : EIATTR_COOP_GROUP_INSTR_OFFSETS
	.align		4
.L_1739:
        /*0054*/ 	.byte	0x04, 0x28
        /*0056*/ 	.short	(.L_1741 - .L_1740)


	//   ....[0]....
.L_1740:
        /*0058*/ 	.word	0x000005a0


	//   ....[1]....
        /*005c*/ 	.word	0x000005b0


	//   ....[2]....
        /*0060*/ 	.word	0x000005e0


	//   ....[3]....
        /*0064*/ 	.word	0x00000600


	//   ....[4]....
        /*0068*/ 	.word	0x00000630


	//   ....[5]....
        /*006c*/ 	.word	0x00000650


	//   ....[6]....
        /*0070*/ 	.word	0x00000680


	//   ....[7]....
        /*0074*/ 	.word	0x000006a0


	//   ....[8]....
        /*0078*/ 	.word	0x000006d0


	//   ....[9]....
        /*007c*/ 	.word	0x000006f0


	//----- nvinfo : EIATTR_EXIT_INSTR_OFFSETS
	.align		4
.L_1741:
        /*0080*/ 	.byte	0x04, 0x1c
        /*0082*/ 	.short	(.L_1743 - .L_1742)


	//   ....[0]....
.L_1742:
        /*0084*/ 	.word	0x00000060


	//   ....[1]....
        /*0088*/ 	.word	0x00001940


	//----- nvinfo : EIATTR_MAX_THREADS
	.align		4
.L_1743:
        /*008c*/ 	.byte	0x04, 0x05
        /*008e*/ 	.short	(.L_1745 - .L_1744)
.L_1744:
        /*0090*/ 	.word	0x00000280
        /*0094*/ 	.word	0x00000001
        /*0098*/ 	.word	0x00000001


	//----- nvinfo : EIATTR_CRS_STACK_SIZE
	.align		4
.L_1745:
        /*009c*/ 	.byte	0x04, 0x1e
        /*009e*/ 	.short	(.L_1747 - .L_1746)
.L_1746:
        /*00a0*/ 	.word	0x00000000


	//----- nvinfo : EIATTR_CBANK_PARAM_SIZE
	.align		4
.L_1747:
        /*00a4*/ 	.byte	0x03, 0x19
        /*00a6*/ 	.short	0x00a0


	//----- nvinfo : EIATTR_PARAM_CBANK
	.align		4
        /*00a8*/ 	.byte	0x04, 0x0a
        /*00aa*/ 	.short	(.L_1749 - .L_1748)
	.align		4
.L_1748:
        /*00ac*/ 	.word	index@(.nv.constant0._Z35group_norm_nhwc_fwd_one_pass_kernelI11Fp32IOBf16WLi128ELi10ELi640EEv26Group_norm_nhwc_fwd_params)
        /*00b0*/ 	.short	0x0210
        /*00b2*/ 	.short	0x00a0


	//----- nvinfo : EIATTR_SW_WAR
	.align		4
.L_1749:
        /*00b4*/ 	.byte	0x04, 0x36
        /*00b6*/ 	.short	(.L_1751 - .L_1750)
.L_1750:
        /*00b8*/ 	.word	0x00000008
.L_1751:


//--------------------- .nv.info._Z35group_norm_nhwc_fwd_one_pass_kernelI11Fp32IOBf16WLi256ELi10ELi640EEv26Group_norm_nhwc_fwd_params --------------------------
	.section	.nv.info._Z35group_norm_nhwc_fwd_one_pass_kernelI11Fp32IOBf16WLi256ELi10ELi640EEv26Group_norm_nhwc_fwd_params,"",@"SHT_CUDA_INFO"
	.sectionflags	@""
	.align	4


	//----- nvinfo : EIATTR_CUDA_API_VERSION
	.align		4
        /*0000*/ 	.byte	0x04, 0x37
        /*0002*/ 	.short	(.L_1753 - .L_1752)
.L_1752:
        /*0004*/ 	.word	0x00000082


	//----- nvinfo : EIATTR_KPARAM_INFO
	.align		4
.L_1753:
        /*0008*/ 	.byte	0x04, 0x17
        /*000a*/ 	.short	(.L_1755 - .L_1754)
.L_1754:
        /*000c*/ 	.word	0x00000000
        /*0010*/ 	.short	0x0000
        /*0012*/ 	.short	0x0000
        /*0014*/ 	.byte	0x00, 0xf0, 0x81, 0x02


	//----- nvinfo : EIATTR_SPARSE_MMA_MASK
	.align		4
.L_1755:
        /*0018*/ 	.byte	0x03, 0x50
        /*001a*/ 	.short	0x0000


	//----- nvinfo : EIATTR_MAXREG_COUNT
	.align		4
        /*001c*/ 	.byte	0x03, 0x1b
        /*001e*/ 	.short	0x0060


	//----- nvinfo : EIATTR_NUM_BARRIERS
	.align		4
        /*0020*/ 	.byte	0x02, 0x4c
        /*0022*/ 	.byte	0x01
	.zero		1


	//----- nvinfo : EIATTR_MERCURY_ISA_VERSION
	.align		4
        /*0024*/ 	.byte	0x03, 0x5f
        /*0026*/ 	.short	0x0101


	//----- nvinfo : EIATTR_COOP_GROUP_MASK_REGIDS
	.align		4
        /*0028*/ 	.byte	0x04, 0x29
        /*002a*/ 	.short	(.L_1757 - .L_1756)


	//   ....[0]....
.L_1756:
        /*002c*/ 	.word	0xffffffff


	//   ....[1]....
        /*0030*/ 	.word	0xffffffff


	//   ....[2]....
        /*0034*/ 	.word	0xffffffff


	//   ....[3]....
        /*0038*/ 	.word	0xffffffff


	//   ....[4]....
        /*003c*/ 	.word	0xffffffff


	//   ....[5]....
        /*0040*/ 	.word	0xffffffff


	//   ....[6]....
        /*0044*/ 	.word	0xffffffff


	//   ....[7]....
        /*0048*/ 	.word	0xffffffff


	//   ....[8]....
        /*004c*/ 	.word	0xffffffff


	//   ....[9]....
        /*0050*/ 	.word	0xffffffff


	//----- nvinfo : EIATTR_COOP_GROUP_INSTR_OFFSETS
	.align		4
.L_1757:
        /*0054*/ 	.byte	0x04, 0x28
        /*0056*/ 	.short	(.L_1759 - .L_1758)


	//   ....[0]....
.L_1758:
        /*0058*/ 	.word	0x00000720


	//   ....[1]....
        /*005c*/ 	.word	0x00000730


	//   ....[2]....
        /*0060*/ 	.word	0x00000760


	//   ....[3]....
        /*0064*/ 	.word	0x00000780


	//   ....[4]....
        /*0068*/ 	.word	0x000007b0


	//   ....[5]....
        /*006c*/ 	.word	0x000007d0


	//   ....[6]....
        /*0070*/ 	.word	0x00000800


	//   ....[7]....
        /*0074*/ 	.word	0x00000820


	//   ....[8]....
        /*0078*/ 	.word	0x00000850


	//   ....[9]....
        /*007c*/ 	.word	0x00000870


	//----- nvinfo : EIATTR_EXIT_INSTR_OFFSETS
	.align		4
.L_1759:
        /*0080*/ 	.byte	0x04, 0x1c
        /*0082*/ 	.short	(.L_1761 - .L_1760)


	//   ....[0]....
.L_1760:
        /*0084*/ 	.word	0x00000060


	//   ....[1]....
        /*0088*/ 	.word	0x00001d60


	//----- nvinfo : EIATTR_MAX_THREADS
	.align		4
.L_1761:
        /*008c*/ 	.byte	0x04, 0x05
        /*008e*/ 	.short	(.L_1763 - .L_1762)
.L_1762:
        /*0090*/ 	.word	0x00000280
        /*0094*/ 	.word	0x00000001
        /*0098*/ 	.word	0x00000001


	//----- nvinfo : EIATTR_CRS_STACK_SIZE
	.align		4
.L_1763:
        /*009c*/ 	.byte	0x04, 0x1e
        /*009e*/ 	.short	(.L_1765 - .L_1764)
.L_1764:
        /*00a0*/ 	.word	0x00000000


	//----- nvinfo : EIATTR_CBANK_PARAM_SIZE
	.align		4
.L_1765:
        /*00a4*/ 	.byte	0x03, 0x19
        /*00a6*/ 	.short	0x00a0


	//----- nvinfo : EIATTR_PARAM_CBANK
	.align		4
        /*00a8*/ 	.byte	0x04, 0x0a
        /*00aa*/ 	.short	(.L_1767 - .L_1766)
	.align		4
.L_1766:
        /*00ac*/ 	.word	index@(.nv.constant0._Z35group_norm_nhwc_fwd_one_pass_kernelI11Fp32IOBf16WLi256ELi10ELi640EEv26Group_norm_nhwc_fwd_params)
        /*00b0*/ 	.short	0x0210
        /*00b2*/ 	.short	0x00a0


	//----- nvinfo : EIATTR_SW_WAR
	.align		4
.L_1767:
        /*00b4*/ 	.byte	0x04, 0x36
        /*00b6*/ 	.short	(.L_1769 - .L_1768)
.L_1768:
        /*00b8*/ 	.word	0x00000008
.L_1769:


//--------------------- .nv.info._Z35group_norm_nhwc_fwd_one_pass_kernelI11Fp32IOBf16WLi512ELi10ELi640EEv26Group_norm_nhwc_fwd_params --------------------------
	.section	.nv.info._Z35group_norm_nhwc_fwd_one_pass_kernelI11Fp32IOBf16WLi512ELi10ELi640EEv26Group_norm_nhwc_fwd_params,"",@"SHT_CUDA_INFO"
	.sectionflags	@""
	.align	4


	//----- nvinfo : EIATTR_CUDA_API_VERSION
	.align		4
        /*0000*/ 	.byte	0x04, 0x37
        /*0002*/ 	.short	(.L_1771 - .L_1770)
.L_1770:
        /*0004*/ 	.word	0x00000082


	//----- nvinfo : EIATTR_KPARAM_INFO
	.align		4
.L_1771:
        /*0008*/ 	.byte	0x04, 0x17
        /*000a*/ 	.short	(.L_1773 - .L_1772)
.L_1772:
        /*000c*/ 	.word	0x00000000
        /*0010*/ 	.short	0x0000
        /*0012*/ 	.short	0x0000
        /*0014*/ 	.byte	0x00, 0xf0, 0x81, 0x02


	//----- nvinfo : EIATTR_SPARSE_MMA_MASK
	.align		4
.L_1773:
        /*0018*/ 	.byte	0x03, 0x50
        /*001a*/ 	.short	0x0000


	//----- nvinfo : EIATTR_MAXREG_COUNT
	.align		4
        /*001c*/ 	.byte	0x03, 0x1b
        /*001e*/ 	.short	0x0060


	//----- nvinfo : EIATTR_NUM_BARRIERS
	.align		4
        /*0020*/ 	.byte	0x02, 0x4c
        /*0022*/ 	.byte	0x01
	.zero		1


	//----- nvinfo : EIATTR_MERCURY_ISA_VERSION
	.align		4
        /*0024*/ 	.byte	0x03, 0x5f
        /*0026*/ 	.short	0x0101


	//----- nvinfo : EIATTR_COOP_GROUP_MASK_REGIDS
	.align		4
        /*0028*/ 	.byte	0x04, 0x29
        /*002a*/ 	.short	(.L_1775 - .L_1774)


	//   ....[0]....
.L_1774:
        /*002c*/ 	.word	0xffffffff


	//   ....[1]....
        /*0030*/ 	.word	0xffffffff


	//   ....[2]....
        /*0034*/ 	.word	0xffffffff


	//   ....[3]....
        /*0038*/ 	.word	0xffffffff


	//   ....[4]....
        /*003c*/ 	.word	0xffffffff


	//   ....[5]....
        /*0040*/ 	.word	0xffffffff


	//   ....[6]....
        /*0044*/ 	.word	0xffffffff


	//   ....[7]....
        /*0048*/ 	.word	0xffffffff


	//   ....[8]....
        /*004c*/ 	.word	0xffffffff


	//   ....[9]....
        /*0050*/ 	.word	0xffffffff


	//----- nvinfo : EIATTR_COOP_GROUP_INSTR_OFFSETS
	.align		4
.L_1775:
        /*0054*/ 	.byte	0x04, 0x28
        /*0056*/ 	.short	(.L_1777 - .L_1776)


	//   ....[0]....
.L_1776:
        /*0058*/ 	.word	0x000009c0


	//   ....[1]....
        /*005c*/ 	.word	0x000009d0


	//   ....[2]....
        /*0060*/ 	.word	0x00000a00


	//   ....[3]....
        /*0064*/ 	.word	0x00000a10


	//   ....[4]....
        /*0068*/ 	.word	0x00000a50


	//   ....[5]....
        /*006c*/ 	.word	0x00000a60


	//   ....[6]....
        /*0070*/ 	.word	0x00000aa0


	//   ....[7]....
        /*0074*/ 	.word	0x00000ab0


	//   ....[8]....
        /*0078*/ 	.word	0x00000af0


	//   ....[9]....
        /*007c*/ 	.word	0x00000b00


	//----- nvinfo : EIATTR_EXIT_INSTR_OFFSETS
	.align		4
.L_1777:
        /*0080*/ 	.byte	0x04, 0x1c
        /*0082*/ 	.short	(.L_1779 - .L_1778)


	//   ....[0]....
.L_1778:
        /*0084*/ 	.word	0x00000060


	//   ....[1]....
        /*0088*/ 	.word	0x000023c0


	//----- nvinfo : EIATTR_MAX_THREADS
	.align		4
.L_1779:
        /*008c*/ 	.byte	0x04, 0x05
        /*008e*/ 	.short	(.L_1781 - .L_1780)
.L_1780:
        /*0090*/ 	.word	0x00000280
        /*0094*/ 	.word	0x00000001
        /*0098*/ 	.word	0x00000001


	//----- nvinfo : EIATTR_CRS_STACK_SIZE
	.align		4
.L_1781:
        /*009c*/ 	.byte	0x04, 0x1e
        /*009e*/ 	.short	(.L_1783 - .L_1782)
.L_1782:
        /*00a0*/ 	.word	0x00000000


	//----- nvinfo : EIATTR_CBANK_PARAM_SIZE
	.align		4
.L_1783:
        /*00a4*/ 	.byte	0x03, 0x19
        /*00a6*/ 	.short	0x00a0


	//----- nvinfo : EIATTR_PARAM_CBANK
	.align		4
        /*00a8*/ 	.byte	0x04, 0x0a
        /*00aa*/ 	.short	(.L_1785 - .L_1784)
	.align		4
.L_1784:
        /*00ac*/ 	.word	index@(.nv.constant0._Z35group_norm_nhwc_fwd_one_pass_kernelI11Fp32IOBf16WLi512ELi10ELi640EEv26Group_norm_nhwc_fwd_params)
        /*00b0*/ 	.short	0x0210
        /*00b2*/ 	.short	0x00a0


	//----- nvinfo : EIATTR_SW_WAR
	.align		4
.L_1785:
        /*00b4*/ 	.byte	0x04, 0x36
        /*00b6*/ 	.short	(.L_1787 - .L_1786)
.L_1786:
        /*00b8*/ 	.word	0x00000008
.L_1787:


//--------------------- .nv.info._Z35group_norm_nhwc_fwd_one_pass_kernelI11Fp32IOFp16WLi64ELi10ELi640EEv26Group_norm_nhwc_fwd_params --------------------------
	.section	.nv.info._Z35group_norm_nhwc_fwd_one_pass_kernelI11Fp32IOFp16WLi64ELi10ELi640EEv26Group_norm_nhwc_fwd_params,"",@"SHT_CUDA_INFO"
	.sectionflags	@""
	.align	4


	//----- nvinfo : EIATTR_CUDA_API_VERSION
	.align		4
        /*0000*/ 	.byte	0x04, 0x37
        /*0002*/ 	.short	(.L_1789 - .L_1788)
.L_1788:
        /*0004*/ 	.word	0x00000082


	//----- nvinfo : EIATTR_KPARAM_INFO
	.align		4
.L_1789:
        /*0008*/ 	.byte	0x04, 0x17
        /*000a*/ 	.short	(.L_1791 - .L_1790)
.L_1790:
        /*000c*/ 	.word	0x00000000
        /*0010*/ 	.short	0x0000
        /*0012*/ 	.short	0x0000
        /*0014*/ 	.byte	0x00, 0xf0, 0x81, 0x02


	//----- nvinfo : EIATTR_SPARSE_MMA_MASK
	.align		4
.L_1791:
        /*0018*/ 	.byte	0x03, 0x50
        /*001a*/ 	.short	0x0000


	//----- nvinfo : EIATTR_MAXREG_COUNT
	.align		4
        /*001c*/ 	.byte	0x03, 0x1b
        /*001e*/ 	.short	0x0060


	//----- nvinfo : EIATTR_NUM_BARRIERS
	.align		4
        /*0020*/ 	.byte	0x02, 0x4c
        /*0022*/ 	.byte	0x01
	.zero		1


	//----- nvinfo : EIATTR_MERCURY_ISA_VERSION
	.align		4
        /*0024*/ 	.byte	0x03, 0x5f
        /*0026*/ 	.short	0x0101


	//----- nvinfo : EIATTR_COOP_GROUP_MASK_REGIDS
	.align		4
        /*0028*/ 	.byte	0x04, 0x29
        /*002a*/ 	.short	(.L_1793 - .L_1792)


	//   ....[0]....
.L_1792:
        /*002c*/ 	.word	0xffffffff


	//   ....[1]....
        /*0030*/ 	.word	0xffffffff


	//   ....[2]....
        /*0034*/ 	.word	0xffffffff


	//   ....[3]....
        /*0038*/ 	.word	0xffffffff


	//   ....[4]....
        /*003c*/ 	.word	0xffffffff


	//   ....[5]....
        /*0040*/ 	.word	0xffffffff


	//   ....[6]....
        /*0044*/ 	.word	0xffffffff


	//   ....[7]....
        /*0048*/ 	.word	0xffffffff


	//   ....[8]....
        /*004c*/ 	.word	0xffffffff


	//   ....[9]....
        /*0050*/ 	.word	0xffffffff


	//----- nvinfo : EIATTR_COOP_GROUP_INSTR_OFFSETS
	.align		4
.L_1793:
        /*0054*/ 	.byte	0x04, 0x28
        /*0056*/ 	.short	(.L_1795 - .L_1794)


	//   ....[0]....
.L_1794:
        /*0058*/ 	.word	0x000005a0


	//   ....[1]....
        /*005c*/ 	.word	0x000005b0


	//   ....[2]....
        /*0060*/ 	.word	0x000005e0


	//   ....[3]....
        /*0064*/ 	.word	0x00000600


	//   ....[4]....
        /*0068*/ 	.word	0x00000630


	//   ....[5]....
        /*006c*/ 	.word	0x00000650


	//   ....[6]....
        /*0070*/ 	.word	0x00000680


	//   ....[7]....
        /*0074*/ 	.word	0x000006a0


	//   ....[8]....
        /*0078*/ 	.word	0x000006d0


	//   ....[9]....
        /*007c*/ 	.word	0x000006f0


	//----- nvinfo : EIATTR_EXIT_INSTR_OFFSETS
	.align		4
.L_1795:
        /*0080*/ 	.byte	0x04, 0x1c
        /*0082*/ 	.short	(.L_1797 - .L_1796)


	//   ....[0]....
.L_1796:
        /*0084*/ 	.word	0x00000060


	//   ....[1]....
        /*0088*/ 	.word	0x00001940


	//----- nvinfo : EIATTR_MAX_THREADS
	.align		4
.L_1797:
        /*008c*/ 	.byte	0x04, 0x05
        /*008e*/ 	.short	(.L_1799 - .L_1798)
.L_1798:
        /*0090*/ 	.word	0x00000280
        /*0094*/ 	.word	0x00000001
        /*0098*/ 	.word	0x00000001


	//----- nvinfo : EIATTR_CRS_STACK_SIZE
	.align		4
.L_1799:
        /*009c*/ 	.byte	0x04, 0x1e
        /*009e*/ 	.short	(.L_1801 - .L_1800)
.L_1800:
        /*00a0*/ 	.word	0x00000000


	//----- nvinfo : EIATTR_CBANK_PARAM_SIZE
	.align		4
.L_1801:
        /*00a4*/ 	.byte	0x03, 0x19
        /*00a6*/ 	.short	0x00a0


	//----- nvinfo : EIATTR_PARAM_CBANK
	.align		4
        /*00a8*/ 	.byte	0x04, 0x0a
        /*00aa*/ 	.short	(.L_1803 - .L_1802)
	.align		4
.L_1802:
        /*00ac*/ 	.word	index@(.nv.constant0._Z35group_norm_nhwc_fwd_one_pass_kernelI11Fp32IOFp16WLi64ELi10ELi640EEv26Group_norm_nhwc_fwd_params)
        /*00b0*/ 	.short	0x0210
        /*00b2*/ 	.short	0x00a0


	//----- nvinfo : EIATTR_SW_WAR
	.align		4
.L_1803:
        /*00b4*/ 	.byte	0x04, 0x36
        /*00b6*/ 	.short	(.L_1805 - .L_1804)
.L_1804:
        /*00b8*/ 	.word	0x00000008
.L_1805:


//--------------------- .nv.info._Z35group_norm_nhwc_fwd_one_pass_kernelI11Fp32IOFp16WLi128ELi10ELi640EEv26Group_norm_nhwc_fwd_params --------------------------
	.section	.nv.info._Z35group_norm_nhwc_fwd_one_pass_kernelI11Fp32IOFp16WLi128ELi10ELi640EEv26Group_norm_nhwc_fwd_params,"",@"SHT_CUDA_INFO"
	.sectionflags	@""
	.align	4


	//----- nvinfo : EIATTR_CUDA_API_VERSION
	.align		4
        /*0000*/ 	.byte	0x04, 0x37
        /*0002*/ 	.short	(.L_1807 - .L_1806)
.L_1806:
        /*0004*/ 	.word	0x00000082


	//----- nvinfo : EIATTR_KPARAM_INFO
	.align		4
.L_1807:
        /*0008*/ 	.byte	0x04, 0x17
        /*000a*/ 	.short	(.L_1809 - .L_1808)
.L_1808:
        /*000c*/ 	.word	0x00000000
        /*0010*/ 	.short	0x0000
        /*0012*/ 	.short	0x0000
        /*0014*/ 	.byte	0x00, 0xf0, 0x81, 0x02


	//----- nvinfo : EIATTR_SPARSE_MMA_MASK
	.align		4
.L_1809:
        /*0018*/ 	.byte	0x03, 0x50
        /*001a*/ 	.short	0x0000


	//----- nvinfo : EIATTR_MAXREG_COUNT
	.align		4
        /*001c*/ 	.byte	0x03, 0x1b
        /*001e*/ 	.short	0x0060


	//----- nvinfo : EIATTR_NUM_BARRIERS
	.align		4
        /*0020*/ 	.byte	0x02, 0x4c
        /*0022*/ 	.byte	0x01
	.zero		1


	//----- nvinfo : EIATTR_MERCURY_ISA_VERSION
	.align		4
        /*0024*/ 	.byte	0x03, 0x5f
        /*0026*/ 	.short	0x0101


	//----- nvinfo : EIATTR_COOP_GROUP_MASK_REGIDS
	.align		4
        /*0028*/ 	.byte	0x04, 0x29
        /*002a*/ 	.short	(.L_1811 - .L_1810)


	//   ....[0]....
.L_1810:
        /*002c*/ 	.word	0xffffffff


	//   ....[1]....
        /*0030*/ 	.word	0xffffffff


	//   ....[2]....
        /*0034*/ 	.word	0xffffffff


	//   ....[3]....
        /*0038*/ 	.word	0xffffffff


	//   ....[4]....
        /*003c*/ 	.word	0xffffffff


	//   ....[5]....
        /*0040*/ 	.word	0xffffffff


	//   ....[6]....
        /*0044*/ 	.word	0xffffffff


	//   ....[7]....
        /*0048*/ 	.word	0xffffffff


	//   ....[8]....
        /*004c*/ 	.word	0xffffffff


	//   ....[9]....
        /*0050*/ 	.word	0xffffffff


	//----- nvinfo : EIATTR_COOP_GROUP_INSTR_OFFSETS
	.align		4
.L_1811:
        /*0054*/ 	.byte	0x04, 0x28
        /*0056*/ 	.short	(.L_1813 - .L_1812)


	//   ....[0]....
.L_1812:
        /*0058*/ 	.word	0x000005a0


	//   ....[1]....
        /*005c*/ 	.word	0x000005b0


	//   ....[2]....
        /*0060*/ 	.word	0x000005e0


	//   ....[3]....
        /*0064*/ 	.word	0x00000600


	//   ....[4]....
        /*0068*/ 	.word	0x00000630


	//   ....[5]....
        /*006c*/ 	.word	0x00000650


	//   ....[6]....
        /*0070*/ 	.word	0x00000680


	//   ....[7]....
        /*0074*/ 	.word	0x000006a0


	//   ....[8]....
        /*0078*/ 	.word	0x000006d0


	//   ....[9]....
        /*007c*/ 	.word	0x000006f0


	//----- nvinfo : EIATTR_EXIT_INSTR_OFFSETS
	.align		4
.L_1813:
        /*0080*/ 	.byte	0x04, 0x1c
        /*0082*/ 	.short	(.L_1815 - .L_1814)


	//   ....[0]....
.L_1814:
        /*0084*/ 	.word	0x00000060


	//   ....[1]....
        /*0088*/ 	.word	0x00001940


	//----- nvinfo : EIATTR_MAX_THREADS
	.align		4
.L_1815:
        /*008c*/ 	.byte	0x04, 0x05
        /*008e*/ 	.short	(.L_1817 - .L_1816)
.L_1816:
        /*0090*/ 	.word	0x00000280
        /*0094*/ 	.word	0x00000001
        /*0098*/ 	.word	0x00000001


	//----- nvinfo : EIATTR_CRS_STACK_SIZE
	.align		4
.L_1817:
        /*009c*/ 	.byte	0x04, 0x1e
        /*009e*/ 	.short	(.L_1819 - .L_1818)
.L_1818:
        /*00a0*/ 	.word	0x00000000


	//----- nvinfo : EIATTR_CBANK_PARAM_SIZE
	.align		4
.L_1819:
        /*00a4*/ 	.byte	0x03, 0x19
        /*00a6*/ 	.short	0x00a0


	//----- nvinfo : EIATTR_PARAM_CBANK
	.align		4
        /*00a8*/ 	.byte	0x04, 0x0a
        /*00aa*/ 	.short	(.L_1821 - .L_1820)
	.align		4
.L_1820:
        /*00ac*/ 	.word	index@(.nv.constant0._Z35group_norm_nhwc_fwd_one_pass_kernelI11Fp32IOFp16WLi128ELi10ELi640EEv26Group_norm_nhwc_fwd_params)
        /*00b0*/ 	.short	0x0210
        /*00b2*/ 	.short	0x00a0


	//----- nvinfo : EIATTR_SW_WAR
	.align		4
.L_1821:
        /*00b4*/ 	.byte	0x04, 0x36
        /*00b6*/ 	.short	(.L_1823 - .L_1822)
.L_1822:
        /*00b8*/ 	.word	0x00000008
.L_1823:


//--------------------- .nv.info._Z35group_norm_nhwc_fwd_one_pass_kernelI11Fp32IOFp16WLi256ELi10ELi640EEv26Group_norm_nhwc_fwd_params --------------------------
	.section	.nv.info._Z35group_norm_nhwc_fwd_one_pass_kernelI11Fp32IOFp16WLi256ELi10ELi640EEv26Group_norm_nhwc_fwd_params,"",@"SHT_CUDA_INFO"
	.sectionflags	@""
	.align	4


	//----- nvinfo : EIATTR_CUDA_API_VERSION
	.align		4
        /*0000*/ 	.byte	0x04, 0x37
        /*0002*/ 	.short	(.L_1825 - .L_1824)
.L_1824:
        /*0004*/ 	.word	0x00000082


	//----- nvinfo : EIATTR_KPARAM_INFO
	.align		4
.L_1825:
        /*0008*/ 	.byte	0x04, 0x17
        /*000a*/ 	.short	(.L_1827 - .L_1826)
.L_1826:
        /*000c*/ 	.word	0x00000000
        /*0010*/ 	.short	0x0000
        /*0012*/ 	.short	0x0000
        /*0014*/ 	.byte	0x00, 0xf0, 0x81, 0x02


	//----- nvinfo : EIATTR_SPARSE_MMA_MASK
	.align		4
.L_1827:
        /*0018*/ 	.byte	0x03, 0x50
        /*001a*/ 	.short	0x0000


	//----- nvinfo : EIATTR_MAXREG_COUNT
	.align		4
        /*001c*/ 	.byte	0x03, 0x1b
        /*001e*/ 	.short	0x0060


	//----- nvinfo : EIATTR_NUM_BARRIERS
	.align		4
        /*0020*/ 	.byte	0x02, 0x4c
        /*0022*/ 	.byte	0x01
	.zero		1


	//----- nvinfo : EIATTR_MERCURY_ISA_VERSION
	.align		4
        /*0024*/ 	.byte	0x03, 0x5f
        /*0026*/ 	.short	0x0101


	//----- nvinfo : EIATTR_COOP_GROUP_MASK_REGIDS
	.align		4
        /*0028*/ 	.byte	0x04, 0x29
        /*002a*/ 	.short	(.L_1829 - .L_1828)


	//   ....[0]....
.L_1828:
        /*002c*/ 	.word	0xffffffff


	//   ....[1]....
        /*0030*/ 	.word	0xffffffff


	//   ....[2]....
        /*0034*/ 	.word	0xffffffff


	//   ....[3]....
        /*0038*/ 	.word	0xffffffff


	//   ....[4]....
        /*003c*/ 	.word	0xffffffff


	//   ....[5]....
        /*0040*/ 	.word	0xffffffff


	//   ....[6]....
        /*0044*/ 	.word	0xffffffff


	//   ....[7]....
        /*0048*/ 	.word	0xffffffff


	//   ....[8]....
        /*004c*/ 	.word	0xffffffff


	//   ....[9]....
        /*0050*/ 	.word	0xffffffff


	//----- nvinfo : EIATTR_COOP_GROUP_INSTR_OFFSETS
	.align		4
.L_1829:
        /*0054*/ 	.byte	0x04, 0x28
        /*0056*/ 	.short	(.L_1831 - .L_1830)


	//   ....[0]....
.L_1830:
        /*0058*/ 	.word	0x00000720


	//   ....[1]....
        /*005c*/ 	.word	0x00000730


	//   ....[2]....
        /*0060*/ 	.word	0x00000760


	//   ....[3]....
        /*0064*/ 	.word	0x00000780


	//   ....[4]....
        /*0068*/ 	.word	0x000007b0


	//   ....[5]....
        /*006c*/ 	.word	0x000007d0


	//   ....[6]....
        /*0070*/ 	.word	0x00000800


	//   ....[7]....
        /*0074*/ 	.word	0x00000820


	//   ....[8]....
        /*0078*/ 	.word	0x00000850


	//   ....[9]....
        /*007c*/ 	.word	0x00000870


	//----- nvinfo : EIATTR_EXIT_INSTR_OFFSETS
	.align		4
.L_1831:
        /*0080*/ 	.byte	0x04, 0x1c
        /*0082*/ 	.short	(.L_1833 - .L_1832)


	//   ....[0]....
.L_1832:
        /*0084*/ 	.word	0x00000060


	//   ....[1]....
        /*0088*/ 	.word	0x00001d60


	//----- nvinfo : EIATTR_MAX_THREADS
	.align		4
.L_1833:
        /*008c*/ 	.byte	0x04, 0x05
        /*008e*/ 	.short	(.L_1835 - .L_1834)
.L_1834:
        /*0090*/ 	.word	0x00000280
        /*0094*/ 	.word	0x00000001
        /*0098*/ 	.word	0x00000001


	//----- nvinfo : EIATTR_CRS_STACK_SIZE
	.align		4
.L_1835:
        /*009c*/ 	.byte	0x04, 0x1e
        /*009e*/ 	.short	(.L_1837 - .L_1836)
.L_1836:
        /*00a0*/ 	.word	0x00000000


	//----- nvinfo : EIATTR_CBANK_PARAM_SIZE
	.align		4
.L_1837:
        /*00a4*/ 	.byte	0x03, 0x19
        /*00a6*/ 	.short	0x00a0


	//----- nvinfo : EIATTR_PARAM_CBANK
	.align		4
        /*00a8*/ 	.byte	0x04, 0x0a
        /*00aa*/ 	.short	(.L_1839 - .L_1838)
	.align		4
.L_1838:
        /*00ac*/ 	.word	index@(.nv.constant0._Z35group_norm_nhwc_fwd_one_pass_kernelI11Fp32IOFp16WLi256ELi10ELi640EEv26Group_norm_nhwc_fwd_params)
        /*00b0*/ 	.short	0x0210
        /*00b2*/ 	.short	0x00a0


	//----- nvinfo : EIATTR_SW_WAR
	.align		4
.L_1839:
        /*00b4*/ 	.byte	0x04, 0x36
        /*00b6*/ 	.short	(.L_1841 - .L_1840)
.L_1840:
        /*00b8*/ 	.word	0x00000008
.L_1841:


//--------------------- .nv.info._Z35group_norm_nhwc_fwd_one_pass_kernelI11Fp32IOFp16WLi512ELi10ELi640EEv26Group_norm_nhwc_fwd_params --------------------------
	.section	.nv.info._Z35group_norm_nhwc_fwd_one_pass_kernelI11Fp32IOFp16WLi512ELi10ELi640EEv26Group_norm_nhwc_fwd_params,"",@"SHT_CUDA_INFO"
	.sectionflags	@""
	.align	4


	//----- nvinfo : EIATTR_CUDA_API_VERSION
	.align		4
        /*0000*/ 	.byte	0x04, 0x37
        /*0002*/ 	.short	(.L_1843 - .L_1842)
.L_1842:
        /*0004*/ 	.word	0x00000082


	//----- nvinfo : EIATTR_KPARAM_INFO
	.align		4
.L_1843:
        /*0008*/ 	.byte	0x04, 0x17
        /*000a*/ 	.short	(.L_1845 - .L_1844)
.L_1844:
        /*000c*/ 	.word	0x00000000
        /*0010*/ 	.short	0x0000
        /*0012*/ 	.short	0x0000
        /*0014*/ 	.byte	0x00, 0xf0, 0x81, 0x02


	//----- nvinfo : EIATTR_SPARSE_MMA_MASK
	.align		4
.L_1845:
        /*0018*/ 	.byte	0x03, 0x50
        /*001a*/ 	.short	0x0000


	//----- nvinfo : EIATTR_MAXREG_COUNT
	.align		4
        /*001c*/ 	.byte	0x03, 0x1b
        /*001e*/ 	.short	0x0060


	//----- nvinfo : EIATTR_NUM_BARRIERS
	.align		4
        /*0020*/ 	.byte	0x02, 0x4c
        /*0022*/ 	.byte	0x01
	.zero		1


	//----- nvinfo : EIATTR_MERCURY_ISA_VERSION
	.align		4
        /*0024*/ 	.byte	0x03, 0x5f
        /*0026*/ 	.short	0x0101


	//----- nvinfo : EIATTR_COOP_GROUP_MASK_REGIDS
	.align		4
        /*0028*/ 	.byte	0x04, 0x29
        /*002a*/ 	.short	(.L_1847 - .L_1846)


	//   ....[0]....
.L_1846:
        /*002c*/ 	.word	0xffffffff


	//   ....[1]....
        /*0030*/ 	.word	0xffffffff


	//   ....[2]....
        /*0034*/ 	.word	0xffffffff


	//   ....[3]....
        /*0038*/ 	.word	0xffffffff


	//   ....[4]....
        /*003c*/ 	.word	0xffffffff


	//   ....[5]....
        /*0040*/ 	.word	0xffffffff


	//   ....[6]....
        /*0044*/ 	.word	0xffffffff


	//   ....[7]....
        /*0048*/ 	.word	0xffffffff


	//   ....[8]....
        /*004c*/ 	.word	0xffffffff


	//   ....[9]....
        /*0050*/ 	.word	0xffffffff


	//----- nvinfo : EIATTR_COOP_GROUP_INSTR_OFFSETS
	.align		4
.L_1847:
        /*0054*/ 	.byte	0x04, 0x28
        /*0056*/ 	.short	(.L_1849 - .L_1848)


	//   ....[0]....
.L_1848:
        /*0058*/ 	.word	0x000009c0


	//   ....[1]....
        /*005c*/ 	.word	0x000009d0


	//   ....[2]....
        /*0060*/ 	.word	0x00000a00


	//   ....[3]....
        /*0064*/ 	.word	0x00000a10


	//   ....[4]....
        /*0068*/ 	.word	0x00000a50


	//   ....[5]....
        /*006c*/ 	.word	0x00000a60


	//   ....[6]....
        /*0070*/ 	.word	0x00000aa0


	//   ....[7]....
        /*0074*/ 	.word	0x00000ab0


	//   ....[8]....
        /*0078*/ 	.word	0x00000af0


	//   ....[9]....
        /*007c*/ 	.word	0x00000b00


	//----- nvinfo : EIATTR_EXIT_INSTR_OFFSETS
	.align		4
.L_1849:
        /*0080*/ 	.byte	0x04, 0x1c
        /*0082*/ 	.short	(.L_1851 - .L_1850)


	//   ....[0]....
.L_1850:
        /*0084*/ 	.word	0x00000060


	//   ....[1]....
        /*0088*/ 	.word	0x000023c0


	//----- nvinfo : EIATTR_MAX_THREADS
	.align		4
.L_1851:
        /*008c*/ 	.byte	0x04, 0x05
        /*008e*/ 	.short	(.L_1853 - .L_1852)
.L_1852:
        /*0090*/ 	.word	0x00000280
        /*0094*/ 	.word	0x00000001
        /*0098*/ 	.word	0x00000001


	//----- nvinfo : EIATTR_CRS_STACK_SIZE
	.align		4
.L_1853:
        /*009c*/ 	.byte	0x04, 0x1e
        /*009e*/ 	.short	(.L_1855 - .L_1854)
.L_1854:
        /*00a0*/ 	.word	0x00000000


	//----- nvinfo : EIATTR_CBANK_PARAM_SIZE
	.align		4
.L_1855:
        /*00a4*/ 	.byte	0x03, 0x19
        /*00a6*/ 	.short	0x00a0


	//----- nvinfo : EIATTR_PARAM_CBANK
	.align		4
        /*00a8*/ 	.byte	0x04, 0x0a
        /*00aa*/ 	.short	(.L_1857 - .L_1856)
	.align		4
.L_1856:
        /*00ac*/ 	.word	index@(.nv.constant0._Z35group_norm_nhwc_fwd_one_pass_kernelI11Fp32IOFp16WLi512ELi10ELi640EEv26Group_norm_nhwc_fwd_params)
        /*00b0*/ 	.short	0x0210
        /*00b2*/ 	.short	0x00a0


	//----- nvinfo : EIATTR_SW_WAR
	.align		4
.L_1857:
        /*00b4*/ 	.byte	0x04, 0x36
        /*00b6*/ 	.short	(.L_1859 - .L_1858)
.L_1858:
        /*00b8*/ 	.word	0x00000008
.L_1859:


//--------------------- .nv.callgraph             --------------------------
	.section	.nv.callgraph,"",@"SHT_CUDA_CALLGRAPH"
	.align	4
	.sectionentsize	8
	.align		4
        /*0000*/ 	.word	0x00000000
	.align		4
        /*0004*/ 	.word	0xffffffff
	.align		4
        /*0008*/ 	.word	0x00000000
	.align		4
        /*000c*/ 	.word	0xfffffffe
	.align		4
        /*0010*/ 	.word	0x00000000
	.align		4
        /*0014*/ 	.word	0xfffffffd
	.align		4
        /*0018*/ 	.word	0x00000000
	.align		4
        /*001c*/ 	.word	0xfffffffc


//--------------------- .nv.constant4             --------------------------
	.section	.nv.constant4,"a",@progbits
	.align	8
	.align		8
.nv.constant4:
        /*0000*/ 	.dword	_ZN61_INTERNAL_c1322b74_30_group_norm_nhwc_one_pass_10_cu_5db299f84cuda3std3__45__cpo5beginE
	.align		8
        /*0008*/ 	.dword	_ZN61_INTERNAL_c1322b74_30_group_norm_nhwc_one_pass_10_cu_5db299f84cuda3std3__45__cpo3endE
	.align		8
        /*0010*/ 	.dword	_ZN61_INTERNAL_c1322b74_30_group_norm_nhwc_one_pass_10_cu_5db299f84cuda3std3__45__cpo6cbeginE
	.align		8
        /*0018*/ 	.dword	_ZN61_INTERNAL_c1322b74_30_group_norm_nhwc_one_pass_10_cu_5db299f84cuda3std3__45__cpo4cendE
	.align		8
        /*0020*/ 	.dword	_ZN61_INTERNAL_c1322b74_30_group_norm_nhwc_one_pass_10_cu_5db299f84cuda3std3__45__cpo6rbeginE
	.align		8
        /*0028*/ 	.dword	_ZN61_INTERNAL_c1322b74_30_group_norm_nhwc_one_pass_10_cu_5db299f84cuda3std3__45__cpo4rendE
	.align		8
        /*0030*/ 	.dword	_ZN61_INTERNAL_c1322b74_30_group_norm_nhwc_one_pass_10_cu_5db299f84cuda3std3__45__cpo7crbeginE
	.align		8
        /*0038*/ 	.dword	_ZN61_INTERNAL_c1322b74_30_group_norm_nhwc_one_pass_10_cu_5db299f84cuda3std3__45__cpo5crendE
	.align		8
        /*0040*/ 	.dword	_ZN61_INTERNAL_c1322b74_30_group_norm_nhwc_one_pass_10_cu_5db299f84cuda3std3__463_GLOBAL__N__c1322b74_30_group_norm_nhwc_one_pass_10_cu_5db299f86ignoreE
	.align		8
        /*0048*/ 	.dword	_ZN61_INTERNAL_c1322b74_30_group_norm_nhwc_one_pass_10_cu_5db299f84cuda3std3__419piecewise_constructE
	.align		8
        /*0050*/ 	.dword	_ZN61_INTERNAL_c1322b74_30_group_norm_nhwc_one_pass_10_cu_5db299f84cuda3std3__48in_placeE
	.align		8
        /*0058*/ 	.dword	_ZN61_INTERNAL_c1322b74_30_group_norm_nhwc_one_pass_10_cu_5db299f84cuda3std3__420unreachable_sentinelE
	.align		8
        /*0060*/ 	.dword	_ZN61_INTERNAL_c1322b74_30_group_norm_nhwc_one_pass_10_cu_5db299f84cuda3std3__47nulloptE
	.align		8
        /*0068*/ 	.dword	_ZN61_INTERNAL_c1322b74_30_group_norm_nhwc_one_pass_10_cu_5db299f84cuda3std3__48unexpectE
	.align		8
        /*0070*/ 	.dword	_ZN61_INTERNAL_c1322b74_30_group_norm_nhwc_one_pass_10_cu_5db299f84cuda3std6ranges3__45__cpo4swapE
	.align		8
        /*0078*/ 	.dword	_ZN61_INTERNAL_c1322b74_30_group_norm_nhwc_one_pass_10_cu_5db299f84cuda3std6ranges3__45__cpo9iter_moveE
	.align		8
        /*0080*/ 	.dword	_ZN61_INTERNAL_c1322b74_30_group_norm_nhwc_one_pass_10_cu_5db299f84cuda3std6ranges3__45__cpo5beginE
	.align		8
        /*0088*/ 	.dword	_ZN61_INTERNAL_c1322b74_30_group_norm_nhwc_one_pass_10_cu_5db299f84cuda3std6ranges3__45__cpo3endE
	.align		8
        /*0090*/ 	.dword	_ZN61_INTERNAL_c1322b74_30_group_norm_nhwc_one_pass_10_cu_5db299f84cuda3std6ranges3__45__cpo6cbeginE
	.align		8
        /*0098*/ 	.dword	_ZN61_INTERNAL_c1322b74_30_group_norm_nhwc_one_pass_10_cu_5db299f84cuda3std6ranges3__45__cpo4cendE
	.align		8
        /*00a0*/ 	.dword	_ZN61_INTERNAL_c1322b74_30_group_norm_nhwc_one_pass_10_cu_5db299f84cuda3std6ranges3__45__cpo7advanceE
	.align		8
        /*00a8*/ 	.dword	_ZN61_INTERNAL_c1322b74_30_group_norm_nhwc_one_pass_10_cu_5db299f84cuda3std6ranges3__45__cpo9iter_swapE
	.align		8
        /*00b0*/ 	.dword	_ZN61_INTERNAL_c1322b74_30_group_norm_nhwc_one_pass_10_cu_5db299f84cuda3std6ranges3__45__cpo4nextE
	.align		8
        /*00b8*/ 	.dword	_ZN61_INTERNAL_c1322b74_30_group_norm_nhwc_one_pass_10_cu_5db299f84cuda3std6ranges3__45__cpo4prevE
	.align		8
        /*00c0*/ 	.dword	_ZN61_INTERNAL_c1322b74_30_group_norm_nhwc_one_pass_10_cu_5db299f84cuda3std6ranges3__45__cpo4dataE
	.align		8
        /*00c8*/ 	.dword	_ZN61_INTERNAL_c1322b74_30_group_norm_nhwc_one_pass_10_cu_5db299f84cuda3std6ranges3__45__cpo5cdataE
	.align		8
        /*00d0*/ 	.dword	_ZN61_INTERNAL_c1322b74_30_group_norm_nhwc_one_pass_10_cu_5db299f84cuda3std6ranges3__45__cpo4sizeE
	.align		8
        /*00d8*/ 	.dword	_ZN61_INTERNAL_c1322b74_30_group_norm_nhwc_one_pass_10_cu_5db299f84cuda3std6ranges3__45__cpo5ssizeE
	.align		8
        /*00e0*/ 	.dword	_ZN61_INTERNAL_c1322b74_30_group_norm_nhwc_one_pass_10_cu_5db299f84cuda3std6ranges3__45__cpo8distanceE
	.align		8
        /*00e8*/ 	.dword	_ZN61_INTERNAL_c1322b74_30_group_norm_nhwc_one_pass_10_cu_5db299f86thrust23THRUST_300001_SM_900_NS6system6detail10sequential3seqE
	.align		8
        /*00f0*/ 	.dword	_ZN61_INTERNAL_c1322b74_30_group_norm_nhwc_one_pass_10_cu_5db299f86thrust23THRUST_300001_SM_900_NS12placeholders2_1E
	.align		8
        /*00f8*/ 	.dword	_ZN61_INTERNAL_c1322b74_30_group_norm_nhwc_one_pass_10_cu_5db299f86thrust23THRUST_300001_SM_900_NS12placeholders2_2E
	.align		8
        /*0100*/ 	.dword	_ZN61_INTERNAL_c1322b74_30_group_norm_nhwc_one_pass_10_cu_5db299f86thrust23THRUST_300001_SM_900_NS12placeholders2_3E
	.align		8
        /*0108*/ 	.dword	_ZN61_INTERNAL_c1322b74_30_group_norm_nhwc_one_pass_10_cu_5db299f86thrust23THRUST_300001_SM_900_NS12placeholders2_4E
	.align		8
        /*0110*/ 	.dword	_ZN61_INTERNAL_c1322b74_30_group_norm_nhwc_one_pass_10_cu_5db299f86thrust23THRUST_300001_SM_900_NS12placeholders2_5E
	.align		8
        /*0118*/ 	.dword	_ZN61_INTERNAL_c1322b74_30_group_norm_nhwc_one_pass_10_cu_5db299f86thrust23THRUST_300001_SM_900_NS12placeholders2_6E
	.align		8
        /*0120*/ 	.dword	_ZN61_INTERNAL_c1322b74_30_group_norm_nhwc_one_pass_10_cu_5db299f86thrust23THRUST_300001_SM_900_NS12placeholders2_7E
	.align		8
        /*0128*/ 	.dword	_ZN61_INTERNAL_c1322b74_30_group_norm_nhwc_one_pass_10_cu_5db299f86thrust23THRUST_300001_SM_900_NS12placeholders2_8E
	.align		8
        /*0130*/ 	.dword	_ZN61_INTERNAL_c1322b74_30_group_norm_nhwc_one_pass_10_cu_5db299f86thrust23THRUST_300001_SM_900_NS12placeholders2_9E
	.align		8
        /*0138*/ 	.dword	_ZN61_INTERNAL_c1322b74_30_group_norm_nhwc_one_pass_10_cu_5db299f86thrust23THRUST_300001_SM_900_NS12placeholders3_10E


//--------------------- .text._ZN3cub17CUB_300001_SM_9006detail11EmptyKernelIvEEvv --------------------------
	.section	.text._ZN3cub17CUB_300001_SM_9006detail11EmptyKernelIvEEvv,"ax",@progbits
	.align	128
        .global         _ZN3cub17CUB_300001_SM_9006detail11EmptyKernelIvEEvv
        .type           _ZN3cub17CUB_300001_SM_9006detail11EmptyKernelIvEEvv,@function
        .size           _ZN3cub17CUB_300001_SM_9006detail11EmptyKernelIvEEvv,(.L_x_1873 - _ZN3cub17CUB_300001_SM_9006detail11EmptyKernelIvEEvv)
        .other          _ZN3cub17CUB_300001_SM_9006detail11EmptyKernelIvEEvv,@"STO_CUDA_ENTRY STV_DEFAULT"
_ZN3cub17CUB_300001_SM_9006detail11EmptyKernelIvEEvv:
.text._ZN3cub17CUB_300001_SM_9006detail11EmptyKernelIvEEvv:
[----:B------:R-:W-:Y:S01]  /*0000*/  LDC R1, c[0x0][0x28] ;  /* 0x00000a00ff017b82 */ /* 0x000fe20000000800 */
[----:B------:R-:W-:Y:S05]  /*0010*/  EXIT ;  /* 0x000000000000794d */ /* 0x000fea0003800000 */
.L_x_0:
[----:B------:R-:W-:-:S00]  /*0020*/  BRA `(.L_x_0) ;  /* 0xfffffffc00fc7947 */ /* 0x000fc0000383ffff */
[----:B------:R-:W-:-:S00]  /*0030*/  NOP ;  /* 0x0000000000007918 */ /* 0x000fc00000000000 */
        /* <DEDUP_REMOVED lines=12> */
.L_x_1873:


//--------------------- .text._Z35group_norm_nhwc_bwd_one_pass_kernelI11Bf16IOFp32WLi64ELi10ELi640EEv26Group_norm_nhwc_bwd_params --------------------------
	.section	.text._Z35group_norm_nhwc_bwd_one_pass_kernelI11Bf16IOFp32WLi64ELi10ELi640EEv26Group_norm_nhwc_bwd_params,"ax",@progbits
	.align	128
        .global         _Z35group_norm_nhwc_bwd_one_pass_kernelI11Bf16IOFp32WLi64ELi10ELi640EEv26Group_norm_nhwc_bwd_params
        .type           _Z35group_norm_nhwc_bwd_one_pass_kernelI11Bf16IOFp32WLi64ELi10ELi640EEv26Group_norm_nhwc_bwd_params,@function
        .size           _Z35group_norm_nhwc_bwd_one_pass_kernelI11Bf16IOFp32WLi64ELi10ELi640EEv26Group_norm_nhwc_bwd_params,(.L_x_1874 - _Z35group_norm_nhwc_bwd_one_pass_kernelI11Bf16IOFp32WLi64ELi10ELi640EEv26Group_norm_nhwc_bwd_params)
        .other          _Z35group_norm_nhwc_bwd_one_pass_kernelI11Bf16IOFp32WLi64ELi10ELi640EEv26Group_norm_nhwc_bwd_params,@"STO_CUDA_ENTRY STV_DEFAULT"
_Z35group_norm_nhwc_bwd_one_pass_kernelI11Bf16IOFp32WLi64ELi10ELi640EEv26Group_norm_nhwc_bwd_params:
.text._Z35group_norm_nhwc_bwd_one_pass_kernelI11Bf16IOFp32WLi64ELi10ELi640EEv26Group_norm_nhwc_bwd_params:
[----:B------:R-:W-:Y:S08]  /*0000*/  LDC R1, c[0x0][0x28] ;  /* 0x00000a00ff017b82 */ /* 0x000ff00000000800 */
[----:B------:R-:W0:Y:S01]  /*0010*/  S2UR UR9, SR_CTAID.Y ;  /* 0x00000000000979c3 */ /* 0x000e220000002600 */
[----:B------:R-:W-:Y:S01]  /*0020*/  ULDC UR5, c[0x0][0x2a0] ;  /* 0x0000a80000057ab9 */ /* 0x000fe20000000800 */
[----:B------:R-:W-:Y:S01]  /*0030*/  ULDC UR4, c[0x0][0x270] ;  /* 0x00009c0000047ab9 */ /* 0x000fe20000000800 */
[----:B------:R-:W1:Y:S01]  /*0040*/  S2R R35, SR_TID.X ;  /* 0x0000000000237919 */ /* 0x000e620000002100 */
[----:B------:R-:W-:Y:S01]  /*0050*/  UIMAD UR5, UR5, UR4, URZ ;  /* 0x00000004050572a4 */ /* 0x000fe2000f8e023f */
[----:B------:R-:W-:-:S03]  /*0060*/  ULDC.64 UR14, c[0x0][0x208] ;  /* 0x00008200000e7ab9 */ /* 0x000fc60000000a00 */
[----:B0-----:R-:W-:-:S06]  /*0070*/  UISETP.GE.AND UP0, UPT, UR9, UR5, UPT ;  /* 0x000000050900728c */ /* 0x001fcc000bf06270 */
[----:B------:R-:W-:-:S13]  /*0080*/  PLOP3.LUT P0, PT, PT, PT, UP0, 0x80, 0x0 ;  /* 0x000000000000781c */ /* 0x000fda0003f0f008 */
[----:B-1----:R-:W-:Y:S05]  /*0090*/  @P0 BRA `(.L_x_1) ;  /* 0x0000003400ec0947 */ /* 0x002fea0003800000 */
[----:B------:R-:W0:Y:S01]  /*00a0*/  S2UR UR16, SR_CTAID.X ;  /* 0x00000000001079c3 */ /* 0x000e220000002500 */
[----:B------:R-:W-:Y:S01]  /*00b0*/  IMAD.WIDE.U32 R2, R35, -0x33333333, RZ ;  /* 0xcccccccd23027825 */ /* 0x000fe200078e00ff */
[----:B------:R-:W-:Y:S01]  /*00c0*/  ULDC.64 UR10, c[0x0][0x288] ;  /* 0x0000a200000a7ab9 */ /* 0x000fe20000000a00 */
[----:B------:R-:W1:Y:S01]  /*00d0*/  S2R R33, SR_LANEID ;  /* 0x0000000000217919 */ /* 0x000e620000000000 */
[----:B------:R-:W-:Y:S01]  /*00e0*/  UIMAD.WIDE.U32 UR6, UR10, 0x3, URZ ;  /* 0x000000030a0678a5 */ /* 0x000fe2000f8e003f */
[----:B------:R-:W-:Y:S01]  /*00f0*/  SHF.R.S32.HI R0, RZ, 0x1f, R35 ;  /* 0x0000001fff007819 */ /* 0x000fe20000011423 */
[----:B------:R-:W-:Y:S01]  /*0100*/  ULEA.HI UR13, UP0, UR11, UR10, URZ, 0x1 ;  /* 0x0000000a0b0d7291 */ /* 0x000fe2000f81083f */
[----:B------:R-:W-:Y:S01]  /*0110*/  SHF.R.U32.HI R2, RZ, 0x2, R3 ;  /* 0x00000002ff027819 */ /* 0x000fe20000011603 */
[----:B------:R-:W0:Y:S01]  /*0120*/  LDC R5, c[0x0][0x2ac] ;  /* 0x0000ab00ff057b82 */ /* 0x000e220000000800 */
[----:B------:R-:W-:Y:S01]  /*0130*/  UIMAD UR10, UR11, 0x3, URZ ;  /* 0x000000030b0a78a4 */ /* 0x000fe2000f8e023f */
[----:B------:R-:W-:Y:S01]  /*0140*/  LEA.HI R0, R0, R35, RZ, 0x5 ;  /* 0x0000002300007211 */ /* 0x000fe200078f28ff */
[----:B------:R-:W-:Y:S01]  /*0150*/  UIADD3.X UR11, URZ, UR11, URZ, UP0, !UPT ;  /* 0x0000000b3f0b7290 */ /* 0x000fe200087fe43f */
[----:B------:R-:W-:Y:S01]  /*0160*/  IMAD R36, R2, -0x5, R35 ;  /* 0xfffffffb02247824 */ /* 0x000fe200078e0223 */
[----:B------:R-:W-:Y:S01]  /*0170*/  UIADD3 UR10, UR7, UR10, URZ ;  /* 0x0000000a070a7290 */ /* 0x000fe2000fffe03f */
[----:B------:R-:W-:Y:S01]  /*0180*/  SHF.R.S32.HI R0, RZ, 0x5, R0 ;  /* 0x00000005ff007819 */ /* 0x000fe20000011400 */
[----:B------:R-:W-:Y:S01]  /*0190*/  ULDC.64 UR18, c[0x0][0x290] ;  /* 0x0000a40000127ab9 */ /* 0x000fe20000000a00 */
[----:B------:R-:W2:Y:S01]  /*01a0*/  S2UR UR8, SR_CgaCtaId ;  /* 0x00000000000879c3 */ /* 0x000ea20000008800 */
[----:B------:R-:W-:Y:S01]  /*01b0*/  ULEA.HI UR12, UP0, UR10, UR6, URZ, 0x1 ;  /* 0x000000060a0c7291 */ /* 0x000fe2000f81083f */
[----:B------:R-:W-:Y:S01]  /*01c0*/  SHF.L.U32 R36, R36, 0x1, RZ ;  /* 0x0000000124247819 */ /* 0x000fe200000006ff */
[----:B------:R-:W-:Y:S01]  /*01d0*/  UMOV UR4, 0x400 ;  /* 0x0000040000047882 */ /* 0x000fe20000000000 */
[----:B------:R-:W-:-:S02]  /*01e0*/  USHF.R.S64 UR13, UR13, 0x1, UR11 ;  /* 0x000000010d0d7899 */ /* 0x000fc4000800100b */
[----:B------:R-:W-:Y:S02]  /*01f0*/  UIADD3.X UR10, URZ, UR10, URZ, UP0, !UPT ;  /* 0x0000000a3f0a7290 */ /* 0x000fe400087fe43f */
[----:B------:R-:W-:Y:S02]  /*0200*/  USHF.R.S32.HI UR11, URZ, 0x1, UR11 ;  /* 0x000000013f0b7899 */ /* 0x000fe4000801140b */
[----:B------:R-:W-:Y:S02]  /*0210*/  USHF.R.S64 UR12, UR12, 0x1, UR10 ;  /* 0x000000010c0c7899 */ /* 0x000fe4000800100a */
[----:B------:R-:W-:Y:S02]  /*0220*/  USHF.R.S32.HI UR10, URZ, 0x1, UR10 ;  /* 0x000000013f0a7899 */ /* 0x000fe4000801140a */
[----:B------:R-:W-:Y:S01]  /*0230*/  USHF.L.U64.HI UR11, UR13, 0x2, UR11 ;  /* 0x000000020d0b7899 */ /* 0x000fe2000801020b */
[----:B0-----:R-:W-:Y:S01]  /*0240*/  IMAD R34, R5, UR16, R2 ;  /* 0x0000001005227c24 */ /* 0x001fe2000f8e0202 */
[----:B------:R-:W-:-:S04]  /*0250*/  USHF.L.U64.HI UR10, UR12, 0x2, UR10 ;  /* 0x000000020c0a7899 */ /* 0x000fc8000801020a */
[----:B------:R-:W-:Y:S01]  /*0260*/  ISETP.GE.U32.AND P1, PT, R34, UR18, PT ;  /* 0x0000001222007c0c */ /* 0x000fe2000bf26070 */
[----:B------:R-:W-:Y:S01]  /*0270*/  ULDC.U8 UR18, c[0x0][0x2a4] ;  /* 0x0000a90000127ab9 */ /* 0x000fe20000000000 */
[----:B------:R-:W-:Y:S01]  /*0280*/  SHF.R.S32.HI R2, RZ, 0x1f, R34 ;  /* 0x0000001fff027819 */ /* 0x000fe20000011422 */
[----:B--2---:R-:W-:-:S03]  /*0290*/  ULEA UR4, UR8, UR4, 0x18 ;  /* 0x0000000408047291 */ /* 0x004fc6000f8ec03f */
[----:B------:R-:W-:Y:S01]  /*02a0*/  ISETP.GE.AND.EX P1, PT, R2, UR19, PT, P1 ;  /* 0x0000001302007c0c */ /* 0x000fe2000bf26310 */
[----:B------:R-:W-:Y:S02]  /*02b0*/  UMOV UR8, UR9 ;  /* 0x0000000900087c82 */ /* 0x000fe40008000000 */
[----:B------:R-:W-:Y:S01]  /*02c0*/  LEA R32, R0, UR4, 0x3 ;  /* 0x0000000400207c11 */ /* 0x000fe2000f8e18ff */
[----:B------:R-:W-:Y:S01]  /*02d0*/  UMOV UR4, URZ ;  /* 0x0000003f00047c82 */ /* 0x000fe20008000000 */
[----:B-1----:R-:W-:-:S13]  /*02e0*/  ISETP.LT.U32.AND P1, PT, R35, 0x280, !P1 ;  /* 0x000002802300780c */ /* 0x002fda0004f21070 */
.L_x_25:
[----:B01----:R-:W0:Y:S01]  /*02f0*/  LDC R8, c[0x0][0x2a0] ;  /* 0x0000a800ff087b82 */ /* 0x003e220000000800 */
[----:B------:R-:W-:Y:S01]  /*0300*/  IABS R6, UR8 ;  /* 0x0000000800067c13 */ /* 0x000fe20008000000 */
[----:B------:R-:W-:Y:S01]  /*0310*/  ULDC.64 UR6, c[0x0][0x248] ;  /* 0x0000920000067ab9 */ /* 0x000fe20000000a00 */
[----:B------:R-:W-:Y:S01]  /*0320*/  ISETP.LE.AND P4, PT, RZ, UR8, PT ;  /* 0x00000008ff007c0c */ /* 0x000fe2000bf83270 */
[----:B------:R-:W-:-:S04]  /*0330*/  UIMAD.WIDE UR6, UR8, 0x8, UR6 ;  /* 0x00000008080678a5 */ /* 0x000fc8000f8e0206 */
[----:B--2---:R-:W1:Y:S01]  /*0340*/  @P1 LDC.64 R10, c[0x0][0x288] ;  /* 0x0000a200ff0a1b82 */ /* 0x004e620000000a00 */
[----:B0--3--:R-:W-:-:S04]  /*0350*/  IABS R5, R8 ;  /* 0x0000000800057213 */ /* 0x009fc80000000000 */
[----:B------:R-:W0:Y:S08]  /*0360*/  I2F.RP R0, R5 ;  /* 0x0000000500007306 */ /* 0x000e300000209400 */
[----:B0-----:R-:W0:Y:S02]  /*0370*/  MUFU.RCP R0, R0 ;  /* 0x0000000000007308 */ /* 0x001e240000001000 */
[----:B0-----:R-:W-:-:S06]  /*0380*/  IADD3 R2, R0, 0xffffffe, RZ ;  /* 0x0ffffffe00027810 */ /* 0x001fcc0007ffe0ff */
[----:B------:R0:W2:Y:S02]  /*0390*/  F2I.FTZ.U32.TRUNC.NTZ R3, R2 ;  /* 0x0000000200037305 */ /* 0x0000a4000021f000 */
[----:B0-----:R-:W-:Y:S01]  /*03a0*/  HFMA2.MMA R2, -RZ, RZ, 0, 0 ;  /* 0x00000000ff027435 */ /* 0x001fe200000001ff */
[----:B--2---:R-:W-:-:S05]  /*03b0*/  IADD3 R4, RZ, -R3, RZ ;  /* 0x80000003ff047210 */ /* 0x004fca0007ffe0ff */
[----:B------:R-:W-:-:S04]  /*03c0*/  IMAD R7, R4, R5, RZ ;  /* 0x0000000504077224 */ /* 0x000fc800078e02ff */
[----:B------:R-:W-:Y:S01]  /*03d0*/  IMAD.HI.U32 R3, R3, R7, R2 ;  /* 0x0000000703037227 */ /* 0x000fe200078e0002 */
[----:B------:R-:W-:-:S04]  /*03e0*/  LOP3.LUT R2, R8, UR8, RZ, 0x3c, !PT ;  /* 0x0000000808027c12 */ /* 0x000fc8000f8e3cff */
[----:B------:R-:W-:Y:S01]  /*03f0*/  ISETP.GE.AND P5, PT, R2, RZ, PT ;  /* 0x000000ff0200720c */ /* 0x000fe20003fa6270 */
[----:B------:R-:W-:Y:S01]  /*0400*/  IMAD.HI.U32 R4, R3, R6, RZ ;  /* 0x0000000603047227 */ /* 0x000fe200078e00ff */
[----:B------:R-:W-:Y:S02]  /*0410*/  MOV R2, UR6 ;  /* 0x0000000600027c02 */ /* 0x000fe40008000f00 */
[----:B------:R-:W-:Y:S01]  /*0420*/  MOV R3, UR7 ;  /* 0x0000000700037c02 */ /* 0x000fe20008000f00 */
[----:B------:R-:W-:Y:S01]  /*0430*/  ULDC.64 UR6, c[0x0][0x298] ;  /* 0x0000a60000067ab9 */ /* 0x000fe20000000a00 */
[----:B------:R-:W-:-:S04]  /*0440*/  IADD3 R0, -R4, RZ, RZ ;  /* 0x000000ff04007210 */ /* 0x000fc80007ffe1ff */
[----:B------:R-:W2:Y:S01]  /*0450*/  LDG.E.64 R2, desc[UR14][R2.64] ;  /* 0x0000000e02027981 */ /* 0x000ea2000c1e1b00 */
[----:B------:R-:W-:-:S05]  /*0460*/  IMAD R0, R5, R0, R6 ;  /* 0x0000000005007224 */ /* 0x000fca00078e0206 */
[----:B------:R-:W-:-:S13]  /*0470*/  ISETP.GT.U32.AND P0, PT, R5, R0, PT ;  /* 0x000000000500720c */ /* 0x000fda0003f04070 */
[-C--:B------:R-:W-:Y:S02]  /*0480*/  @!P0 IADD3 R0, R0, -R5.reuse, RZ ;  /* 0x8000000500008210 */ /* 0x080fe40007ffe0ff */
[----:B------:R-:W-:Y:S02]  /*0490*/  @!P0 IADD3 R4, R4, 0x1, RZ ;  /* 0x0000000104048810 */ /* 0x000fe40007ffe0ff */
[CC--:B------:R-:W-:Y:S02]  /*04a0*/  ISETP.GE.U32.AND P2, PT, R0.reuse, R5.reuse, PT ;  /* 0x000000050000720c */ /* 0x0c0fe40003f46070 */
[----:B------:R-:W-:Y:S02]  /*04b0*/  ISETP.GT.U32.AND P3, PT, R5, R0, PT ;  /* 0x000000000500720c */ /* 0x000fe40003f64070 */
[----:B------:R-:W-:Y:S02]  /*04c0*/  IADD3 R5, R0, -R5, RZ ;  /* 0x8000000500057210 */ /* 0x000fe40007ffe0ff */
[----:B------:R-:W-:-:S02]  /*04d0*/  ISETP.NE.AND P0, PT, R8, RZ, PT ;  /* 0x000000ff0800720c */ /* 0x000fc40003f05270 */
[----:B------:R-:W-:Y:S02]  /*04e0*/  SEL R0, R5, R0, !P3 ;  /* 0x0000000005007207 */ /* 0x000fe40005800000 */
[----:B------:R-:W-:Y:S02]  /*04f0*/  LOP3.LUT R5, RZ, R8, RZ, 0x33, !PT ;  /* 0x00000008ff057212 */ /* 0x000fe400078e33ff */
[----:B------:R-:W-:Y:S02]  /*0500*/  @!P4 IADD3 R0, -R0, RZ, RZ ;  /* 0x000000ff0000c210 */ /* 0x000fe40007ffe1ff */
[----:B------:R-:W-:Y:S02]  /*0510*/  @P2 IADD3 R4, R4, 0x1, RZ ;  /* 0x0000000104042810 */ /* 0x000fe40007ffe0ff */
[----:B------:R-:W-:Y:S02]  /*0520*/  SEL R0, R5, R0, !P0 ;  /* 0x0000000005007207 */ /* 0x000fe40004000000 */
[----:B------:R-:W-:-:S03]  /*0530*/  @!P5 IADD3 R4, -R4, RZ, RZ ;  /* 0x000000ff0404d210 */ /* 0x000fc60007ffe1ff */
[----:B------:R-:W-:Y:S01]  /*0540*/  IMAD R9, R0, 0xa, RZ ;  /* 0x0000000a00097824 */ /* 0x000fe200078e02ff */
[----:B------:R-:W-:Y:S02]  /*0550*/  SEL R13, R5, R4, !P0 ;  /* 0x00000004050d7207 */ /* 0x000fe40004000000 */
[----:B------:R-:W-:Y:S02]  /*0560*/  SHF.R.S32.HI R6, RZ, 0x1f, R36 ;  /* 0x0000001fff067819 */ /* 0x000fe40000011424 */
[----:B------:R-:W-:Y:S02]  /*0570*/  SHF.R.S32.HI R4, RZ, 0x1f, R13 ;  /* 0x0000001fff047819 */ /* 0x000fe4000001140d */
[----:B------:R-:W-:-:S03]  /*0580*/  IADD3 R42, P0, R36, R9, RZ ;  /* 0x00000009242a7210 */ /* 0x000fc60007f1e0ff */
[----:B------:R-:W-:Y:S01]  /*0590*/  IMAD R8, R4, UR6, RZ ;  /* 0x0000000604087c24 */ /* 0x000fe2000f8e02ff */
[----:B------:R-:W-:Y:S01]  /*05a0*/  LEA.HI.X.SX32 R43, R9, R6, 0x1, P0 ;  /* 0x00000006092b7211 */ /* 0x000fe200000f0eff */
[----:B------:R-:W0:Y:S01]  /*05b0*/  @P1 LDC.64 R4, c[0x0][0x230] ;  /* 0x00008c00ff041b82 */ /* 0x000e220000000a00 */
[----:B------:R-:W-:Y:S01]  /*05c0*/  SHF.R.S32.HI R15, RZ, 0x1f, R34 ;  /* 0x0000001fff0f7819 */ /* 0x000fe20000011422 */
[C---:B------:R-:W-:Y:S02]  /*05d0*/  IMAD R45, R13.reuse, UR7, R8 ;  /* 0x000000070d2d7c24 */ /* 0x040fe4000f8e0208 */
[----:B------:R-:W-:-:S04]  /*05e0*/  IMAD.WIDE.U32 R42, R13, UR6, R42 ;  /* 0x000000060d2a7c25 */ /* 0x000fc8000f8e002a */
[----:B------:R-:W3:Y:S01]  /*05f0*/  @P1 LDC.64 R6, c[0x0][0x228] ;  /* 0x00008a00ff061b82 */ /* 0x000ee20000000a00 */
[----:B-1----:R-:W-:Y:S01]  /*0600*/  @P1 IMAD R8, R15, R10, RZ ;  /* 0x0000000a0f081224 */ /* 0x002fe200078e02ff */
[----:B------:R-:W-:Y:S02]  /*0610*/  IADD3 R45, R43, R45, RZ ;  /* 0x0000002d2b2d7210 */ /* 0x000fe40007ffe0ff */
[----:B------:R-:W-:Y:S01]  /*0620*/  @P1 MOV R44, R42 ;  /* 0x0000002a002c1202 */ /* 0x000fe20000000f00 */
[----:B------:R-:W-:-:S04]  /*0630*/  @P1 IMAD R13, R34, R11, R8 ;  /* 0x0000000b220d1224 */ /* 0x000fc800078e0208 */
[----:B------:R-:W-:-:S05]  /*0640*/  @P1 IMAD.WIDE.U32 R10, R34, R10, R44 ;  /* 0x0000000a220a1225 */ /* 0x000fca00078e002c */
[----:B------:R-:W-:Y:S02]  /*0650*/  @P1 IADD3 R13, R11, R13, RZ ;  /* 0x0000000d0b0d1210 */ /* 0x000fe40007ffe0ff */
[C---:B------:R-:W-:Y:S02]  /*0660*/  @P1 SHF.L.U32 R11, R10.reuse, 0x1, RZ ;  /* 0x000000010a0b1819 */ /* 0x040fe400000006ff */
[----:B------:R-:W-:Y:S02]  /*0670*/  @P1 SHF.L.U64.HI R10, R10, 0x1, R13 ;  /* 0x000000010a0a1819 */ /* 0x000fe4000001020d */
[C---:B0-----:R-:W-:Y:S02]  /*0680*/  @P1 IADD3 R4, P0, R11.reuse, R4, RZ ;  /* 0x000000040b041210 */ /* 0x041fe40007f1e0ff */
[----:B---3--:R-:W-:Y:S02]  /*0690*/  @P1 IADD3 R6, P2, R11, R6, RZ ;  /* 0x000000060b061210 */ /* 0x008fe40007f5e0ff */
[----:B------:R-:W-:-:S02]  /*06a0*/  @P1 IADD3.X R5, R10, R5, RZ, P0, !PT ;  /* 0x000000050a051210 */ /* 0x000fc400007fe4ff */
[----:B------:R-:W-:-:S03]  /*06b0*/  @P1 IADD3.X R7, R10, R7, RZ, P2, !PT ;  /* 0x000000070a071210 */ /* 0x000fc600017fe4ff */
[----:B------:R-:W3:Y:S04]  /*06c0*/  @P1 LDG.E R4, desc[UR14][R4.64] ;  /* 0x0000000e04041981 */ /* 0x000ee8000c1e1900 */
[----:B------:R-:W4:Y:S01]  /*06d0*/  @P1 LDG.E R6, desc[UR14][R6.64] ;  /* 0x0000000e06061981 */ /* 0x000f22000c1e1900 */
[----:B------:R-:W-:Y:S02]  /*06e0*/  PRMT R39, RZ, 0x7610, R39 ;  /* 0x00007610ff277816 */ /* 0x000fe40000000027 */
[----:B------:R-:W-:Y:S01]  /*06f0*/  PRMT R40, RZ, 0x7610, R40 ;  /* 0x00007610ff287816 */ /* 0x000fe20000000028 */
[----:B------:R-:W-:Y:S01]  /*0700*/  UMOV UR9, 0x3f800000 ;  /* 0x3f80000000097882 */ /* 0x000fe20000000000 */
[----:B------:R-:W-:Y:S02]  /*0710*/  PRMT R37, RZ, 0x7610, R37 ;  /* 0x00007610ff257816 */ /* 0x000fe40000000025 */
[----:B------:R-:W-:Y:S01]  /*0720*/  PRMT R38, RZ, 0x7610, R38 ;  /* 0x00007610ff267816 */ /* 0x000fe20000000026 */
[----:B------:R-:W-:Y:S01]  /*0730*/  BSSY B0, `(.L_x_2) ;  /* 0x000001f000007945 */ /* 0x000fe20003800000 */
[----:B------:R-:W-:Y:S01]  /*0740*/  ISETP.NE.AND P3, PT, RZ, UR18, PT ;  /* 0x00000012ff007c0c */ /* 0x000fe2000bf65270 */
[----:B--2---:R-:W-:-:S05]  /*0750*/  FFMA.FTZ R3, -R2, R2, R3 ;  /* 0x0000000202037223 */ /* 0x004fca0000010103 */
[----:B------:R-:W-:-:S13]  /*0760*/  FSETP.GTU.FTZ.AND P0, PT, R3, RZ, PT ;  /* 0x000000ff0300720b */ /* 0x000fda0003f1c000 */
[----:B------:R-:W-:Y:S01]  /*0770*/  VOTEU.ANY UP0, P0 ;  /* 0x00000000003f7886 */ /* 0x000fe20000000100 */
[----:B------:R-:W-:-:S04]  /*0780*/  PLOP3.LUT P0, PT, PT, PT, UP0, 0x80, 0x0 ;  /* 0x000000000000781c */ /* 0x000fc80003f0f008 */
[----:B------:R-:W-:-:S09]  /*0790*/  @UP0 ULDC UR6, c[0x0][0x250] ;  /* 0x0000940000060ab9 */ /* 0x000fd20000000800 */
[----:B------:R-:W-:-:S06]  /*07a0*/  @P0 FADD.FTZ R3, R3, UR6 ;  /* 0x0000000603030e21 */ /* 0x000fcc0008010000 */
[----:B------:R-:W0:Y:S02]  /*07b0*/  @P0 MUFU.RSQ R3, R3 ;  /* 0x0000000300030308 */ /* 0x000e240000001400 */
[----:B0-----:R-:W-:Y:S02]  /*07c0*/  @P0 R2UR UR6, R3 ;  /* 0x00000000030602ca */ /* 0x001fe400000e0000 */
[----:B------:R-:W-:-:S11]  /*07d0*/  ISETP.GT.U32.AND P0, PT, R35, 0x27f, PT ;  /* 0x0000027f2300780c */ /* 0x000fd60003f04070 */
[----:B------:R-:W-:Y:S01]  /*07e0*/  @UP0 UMOV UR9, UR6 ;  /* 0x0000000600090c82 */ /* 0x000fe20008000000 */
[C---:B---3--:R-:W-:Y:S02]  /*07f0*/  @P1 PRMT R39, R4.reuse, 0x7610, R39 ;  /* 0x0000761004271816 */ /* 0x048fe40000000027 */
[----:B------:R-:W-:Y:S02]  /*0800*/  @P1 PRMT R40, R4, 0x7632, R40 ;  /* 0x0000763204281816 */ /* 0x000fe40000000028 */
[----:B------:R-:W-:Y:S02]  /*0810*/  CS2R R4, SRZ ;  /* 0x0000000000047805 */ /* 0x000fe4000001ff00 */
[C---:B----4-:R-:W-:Y:S02]  /*0820*/  @P1 PRMT R37, R6.reuse, 0x7610, R37 ;  /* 0x0000761006251816 */ /* 0x050fe40000000025 */
[----:B------:R-:W-:Y:S02]  /*0830*/  @P1 PRMT R38, R6, 0x7632, R38 ;  /* 0x0000763206261816 */ /* 0x000fe40000000026 */
[----:B------:R-:W-:-:S02]  /*0840*/  CS2R R6, SRZ ;  /* 0x0000000000067805 */ /* 0x000fc4000001ff00 */
[----:B------:R-:W-:Y:S02]  /*0850*/  SHF.L.U32 R3, R39, 0x10, RZ ;  /* 0x0000001027037819 */ /* 0x000fe400000006ff */
[----:B------:R-:W-:Y:S01]  /*0860*/  SHF.L.U32 R13, R40, 0x10, RZ ;  /* 0x00000010280d7819 */ /* 0x000fe200000006ff */
[----:B------:R-:W-:Y:S06]  /*0870*/  @P0 BRA `(.L_x_3) ;  /* 0x0000000000280947 */ /* 0x000fec0003800000 */
[----:B------:R-:W-:Y:S01]  /*0880*/  ISETP.NE.AND P0, PT, RZ, UR18, PT ;  /* 0x00000012ff007c0c */ /* 0x000fe2000bf05270 */
[----:B------:R-:W0:Y:S01]  /*0890*/  LDC.64 R10, c[0x0][0x238] ;  /* 0x00008e00ff0a7b82 */ /* 0x000e220000000a00 */
[----:B------:R-:W-:-:S04]  /*08a0*/  IADD3 R9, R36, R9, RZ ;  /* 0x0000000924097210 */ /* 0x000fc80007ffe0ff */
[----:B------:R-:W-:-:S07]  /*08b0*/  SHF.R.S32.HI R12, RZ, 0x1f, R9 ;  /* 0x0000001fff0c7819 */ /* 0x000fce0000011409 */
[----:B------:R-:W1:Y:S01]  /*08c0*/  @P0 LDC.64 R4, c[0x0][0x240] ;  /* 0x00009000ff040b82 */ /* 0x000e620000000a00 */
[C---:B0-----:R-:W-:Y:S01]  /*08d0*/  IMAD.WIDE R10, R9.reuse, 0x4, R10 ;  /* 0x00000004090a7825 */ /* 0x041fe200078e020a */
[----:B-1----:R-:W-:-:S04]  /*08e0*/  @P0 LEA R8, P2, R9, R4, 0x2 ;  /* 0x0000000409080211 */ /* 0x002fc800078410ff */
[----:B------:R-:W-:Y:S02]  /*08f0*/  @P0 LEA.HI.X R9, R9, R5, R12, 0x2, P2 ;  /* 0x0000000509090211 */ /* 0x000fe400010f140c */
[----:B------:R0:W5:Y:S04]  /*0900*/  LDG.E.64 R4, desc[UR14][R10.64] ;  /* 0x0000000e0a047981 */ /* 0x000168000c1e1b00 */
[----:B------:R0:W5:Y:S03]  /*0910*/  @P0 LDG.E.64 R6, desc[UR14][R8.64] ;  /* 0x0000000e08060981 */ /* 0x000166000c1e1b00 */
.L_x_3:
[----:B------:R-:W-:Y:S05]  /*0920*/  BSYNC B0 ;  /* 0x0000000000007941 */ /* 0x000fea0003800000 */
.L_x_2:
[C---:B------:R-:W-:Y:S01]  /*0930*/  FADD.FTZ R3, -R2.reuse, R3 ;  /* 0x0000000302037221 */ /* 0x040fe20000010100 */
[----:B0-----:R-:W-:Y:S01]  /*0940*/  FADD.FTZ R8, -R2, R13 ;  /* 0x0000000d02087221 */ /* 0x001fe20000010100 */
[----:B------:R-:W-:Y:S02]  /*0950*/  SHF.L.U32 R18, R37, 0x10, RZ ;  /* 0x0000001025127819 */ /* 0x000fe400000006ff */
[----:B------:R-:W-:Y:S01]  /*0960*/  SHF.L.U32 R19, R38, 0x10, RZ ;  /* 0x0000001026137819 */ /* 0x000fe200000006ff */
[----:B------:R-:W-:Y:S01]  /*0970*/  FMUL.FTZ R3, R3, UR9 ;  /* 0x0000000903037c20 */ /* 0x000fe20008410000 */
[----:B------:R-:W-:Y:S01]  /*0980*/  FMUL.FTZ R8, R8, UR9 ;  /* 0x0000000908087c20 */ /* 0x000fe20008410000 */
[----:B------:R-:W-:Y:S06]  /*0990*/  @!P3 BRA `(.L_x_4) ;  /* 0x000000000048b947 */ /* 0x000fec0003800000 */
[----:B-----5:R-:W-:Y:S01]  /*09a0*/  FFMA.FTZ R9, R3, R4, R6 ;  /* 0x0000000403097223 */ /* 0x020fe20000010006 */
[----:B------:R-:W-:-:S03]  /*09b0*/  FFMA.FTZ R10, R8, R5, R7 ;  /* 0x00000005080a7223 */ /* 0x000fc60000010007 */
[----:B------:R-:W-:Y:S01]  /*09c0*/  FMUL.FTZ R11, R9, -1.4426950216293334961 ;  /* 0xbfb8aa3b090b7820 */ /* 0x000fe20000410000 */
[----:B------:R-:W-:-:S05]  /*09d0*/  FMUL.FTZ R14, R10, -1.4426950216293334961 ;  /* 0xbfb8aa3b0a0e7820 */ /* 0x000fca0000410000 */
[----:B------:R-:W0:Y:S08]  /*09e0*/  MUFU.EX2 R11, R11 ;  /* 0x0000000b000b7308 */ /* 0x000e300000000800 */
[----:B------:R-:W1:Y:S01]  /*09f0*/  MUFU.EX2 R14, R14 ;  /* 0x0000000e000e7308 */ /* 0x000e620000000800 */
[----:B0-----:R-:W-:-:S07]  /*0a00*/  FADD.FTZ R12, R11, 1 ;  /* 0x3f8000000b0c7421 */ /* 0x001fce0000010000 */
[----:B------:R-:W0:Y:S01]  /*0a10*/  MUFU.RCP R13, R12 ;  /* 0x0000000c000d7308 */ /* 0x000e220000001000 */
[----:B-1----:R-:W-:-:S07]  /*0a20*/  FADD.FTZ R15, R14, 1 ;  /* 0x3f8000000e0f7421 */ /* 0x002fce0000010000 */
[----:B------:R-:W1:Y:S01]  /*0a30*/  MUFU.RCP R16, R15 ;  /* 0x0000000f00107308 */ /* 0x000e620000001000 */
[----:B0-----:R-:W-:Y:S01]  /*0a40*/  FADD.FTZ R20, -R13, 1 ;  /* 0x3f8000000d147421 */ /* 0x001fe20000010100 */
[----:B------:R-:W-:-:S03]  /*0a50*/  FMUL.FTZ R18, R18, R13 ;  /* 0x0000000d12127220 */ /* 0x000fc60000410000 */
[----:B------:R-:W-:Y:S01]  /*0a60*/  FFMA.FTZ R9, R9, R20, 1 ;  /* 0x3f80000009097423 */ /* 0x000fe20000010014 */
[----:B-1----:R-:W-:Y:S01]  /*0a70*/  FADD.FTZ R17, -R16, 1 ;  /* 0x3f80000010117421 */ /* 0x002fe20000010100 */
[----:B------:R-:W-:Y:S02]  /*0a80*/  FMUL.FTZ R19, R19, R16 ;  /* 0x0000001013137220 */ /* 0x000fe40000410000 */
[----:B------:R-:W-:Y:S01]  /*0a90*/  FMUL.FTZ R18, R18, R9 ;  /* 0x0000000912127220 */ /* 0x000fe20000410000 */
[----:B------:R-:W-:-:S04]  /*0aa0*/  FFMA.FTZ R10, R10, R17, 1 ;  /* 0x3f8000000a0a7423 */ /* 0x000fc80000010011 */
[----:B------:R-:W-:-:S07]  /*0ab0*/  FMUL.FTZ R19, R19, R10 ;  /* 0x0000000a13137220 */ /* 0x000fce0000410000 */
.L_x_4:
[----:B-----5:R-:W-:Y:S01]  /*0ac0*/  FMUL.FTZ R10, R18, R4 ;  /* 0x00000004120a7220 */ /* 0x020fe20000410000 */
[----:B------:R-:W-:Y:S01]  /*0ad0*/  FMUL.FTZ R11, R19, R5 ;  /* 0x00000005130b7220 */ /* 0x000fe20000410000 */
[----:B------:R-:W-:Y:S01]  /*0ae0*/  ISETP.GT.AND P0, PT, R33, 0x1e, PT ;  /* 0x0000001e2100780c */ /* 0x000fe20003f04270 */
[----:B------:R-:W0:Y:S01]  /*0af0*/  S2UR UR17, SR_CgaCtaId ;  /* 0x00000000001179c3 */ /* 0x000e220000008800 */
[----:B------:R-:W-:Y:S01]  /*0b00*/  FFMA.FTZ R9, R3, R10, RZ ;  /* 0x0000000a03097223 */ /* 0x000fe200000100ff */
[----:B------:R-:W-:Y:S01]  /*0b10*/  FADD.FTZ R10, RZ, R10 ;  /* 0x0000000aff0a7221 */ /* 0x000fe20000010000 */
[----:B------:R-:W-:Y:S01]  /*0b20*/  UMOV UR7, 0x400 ;  /* 0x0000040000077882 */ /* 0x000fe20000000000 */
[----:B------:R-:W-:Y:S01]  /*0b30*/  ISETP.NE.AND P2, PT, R35, RZ, PT ;  /* 0x000000ff2300720c */ /* 0x000fe20003f45270 */
[C---:B------:R-:W-:Y:S01]  /*0b40*/  FFMA.FTZ R12, R8.reuse, R11, R9 ;  /* 0x0000000b080c7223 */ /* 0x040fe20000010009 */
[----:B------:R-:W-:Y:S01]  /*0b50*/  FADD.FTZ R9, R11, R10 ;  /* 0x0000000a0b097221 */ /* 0x000fe20000010000 */
[----:B------:R-:W-:Y:S01]  /*0b60*/  UIADD3 UR6, UR7, 0xd0, URZ ;  /* 0x000000d007067890 */ /* 0x000fe2000fffe03f */
[----:B------:R-:W-:Y:S01]  /*0b70*/  FFMA.FTZ R16, R3, R18, RZ ;  /* 0x0000001203107223 */ /* 0x000fe200000100ff */
[----:B------:R-:W-:Y:S01]  /*0b80*/  FFMA.FTZ R17, R8, R19, RZ ;  /* 0x0000001308117223 */ /* 0x000fe200000100ff */
[----:B------:R-:W1:Y:S01]  /*0b90*/  SHFL.DOWN PT, R11, R12, 0x1, 0x1f ;  /* 0x08201f000c0b7f89 */ /* 0x000e6200000e0000 */
[----:B------:R-:W-:Y:S01]  /*0ba0*/  FADD.FTZ R18, RZ, R18 ;  /* 0x00000012ff127221 */ /* 0x000fe20000010000 */
[----:B------:R-:W-:Y:S01]  /*0bb0*/  FADD.FTZ R19, RZ, R19 ;  /* 0x00000013ff137221 */ /* 0x000fe20000010000 */
[----:B------:R-:W-:Y:S01]  /*0bc0*/  BSSY B0, `(.L_x_5) ;  /* 0x0000052000007945 */ /* 0x000fe20003800000 */
[----:B------:R-:W2:Y:S01]  /*0bd0*/  SHFL.DOWN PT, R10, R9, 0x1, 0x1f ;  /* 0x08201f00090a7f89 */ /* 0x000ea200000e0000 */
[----:B------:R-:W-:Y:S01]  /*0be0*/  ISETP.GT.U32.AND P3, PT, R35, 0x4, PT ;  /* 0x000000042300780c */ /* 0x000fe20003f64070 */
[----:B0-----:R-:W-:-:S06]  /*0bf0*/  ULEA UR6, UR17, UR6, 0x18 ;  /* 0x0000000611067291 */ /* 0x001fcc000f8ec03f */
[----:B------:R-:W-:Y:S01]  /*0c00*/  LEA R3, R35, UR6, 0x4 ;  /* 0x0000000623037c11 */ /* 0x000fe2000f8e20ff */
[----:B-1----:R-:W-:-:S04]  /*0c10*/  @!P0 FADD.FTZ R12, R12, R11 ;  /* 0x0000000b0c0c8221 */ /* 0x002fc80000010000 */
[----:B------:R-:W-:Y:S01]  /*0c20*/  STS.128 [R3], R16 ;  /* 0x0000001003007388 */ /* 0x000fe20000000c00 */
[----:B--2---:R-:W-:-:S03]  /*0c30*/  @!P0 FADD.FTZ R9, R9, R10 ;  /* 0x0000000a09098221 */ /* 0x004fc60000010000 */
[----:B------:R-:W0:Y:S01]  /*0c40*/  SHFL.DOWN PT, R11, R12, 0x2, 0x1f ;  /* 0x08401f000c0b7f89 */ /* 0x000e2200000e0000 */
[----:B------:R-:W-:-:S03]  /*0c50*/  ISETP.GT.AND P0, PT, R33, 0x1d, PT ;  /* 0x0000001d2100780c */ /* 0x000fc60003f04270 */
[----:B------:R-:W1:Y:S10]  /*0c60*/  SHFL.DOWN PT, R10, R9, 0x2, 0x1f ;  /* 0x08401f00090a7f89 */ /* 0x000e7400000e0000 */
[----:B0-----:R-:W-:Y:S01]  /*0c70*/  @!P0 FADD.FTZ R12, R12, R11 ;  /* 0x0000000b0c0c8221 */ /* 0x001fe20000010000 */
[----:B-1----:R-:W-:-:S04]  /*0c80*/  @!P0 FADD.FTZ R9, R9, R10 ;  /* 0x0000000a09098221 */ /* 0x002fc80000010000 */
        /* <DEDUP_REMOVED lines=14> */
[----:B-1----:R-:W-:Y:S01]  /*0d70*/  @!P0 FADD.FTZ R9, R9, R10 ;  /* 0x0000000a09098221 */ /* 0x002fe20000010000 */
[----:B------:R-:W-:-:S03]  /*0d80*/  ISETP.NE.AND P0, PT, R33, RZ, PT ;  /* 0x000000ff2100720c */ /* 0x000fc60003f05270 */
[----:B------:R-:W-:-:S10]  /*0d90*/  MOV R8, R12 ;  /* 0x0000000c00087202 */ /* 0x000fd40000000f00 */
[----:B------:R0:W-:Y:S01]  /*0da0*/  @!P0 STS.64 [R32+0x18], R8 ;  /* 0x0000180820008388 */ /* 0x0001e20000000a00 */
[----:B------:R-:W-:Y:S06]  /*0db0*/  BAR.SYNC.DEFER_BLOCKING 0x0 ;  /* 0x0000000000007b1d */ /* 0x000fec0000010000 */
[----:B------:R-:W-:Y:S05]  /*0dc0*/  @P2 BRA `(.L_x_6) ;  /* 0x0000000000c42947 */ /* 0x000fea0003800000 */
[----:B------:R-:W-:-:S09]  /*0dd0*/  ULEA UR6, UR17, UR7, 0x18 ;  /* 0x0000000711067291 */ /* 0x000fd2000f8ec03f */
[----:B------:R-:W1:Y:S04]  /*0de0*/  LDS.128 R12, [UR6+0x20] ;  /* 0x00002006ff0c7984 */ /* 0x000e680008000c00 */
[----:B------:R-:W2:Y:S04]  /*0df0*/  LDS.128 R28, [UR6+0x30] ;  /* 0x00003006ff1c7984 */ /* 0x000ea80008000c00 */
[----:B------:R-:W3:Y:S04]  /*0e00*/  LDS.128 R20, [UR6+0x40] ;  /* 0x00004006ff147984 */ /* 0x000ee80008000c00 */
[----:B------:R-:W4:Y:S01]  /*0e10*/  LDS.128 R24, [UR6+0x50] ;  /* 0x00005006ff187984 */ /* 0x000f220008000c00 */
[----:B-1----:R-:W-:Y:S01]  /*0e20*/  FADD.FTZ R11, R8, R12 ;  /* 0x0000000c080b7221 */ /* 0x002fe20000010000 */
[----:B------:R-:W-:-:S03]  /*0e30*/  FADD.FTZ R12, R9, R13 ;  /* 0x0000000d090c7221 */ /* 0x000fc60000010000 */
[----:B------:R-:W-:Y:S01]  /*0e40*/  FADD.FTZ R13, R11, R14 ;  /* 0x0000000e0b0d7221 */ /* 0x000fe20000010000 */
[----:B------:R-:W-:Y:S01]  /*0e50*/  FADD.FTZ R12, R12, R15 ;  /* 0x0000000f0c0c7221 */ /* 0x000fe20000010000 */
[----:B0-----:R-:W0:Y:S02]  /*0e60*/  LDS.128 R8, [UR6+0x60] ;  /* 0x00006006ff087984 */ /* 0x001e240008000c00 */
[----:B--2---:R-:W-:Y:S01]  /*0e70*/  FADD.FTZ R13, R13, R28 ;  /* 0x0000001c0d0d7221 */ /* 0x004fe20000010000 */
[----:B------:R-:W-:-:S03]  /*0e80*/  FADD.FTZ R28, R12, R29 ;  /* 0x0000001d0c1c7221 */ /* 0x000fc60000010000 */
[----:B------:R-:W-:Y:S01]  /*0e90*/  FADD.FTZ R29, R13, R30 ;  /* 0x0000001e0d1d7221 */ /* 0x000fe20000010000 */
[----:B------:R-:W-:Y:S01]  /*0ea0*/  FADD.FTZ R28, R28, R31 ;  /* 0x0000001f1c1c7221 */ /* 0x000fe20000010000 */
[----:B------:R-:W1:Y:S02]  /*0eb0*/  LDS.128 R12, [UR6+0x70] ;  /* 0x00007006ff0c7984 */ /* 0x000e640008000c00 */
[----:B---3--:R-:W-:Y:S01]  /*0ec0*/  FADD.FTZ R29, R29, R20 ;  /* 0x000000141d1d7221 */ /* 0x008fe20000010000 */
[----:B------:R-:W-:-:S03]  /*0ed0*/  FADD.FTZ R28, R28, R21 ;  /* 0x000000151c1c7221 */ /* 0x000fc60000010000 */
[----:B------:R-:W-:Y:S01]  /*0ee0*/  FADD.FTZ R29, R29, R22 ;  /* 0x000000161d1d7221 */ /* 0x000fe20000010000 */
[----:B------:R-:W-:Y:S02]  /*0ef0*/  FADD.FTZ R28, R28, R23 ;  /* 0x000000171c1c7221 */ /* 0x000fe40000010000 */
[----:B------:R-:W2:Y:S01]  /*0f00*/  LDS.128 R20, [UR6+0x80] ;  /* 0x00008006ff147984 */ /* 0x000ea20008000c00 */
[----:B----4-:R-:W-:Y:S01]  /*0f10*/  FADD.FTZ R29, R29, R24 ;  /* 0x000000181d1d7221 */ /* 0x010fe20000010000 */
[----:B------:R-:W-:-:S03]  /*0f20*/  FADD.FTZ R28, R28, R25 ;  /* 0x000000191c1c7221 */ /* 0x000fc60000010000 */
[----:B------:R-:W-:Y:S01]  /*0f30*/  FADD.FTZ R29, R29, R26 ;  /* 0x0000001a1d1d7221 */ /* 0x000fe20000010000 */
[----:B------:R-:W-:Y:S02]  /*0f40*/  FADD.FTZ R28, R28, R27 ;  /* 0x0000001b1c1c7221 */ /* 0x000fe40000010000 */
[----:B------:R-:W3:Y:S01]  /*0f50*/  LDS.128 R24, [UR6+0x90] ;  /* 0x00009006ff187984 */ /* 0x000ee20008000c00 */
[----:B0-----:R-:W-:Y:S01]  /*0f60*/  FADD.FTZ R29, R29, R8 ;  /* 0x000000081d1d7221 */ /* 0x001fe20000010000 */
[----:B------:R-:W-:-:S03]  /*0f70*/  FADD.FTZ R8, R28, R9 ;  /* 0x000000091c087221 */ /* 0x000fc60000010000 */
[----:B------:R-:W-:Y:S01]  /*0f80*/  FADD.FTZ R9, R29, R10 ;  /* 0x0000000a1d097221 */ /* 0x000fe20000010000 */
[----:B------:R-:W-:Y:S01]  /*0f90*/  FADD.FTZ R10, R8, R11 ;  /* 0x0000000b080a7221 */ /* 0x000fe20000010000 */
[----:B------:R-:W0:Y:S02]  /*0fa0*/  LDS.128 R28, [UR6+0xa0] ;  /* 0x0000a006ff1c7984 */ /* 0x000e240008000c00 */
[----:B-1----:R-:W-:Y:S01]  /*0fb0*/  FADD.FTZ R11, R9, R12 ;  /* 0x0000000c090b7221 */ /* 0x002fe20000010000 */
[----:B------:R-:W-:Y:S01]  /*0fc0*/  FADD.FTZ R10, R10, R13 ;  /* 0x0000000d0a0a7221 */ /* 0x000fe20000010000 */
[----:B------:R-:W1:Y:S02]  /*0fd0*/  LDS.64 R8, [UR6+0xb0] ;  /* 0x0000b006ff087984 */ /* 0x000e640008000a00 */
[----:B------:R-:W-:Y:S01]  /*0fe0*/  FADD.FTZ R11, R11, R14 ;  /* 0x0000000e0b0b7221 */ /* 0x000fe20000010000 */
[----:B------:R-:W-:-:S03]  /*0ff0*/  FADD.FTZ R10, R10, R15 ;  /* 0x0000000f0a0a7221 */ /* 0x000fc60000010000 */
[----:B--2---:R-:W-:Y:S01]  /*1000*/  FADD.FTZ R11, R11, R20 ;  /* 0x000000140b0b7221 */ /* 0x004fe20000010000 */
[----:B------:R-:W-:-:S03]  /*1010*/  FADD.FTZ R10, R10, R21 ;  /* 0x000000150a0a7221 */ /* 0x000fc60000010000 */
[----:B------:R-:W-:Y:S01]  /*1020*/  FADD.FTZ R11, R11, R22 ;  /* 0x000000160b0b7221 */ /* 0x000fe20000010000 */
[----:B------:R-:W-:-:S03]  /*1030*/  FADD.FTZ R10, R10, R23 ;  /* 0x000000170a0a7221 */ /* 0x000fc60000010000 */
[----:B---3--:R-:W-:Y:S01]  /*1040*/  FADD.FTZ R11, R11, R24 ;  /* 0x000000180b0b7221 */ /* 0x008fe20000010000 */
[----:B------:R-:W-:-:S03]  /*1050*/  FADD.FTZ R10, R10, R25 ;  /* 0x000000190a0a7221 */ /* 0x000fc60000010000 */
[----:B------:R-:W-:Y:S01]  /*1060*/  FADD.FTZ R11, R11, R26 ;  /* 0x0000001a0b0b7221 */ /* 0x000fe20000010000 */
[----:B------:R-:W-:-:S03]  /*1070*/  FADD.FTZ R10, R10, R27 ;  /* 0x0000001b0a0a7221 */ /* 0x000fc60000010000 */
[----:B0-----:R-:W-:Y:S01]  /*1080*/  FADD.FTZ R11, R11, R28 ;  /* 0x0000001c0b0b7221 */ /* 0x001fe20000010000 */
[----:B------:R-:W-:-:S03]  /*1090*/  FADD.FTZ R10, R10, R29 ;  /* 0x0000001d0a0a7221 */ /* 0x000fc60000010000 */
[----:B------:R-:W-:Y:S01]  /*10a0*/  FADD.FTZ R11, R11, R30 ;  /* 0x0000001e0b0b7221 */ /* 0x000fe20000010000 */
[----:B------:R-:W-:-:S03]  /*10b0*/  FADD.FTZ R10, R10, R31 ;  /* 0x0000001f0a0a7221 */ /* 0x000fc60000010000 */
[----:B-1----:R-:W-:Y:S01]  /*10c0*/  FADD.FTZ R8, R11, R8 ;  /* 0x000000080b087221 */ /* 0x002fe20000010000 */
[----:B------:R-:W-:-:S07]  /*10d0*/  FADD.FTZ R9, R10, R9 ;  /* 0x000000090a097221 */ /* 0x000fce0000010000 */
.L_x_6:
[----:B------:R-:W-:Y:S05]  /*10e0*/  BSYNC B0 ;  /* 0x0000000000007941 */ /* 0x000fea0003800000 */
.L_x_5:
[----:B------:R-:W-:Y:S06]  /*10f0*/  BAR.SYNC.DEFER_BLOCKING 0x0 ;  /* 0x0000000000007b1d */ /* 0x000fec0000010000 */
[----:B------:R-:W-:Y:S04]  /*1100*/  BSSY B0, `(.L_x_7) ;  /* 0x00000f9000007945 */ /* 0x000fe80003800000 */
[----:B------:R-:W-:Y:S05]  /*1110*/  @P3 BRA `(.L_x_8) ;  /* 0x0000000c00dc3947 */ /* 0x000fea0003800000 */
[----:B------:R-:W1:Y:S04]  /*1120*/  LDS.128 R28, [R3+0x50] ;  /* 0x00005000031c7984 */ /* 0x000e680000000c00 */
[----:B------:R-:W2:Y:S04]  /*1130*/  LDS.128 R12, [R3+0xa0] ;  /* 0x0000a000030c7984 */ /* 0x000ea80000000c00 */
[----:B------:R-:W3:Y:S04]  /*1140*/  LDS.128 R20, [R3+0xf0] ;  /* 0x0000f00003147984 */ /* 0x000ee80000000c00 */
[----:B------:R-:W4:Y:S01]  /*1150*/  LDS.128 R24, [R3+0x140] ;  /* 0x0001400003187984 */ /* 0x000f220000000c00 */
[----:B-1----:R-:W-:Y:S01]  /*1160*/  FADD.FTZ R41, R16, R28 ;  /* 0x0000001c10297221 */ /* 0x002fe20000010000 */
[----:B------:R-:W-:Y:S01]  /*1170*/  FADD.FTZ R28, R17, R29 ;  /* 0x0000001d111c7221 */ /* 0x000fe20000010000 */
[----:B------:R-:W-:Y:S01]  /*1180*/  FADD.FTZ R11, R18, R30 ;  /* 0x0000001e120b7221 */ /* 0x000fe20000010000 */
[----:B------:R-:W-:Y:S01]  /*1190*/  FADD.FTZ R10, R19, R31 ;  /* 0x0000001f130a7221 */ /* 0x000fe20000010000 */
[----:B--2---:R-:W-:Y:S01]  /*11a0*/  FADD.FTZ R41, R41, R12 ;  /* 0x0000000c29297221 */ /* 0x004fe20000010000 */
[----:B------:R-:W1:Y:S01]  /*11b0*/  LDS.128 R16, [R3+0x190] ;  /* 0x0001900003107984 */ /* 0x000e620000000c00 */
[----:B------:R-:W-:Y:S01]  /*11c0*/  FADD.FTZ R28, R28, R13 ;  /* 0x0000000d1c1c7221 */ /* 0x000fe20000010000 */
[----:B------:R-:W-:Y:S01]  /*11d0*/  FADD.FTZ R29, R11, R14 ;  /* 0x0000000e0b1d7221 */ /* 0x000fe20000010000 */
[----:B------:R-:W-:Y:S01]  /*11e0*/  FADD.FTZ R10, R10, R15 ;  /* 0x0000000f0a0a7221 */ /* 0x000fe20000010000 */
[----:B---3--:R-:W-:Y:S01]  /*11f0*/  FADD.FTZ R11, R41, R20 ;  /* 0x00000014290b7221 */ /* 0x008fe20000010000 */
[----:B------:R-:W2:Y:S01]  /*1200*/  LDS.128 R12, [R3+0x1e0] ;  /* 0x0001e000030c7984 */ /* 0x000ea20000000c00 */
[----:B------:R-:W-:Y:S01]  /*1210*/  FADD.FTZ R20, R28, R21 ;  /* 0x000000151c147221 */ /* 0x000fe20000010000 */
[----:B------:R-:W-:Y:S01]  /*1220*/  FADD.FTZ R21, R29, R22 ;  /* 0x000000161d157221 */ /* 0x000fe20000010000 */
[----:B------:R-:W-:Y:S01]  /*1230*/  FADD.FTZ R10, R10, R23 ;  /* 0x000000170a0a7221 */ /* 0x000fe20000010000 */
[----:B------:R-:W3:Y:S01]  /*1240*/  LDS.128 R28, [R3+0x230] ;  /* 0x00023000031c7984 */ /* 0x000ee20000000c00 */
[----:B----4-:R-:W-:Y:S01]  /*1250*/  FADD.FTZ R11, R11, R24 ;  /* 0x000000180b0b7221 */ /* 0x010fe20000010000 */
[----:B------:R-:W-:Y:S01]  /*1260*/  FADD.FTZ R20, R20, R25 ;  /* 0x0000001914147221 */ /* 0x000fe20000010000 */
[----:B------:R-:W-:Y:S01]  /*1270*/  FADD.FTZ R10, R10, R27 ;  /* 0x0000001b0a0a7221 */ /* 0x000fe20000010000 */
[----:B------:R-:W-:-:S03]  /*1280*/  FADD.FTZ R21, R21, R26 ;  /* 0x0000001a15157221 */ /* 0x000fc60000010000 */
[----:B-1----:R-:W-:Y:S01]  /*1290*/  FADD.FTZ R10, R10, R19 ;  /* 0x000000130a0a7221 */ /* 0x002fe20000010000 */
[----:B------:R-:W-:Y:S01]  /*12a0*/  FADD.FTZ R11, R11, R16 ;  /* 0x000000100b0b7221 */ /* 0x000fe20000010000 */
[----:B------:R-:W-:Y:S01]  /*12b0*/  FADD.FTZ R20, R20, R17 ;  /* 0x0000001114147221 */ /* 0x000fe20000010000 */
[----:B------:R-:W-:Y:S01]  /*12c0*/  FADD.FTZ R21, R21, R18 ;  /* 0x0000001215157221 */ /* 0x000fe20000010000 */
[----:B--2---:R-:W-:Y:S01]  /*12d0*/  FADD.FTZ R10, R10, R15 ;  /* 0x0000000f0a0a7221 */ /* 0x004fe20000010000 */
[----:B------:R-:W-:Y:S01]  /*12e0*/  FADD.FTZ R11, R11, R12 ;  /* 0x0000000c0b0b7221 */ /* 0x000fe20000010000 */
[----:B------:R-:W-:Y:S01]  /*12f0*/  FADD.FTZ R20, R20, R13 ;  /* 0x0000000d14147221 */ /* 0x000fe20000010000 */
[----:B------:R-:W-:Y:S01]  /*1300*/  FADD.FTZ R21, R21, R14 ;  /* 0x0000000e15157221 */ /* 0x000fe20000010000 */
[----:B---3--:R-:W-:Y:S01]  /*1310*/  FADD.FTZ R19, R10, R31 ;  /* 0x0000001f0a137221 */ /* 0x008fe20000010000 */
[----:B------:R-:W-:Y:S01]  /*1320*/  HFMA2.MMA R10, -RZ, RZ, 0, 2.98023223876953125e-07 ;  /* 0x00000005ff0a7435 */ /* 0x000fe200000001ff */
[----:B------:R-:W-:Y:S01]  /*1330*/  FADD.FTZ R16, R11, R28 ;  /* 0x0000001c0b107221 */ /* 0x000fe20000010000 */
[----:B------:R-:W-:Y:S01]  /*1340*/  FADD.FTZ R17, R20, R29 ;  /* 0x0000001d14117221 */ /* 0x000fe20000010000 */
[----:B------:R-:W-:Y:S01]  /*1350*/  FADD.FTZ R18, R21, R30 ;  /* 0x0000001e15127221 */ /* 0x000fe20000010000 */
[----:B------:R-:W-:-:S07]  /*1360*/  IADD3 R14, R3, 0x190, RZ ;  /* 0x00000190030e7810 */ /* 0x000fce0007ffe0ff */
.L_x_9:
[----:B------:R-:W-:Y:S01]  /*1370*/  MOV R11, 0x5 ;  /* 0x00000005000b7802 */ /* 0x000fe20000000f00 */
[----:B------:R-:W1:Y:S04]  /*1380*/  LDS.128 R12, [R14+0xf0] ;  /* 0x0000f0000e0c7984 */ /* 0x000e680000000c00 */
[C---:B------:R-:W-:Y:S01]  /*1390*/  IMAD R11, R10.reuse, R11, 0x14 ;  /* 0x000000140a0b7424 */ /* 0x040fe200078e020b */
[----:B------:R-:W-:-:S04]  /*13a0*/  IADD3 R10, R10, 0x28, RZ ;  /* 0x000000280a0a7810 */ /* 0x000fc80007ffe0ff */
[----:B------:R-:W-:Y:S02]  /*13b0*/  LEA R41, R11, R3, 0x4 ;  /* 0x000000030b297211 */ /* 0x000fe400078e20ff */
[----:B------:R-:W-:-:S03]  /*13c0*/  ISETP.NE.AND P0, PT, R10, 0x7d, PT ;  /* 0x0000007d0a00780c */ /* 0x000fc60003f05270 */
[----:B------:R-:W2:Y:S04]  /*13d0*/  LDS.128 R20, [R41] ;  /* 0x0000000029147984 */ /* 0x000ea80000000c00 */
[----:B------:R-:W3:Y:S04]  /*13e0*/  LDS.128 R24, [R41+0x50] ;  /* 0x0000500029187984 */ /* 0x000ee80000000c00 */
[----:B------:R-:W4:Y:S01]  /*13f0*/  LDS.128 R28, [R41+0xa0] ;  /* 0x0000a000291c7984 */ /* 0x000f220000000c00 */
[----:B-1----:R-:W-:Y:S01]  /*1400*/  FADD.FTZ R12, R12, R16 ;  /* 0x000000100c0c7221 */ /* 0x002fe20000010000 */
[----:B------:R-:W-:Y:S01]  /*1410*/  FADD.FTZ R13, R13, R17 ;  /* 0x000000110d0d7221 */ /* 0x000fe20000010000 */
[----:B------:R-:W-:Y:S01]  /*1420*/  FADD.FTZ R18, R14, R18 ;  /* 0x000000120e127221 */ /* 0x000fe20000010000 */
[----:B------:R-:W-:Y:S01]  /*1430*/  FADD.FTZ R19, R15, R19 ;  /* 0x000000130f137221 */ /* 0x000fe20000010000 */
[----:B--2---:R-:W-:Y:S01]  /*1440*/  FADD.FTZ R20, R12, R20 ;  /* 0x000000140c147221 */ /* 0x004fe20000010000 */
[----:B------:R-:W-:Y:S01]  /*1450*/  FADD.FTZ R21, R13, R21 ;  /* 0x000000150d157221 */ /* 0x000fe20000010000 */
[----:B------:R-:W-:Y:S01]  /*1460*/  FADD.FTZ R22, R18, R22 ;  /* 0x0000001612167221 */ /* 0x000fe20000010000 */
[----:B------:R-:W1:Y:S01]  /*1470*/  LDS.128 R12, [R41+0xf0] ;  /* 0x0000f000290c7984 */ /* 0x000e620000000c00 */
[----:B------:R-:W-:Y:S01]  /*1480*/  FADD.FTZ R23, R19, R23 ;  /* 0x0000001713177221 */ /* 0x000fe20000010000 */
[----:B---3--:R-:W-:Y:S01]  /*1490*/  FADD.FTZ R24, R20, R24 ;  /* 0x0000001814187221 */ /* 0x008fe20000010000 */
[----:B------:R-:W-:Y:S01]  /*14a0*/  FADD.FTZ R25, R21, R25 ;  /* 0x0000001915197221 */ /* 0x000fe20000010000 */
[----:B------:R-:W2:Y:S01]  /*14b0*/  LDS.128 R16, [R41+0x140] ;  /* 0x0001400029107984 */ /* 0x000ea20000000c00 */
[----:B------:R-:W-:Y:S01]  /*14c0*/  FADD.FTZ R26, R22, R26 ;  /* 0x0000001a161a7221 */ /* 0x000fe20000010000 */
[----:B------:R-:W-:Y:S01]  /*14d0*/  FADD.FTZ R27, R23, R27 ;  /* 0x0000001b171b7221 */ /* 0x000fe20000010000 */
[----:B----4-:R-:W-:Y:S01]  /*14e0*/  FADD.FTZ R28, R24, R28 ;  /* 0x0000001c181c7221 */ /* 0x010fe20000010000 */
[----:B------:R-:W3:Y:S01]  /*14f0*/  LDS.128 R20, [R41+0x190] ;  /* 0x0001900029147984 */ /* 0x000ee20000000c00 */
[----:B------:R-:W-:Y:S01]  /*1500*/  FADD.FTZ R29, R25, R29 ;  /* 0x0000001d191d7221 */ /* 0x000fe20000010000 */
[----:B------:R-:W-:Y:S01]  /*1510*/  FADD.FTZ R30, R26, R30 ;  /* 0x0000001e1a1e7221 */ /* 0x000fe20000010000 */
[----:B------:R-:W-:-:S02]  /*1520*/  FADD.FTZ R31, R27, R31 ;  /* 0x0000001f1b1f7221 */ /* 0x000fc40000010000 */
[----:B------:R-:W4:Y:S01]  /*1530*/  LDS.128 R24, [R41+0x1e0] ;  /* 0x0001e00029187984 */ /* 0x000f220000000c00 */
[----:B-1----:R-:W-:Y:S01]  /*1540*/  FADD.FTZ R12, R28, R12 ;  /* 0x0000000c1c0c7221 */ /* 0x002fe20000010000 */
[----:B------:R-:W-:Y:S01]  /*1550*/  FADD.FTZ R13, R29, R13 ;  /* 0x0000000d1d0d7221 */ /* 0x000fe20000010000 */
[----:B------:R-:W-:Y:S01]  /*1560*/  FADD.FTZ R30, R30, R14 ;  /* 0x0000000e1e1e7221 */ /* 0x000fe20000010000 */
[----:B------:R-:W-:Y:S01]  /*1570*/  FADD.FTZ R31, R31, R15 ;  /* 0x0000000f1f1f7221 */ /* 0x000fe20000010000 */
[----:B--2---:R-:W-:Y:S01]  /*1580*/  FADD.FTZ R16, R12, R16 ;  /* 0x000000100c107221 */ /* 0x004fe20000010000 */
[----:B------:R-:W-:Y:S01]  /*1590*/  FADD.FTZ R17, R13, R17 ;  /* 0x000000110d117221 */ /* 0x000fe20000010000 */
[----:B------:R-:W-:Y:S01]  /*15a0*/  LEA R28, R11, R3, 0x4 ;  /* 0x000000030b1c7211 */ /* 0x000fe200078e20ff */
[----:B------:R-:W1:Y:S01]  /*15b0*/  LDS.128 R12, [R41+0x230] ;  /* 0x00023000290c7984 */ /* 0x000e620000000c00 */
[----:B------:R-:W-:Y:S01]  /*15c0*/  FADD.FTZ R30, R30, R18 ;  /* 0x000000121e1e7221 */ /* 0x000fe20000010000 */
[----:B------:R-:W-:Y:S01]  /*15d0*/  FADD.FTZ R31, R31, R19 ;  /* 0x000000131f1f7221 */ /* 0x000fe20000010000 */
[----:B---3--:R-:W-:Y:S01]  /*15e0*/  FADD.FTZ R20, R16, R20 ;  /* 0x0000001410147221 */ /* 0x008fe20000010000 */
[----:B------:R-:W-:Y:S01]  /*15f0*/  FADD.FTZ R21, R17, R21 ;  /* 0x0000001511157221 */ /* 0x000fe20000010000 */
[----:B------:R-:W-:Y:S01]  /*1600*/  FADD.FTZ R30, R30, R22 ;  /* 0x000000161e1e7221 */ /* 0x000fe20000010000 */
[----:B------:R-:W2:Y:S01]  /*1610*/  LDS.128 R16, [R28+0x280] ;  /* 0x000280001c107984 */ /* 0x000ea20000000c00 */
[----:B------:R-:W-:Y:S01]  /*1620*/  FADD.FTZ R31, R31, R23 ;  /* 0x000000171f1f7221 */ /* 0x000fe20000010000 */
[----:B----4-:R-:W-:Y:S01]  /*1630*/  FADD.FTZ R24, R20, R24 ;  /* 0x0000001814187221 */ /* 0x010fe20000010000 */
[----:B------:R-:W-:Y:S01]  /*1640*/  FADD.FTZ R25, R21, R25 ;  /* 0x0000001915197221 */ /* 0x000fe20000010000 */
[----:B------:R-:W-:Y:S01]  /*1650*/  FADD.FTZ R30, R30, R26 ;  /* 0x0000001a1e1e7221 */ /* 0x000fe20000010000 */
[----:B------:R-:W3:Y:S01]  /*1660*/  LDS.128 R20, [R28+0x2d0] ;  /* 0x0002d0001c147984 */ /* 0x000ee20000000c00 */
[----:B------:R-:W-:Y:S01]  /*1670*/  FADD.FTZ R31, R31, R27 ;  /* 0x0000001b1f1f7221 */ /* 0x000fe20000010000 */
[----:B-1----:R-:W-:Y:S01]  /*1680*/  FADD.FTZ R12, R24, R12 ;  /* 0x0000000c180c7221 */ /* 0x002fe20000010000 */
[----:B------:R-:W-:Y:S01]  /*1690*/  FADD.FTZ R29, R25, R13 ;  /* 0x0000000d191d7221 */ /* 0x000fe20000010000 */
[----:B------:R-:W-:Y:S01]  /*16a0*/  FADD.FTZ R30, R30, R14 ;  /* 0x0000000e1e1e7221 */ /* 0x000fe20000010000 */
[----:B------:R-:W1:Y:S01]  /*16b0*/  LDS.128 R24, [R28+0x320] ;  /* 0x000320001c187984 */ /* 0x000e620000000c00 */
[----:B------:R-:W-:Y:S01]  /*16c0*/  FADD.FTZ R31, R31, R15 ;  /* 0x0000000f1f1f7221 */ /* 0x000fe20000010000 */
[----:B--2---:R-:W-:Y:S01]  /*16d0*/  FADD.FTZ R41, R12, R16 ;  /* 0x000000100c297221 */ /* 0x004fe20000010000 */
[----:B------:R-:W-:Y:S01]  /*16e0*/  FADD.FTZ R16, R29, R17 ;  /* 0x000000111d107221 */ /* 0x000fe20000010000 */
[----:B------:R-:W2:Y:S01]  /*16f0*/  LDS.128 R12, [R28+0x370] ;  /* 0x000370001c0c7984 */ /* 0x000ea20000000c00 */
[----:B------:R-:W-:Y:S01]  /*1700*/  FADD.FTZ R29, R30, R18 ;  /* 0x000000121e1d7221 */ /* 0x000fe20000010000 */
[----:B------:R-:W-:Y:S01]  /*1710*/  FADD.FTZ R30, R31, R19 ;  /* 0x000000131f1e7221 */ /* 0x000fe20000010000 */
[----:B---3--:R-:W-:Y:S01]  /*1720*/  FADD.FTZ R41, R41, R20 ;  /* 0x0000001429297221 */ /* 0x008fe20000010000 */
        /* <DEDUP_REMOVED lines=11> */
[----:B------:R-:W-:Y:S01]  /*17e0*/  FADD.FTZ R13, R29, R14 ;  /* 0x0000000e1d0d7221 */ /* 0x000fe20000010000 */
[----:B------:R-:W2:Y:S01]  /*17f0*/  LDS.128 R24, [R28+0x460] ;  /* 0x000460001c187984 */ /* 0x000ea20000000c00 */
[----:B------:R-:W-:Y:S01]  /*1800*/  FADD.FTZ R31, R30, R15 ;  /* 0x0000000f1e1f7221 */ /* 0x000fe20000010000 */
[----:B---3--:R-:W-:Y:S01]  /*1810*/  FADD.FTZ R29, R41, R16 ;  /* 0x00000010291d7221 */ /* 0x008fe20000010000 */
[----:B------:R-:W-:Y:S01]  /*1820*/  FADD.FTZ R16, R12, R17 ;  /* 0x000000110c107221 */ /* 0x000fe20000010000 */
[----:B------:R-:W-:Y:S01]  /*1830*/  FADD.FTZ R30, R13, R18 ;  /* 0x000000120d1e7221 */ /* 0x000fe20000010000 */
[----:B------:R-:W-:Y:S01]  /*1840*/  FADD.FTZ R31, R31, R19 ;  /* 0x000000131f1f7221 */ /* 0x000fe20000010000 */
[----:B------:R-:W3:Y:S01]  /*1850*/  LDS.128 R12, [R28+0x4b0] ;  /* 0x0004b0001c0c7984 */ /* 0x000ee20000000c00 */
        /* <DEDUP_REMOVED lines=58> */
[----:B------:R-:W-:-:S02]  /*1c00*/  FADD.FTZ R30, R30, R19 ;  /* 0x000000131e1e7221 */ /* 0x000fc40000010000 */
        /* <DEDUP_REMOVED lines=19> */
[----:B------:R-:W-:Y:S01]  /*1d40*/  FADD.FTZ R30, R30, R15 ;  /* 0x0000000f1e1e7221 */ /* 0x000fe20000010000 */
[----:B------:R-:W1:Y:S01]  /*1d50*/  LDS.128 R16, [R28+0x9b0] ;  /* 0x0009b0001c107984 */ /* 0x000e620000000c00 */
[----:B--2---:R-:W-:Y:S01]  /*1d60*/  FADD.FTZ R31, R31, R20 ;  /* 0x000000141f1f7221 */ /* 0x004fe20000010000 */
[----:B------:R-:W-:Y:S01]  /*1d70*/  FADD.FTZ R29, R29, R22 ;  /* 0x000000161d1d7221 */ /* 0x000fe20000010000 */
[----:B------:R-:W-:Y:S01]  /*1d80*/  FADD.FTZ R20, R12, R21 ;  /* 0x000000150c147221 */ /* 0x000fe20000010000 */
[----:B------:R-:W-:Y:S01]  /*1d90*/  FADD.FTZ R22, R30, R23 ;  /* 0x000000171e167221 */ /* 0x000fe20000010000 */
[----:B------:R-:W2:Y:S01]  /*1da0*/  LDS.128 R12, [R28+0xa00] ;  /* 0x000a00001c0c7984 */ /* 0x000ea20000000c00 */
[----:B---3--:R-:W-:Y:S01]  /*1db0*/  FADD.FTZ R41, R31, R24 ;  /* 0x000000181f297221 */ /* 0x008fe20000010000 */
[----:B------:R-:W-:Y:S01]  /*1dc0*/  FADD.FTZ R30, R20, R25 ;  /* 0x00000019141e7221 */ /* 0x000fe20000010000 */
[----:B------:R-:W-:Y:S01]  /*1dd0*/  FADD.FTZ R31, R22, R27 ;  /* 0x0000001b161f7221 */ /* 0x000fe20000010000 */
[----:B------:R-:W-:Y:S01]  /*1de0*/  FADD.FTZ R29, R29, R26 ;  /* 0x0000001a1d1d7221 */ /* 0x000fe20000010000 */
        /* <DEDUP_REMOVED lines=10> */
[-C--:B------:R-:W-:Y:S01]  /*1e90*/  LEA R29, R11, R3.reuse, 0x4 ;  /* 0x000000030b1d7211 */ /* 0x080fe200078e20ff */
[----:B------:R4:W1:Y:S01]  /*1ea0*/  LDS.128 R16, [R28+0xaf0] ;  /* 0x000af0001c107984 */ /* 0x0008620000000c00 */
[----:B---3--:R-:W-:Y:S01]  /*1eb0*/  FADD.FTZ R12, R30, R21 ;  /* 0x000000151e0c7221 */ /* 0x008fe20000010000 */
[----:B------:R-:W-:Y:S01]  /*1ec0*/  FADD.FTZ R13, R13, R22 ;  /* 0x000000160d0d7221 */ /* 0x000fe20000010000 */
[----:B------:R-:W-:Y:S01]  /*1ed0*/  FADD.FTZ R41, R41, R20 ;  /* 0x0000001429297221 */ /* 0x000fe20000010000 */
[----:B------:R-:W-:Y:S01]  /*1ee0*/  FADD.FTZ R30, R14, R23 ;  /* 0x000000170e1e7221 */ /* 0x000fe20000010000 */
[----:B----4-:R-:W-:Y:S01]  /*1ef0*/  FADD.FTZ R28, R12, R25 ;  /* 0x000000190c1c7221 */ /* 0x010fe20000010000 */
[----:B------:R-:W2:Y:S01]  /*1f00*/  LDS.128 R20, [R29+0xb40] ;  /* 0x000b40001d147984 */ /* 0x000ea20000000c00 */
        /* <DEDUP_REMOVED lines=14> */
[----:B------:R-:W-:Y:S01]  /*1ff0*/  FADD.FTZ R28, R28, R13 ;  /* 0x0000000d1c1c7221 */ /* 0x000fe20000010000 */
[----:B------:R-:W-:Y:S01]  /*2000*/  FADD.FTZ R31, R31, R14 ;  /* 0x0000000e1f1f7221 */ /* 0x000fe20000010000 */
[----:B------:R-:W-:Y:S01]  /*2010*/  FADD.FTZ R30, R30, R15 ;  /* 0x0000000f1e1e7221 */ /* 0x000fe20000010000 */
[----:B------:R-:W-:Y:S01]  /*2020*/  IADD3 R12, R11, 0xb4, RZ ;  /* 0x000000b40b0c7810 */ /* 0x000fe20007ffe0ff */
[----:B----4-:R-:W-:Y:S01]  /*2030*/  FADD.FTZ R16, R41, R24 ;  /* 0x0000001829107221 */ /* 0x010fe20000010000 */
[----:B------:R-:W-:Y:S01]  /*2040*/  FADD.FTZ R17, R28, R25 ;  /* 0x000000191c117221 */ /* 0x000fe20000010000 */
[----:B------:R-:W-:Y:S01]  /*2050*/  FADD.FTZ R18, R31, R26 ;  /* 0x0000001a1f127221 */ /* 0x000fe20000010000 */
[----:B------:R-:W-:Y:S01]  /*2060*/  FADD.FTZ R19, R30, R27 ;  /* 0x0000001b1e137221 */ /* 0x000fe20000010000 */
[----:B------:R-:W-:Y:S01]  /*2070*/  LEA R14, R12, R3, 0x4 ;  /* 0x000000030c0e7211 */ /* 0x000fe200078e20ff */
[----:B------:R-:W-:Y:S06]  /*2080*/  @P0 BRA `(.L_x_9) ;  /* 0xfffffff000b80947 */ /* 0x000fec000383ffff */
.L_x_8:
[----:B------:R-:W-:Y:S05]  /*2090*/  BSYNC B0 ;  /* 0x0000000000007941 */ /* 0x000fea0003800000 */
.L_x_7:
[----:B------:R-:W1:Y:S01]  /*20a0*/  LDC R3, c[0x0][0xc] ;  /* 0x00000300ff037b82 */ /* 0x000e620000000800 */
[----:B------:R-:W-:Y:S01]  /*20b0*/  IMAD R13, R0, 0x5, R35 ;  /* 0x00000005000d7824 */ /* 0x000fe200078e0223 */
[----:B------:R-:W-:Y:S06]  /*20c0*/  BSSY B0, `(.L_x_10) ;  /* 0x0000012000007945 */ /* 0x000fec0003800000 */
[----:B------:R-:W2:Y:S01]  /*20d0*/  LDC.64 R10, c[0x0][0x268] ;  /* 0x00009a00ff0a7b82 */ /* 0x000ea20000000a00 */
[----:B-1----:R-:W-:Y:S01]  /*20e0*/  ISETP.GE.U32.AND P0, PT, R3, 0x2, PT ;  /* 0x000000020300780c */ /* 0x002fe20003f06070 */
[----:B--2---:R-:W-:Y:S01]  /*20f0*/  IMAD.WIDE R10, R13, 0x4, R10 ;  /* 0x000000040d0a7825 */ /* 0x004fe200078e020a */
[----:B------:R-:W-:Y:S11]  /*2100*/  @P3 BRA `(.L_x_11) ;  /* 0x0000000000343947 */ /* 0x000ff60003800000 */
[----:B------:R-:W1:Y:S01]  /*2110*/  LDC.64 R12, c[0x0][0x288] ;  /* 0x0000a200ff0c7b82 */ /* 0x000e620000000a00 */
[----:B------:R-:W-:Y:S01]  /*2120*/  MOV R23, UR13 ;  /* 0x0000000d00177c02 */ /* 0x000fe20008000f00 */
[----:B------:R2:W-:Y:S01]  /*2130*/  REDG.E.ADD.F32.FTZ.RN.STRONG.GPU desc[UR14][R10.64], R16 ;  /* 0x000000100a0079a6 */ /* 0x0005e2000c10f38e */
[----:B------:R-:W-:Y:S02]  /*2140*/  MOV R15, UR12 ;  /* 0x0000000c000f7c02 */ /* 0x000fe40008000f00 */
[-C--:B------:R-:W-:Y:S02]  /*2150*/  LEA R22, P3, R23, R10.reuse, 0x2 ;  /* 0x0000000a17167211 */ /* 0x080fe400078610ff */
[----:B------:R-:W-:Y:S02]  /*2160*/  LEA R14, P5, R15, R10, 0x2 ;  /* 0x0000000a0f0e7211 */ /* 0x000fe400078a10ff */
[C---:B------:R-:W-:Y:S02]  /*2170*/  IADD3.X R23, R11.reuse, UR11, RZ, P3, !PT ;  /* 0x0000000b0b177c10 */ /* 0x040fe40009ffe4ff */
[----:B------:R-:W-:-:S03]  /*2180*/  IADD3.X R15, R11, UR10, RZ, P5, !PT ;  /* 0x0000000a0b0f7c10 */ /* 0x000fc6000affe4ff */
[----:B------:R2:W-:Y:S01]  /*2190*/  REDG.E.ADD.F32.FTZ.RN.STRONG.GPU desc[UR14][R22.64], R17 ;  /* 0x00000011160079a6 */ /* 0x0005e2000c10f38e */
[----:B-1----:R-:W-:-:S04]  /*21a0*/  LEA R20, P4, R12, R10, 0x2 ;  /* 0x0000000a0c147211 */ /* 0x002fc800078810ff */
[----:B------:R-:W-:-:S05]  /*21b0*/  LEA.HI.X R21, R12, R11, R13, 0x2, P4 ;  /* 0x0000000b0c157211 */ /* 0x000fca00020f140d */
[----:B------:R2:W-:Y:S04]  /*21c0*/  REDG.E.ADD.F32.FTZ.RN.STRONG.GPU desc[UR14][R20.64], R18 ;  /* 0x00000012140079a6 */ /* 0x0005e8000c10f38e */
[----:B------:R2:W-:Y:S02]  /*21d0*/  REDG.E.ADD.F32.FTZ.RN.STRONG.GPU desc[UR14][R14.64], R19 ;  /* 0x000000130e0079a6 */ /* 0x0005e4000c10f38e */
.L_x_11:
[----:B------:R-:W-:Y:S05]  /*21e0*/  BSYNC B0 ;  /* 0x0000000000007941 */ /* 0x000fea0003800000 */
.L_x_10:
[----:B------:R-:W-:Y:S05]  /*21f0*/  @!P0 BRA `(.L_x_12) ;  /* 0x0000001000908947 */ /* 0x000fea0003800000 */
[----:B------:R-:W1:Y:S01]  /*2200*/  LDC R0, c[0x0][0x10] ;  /* 0x00000400ff007b82 */ /* 0x000e620000000800 */
[----:B--2---:R-:W2:Y:S01]  /*2210*/  S2R R20, SR_CTAID.Y ;  /* 0x0000000000147919 */ /* 0x004ea20000002600 */
[----:B------:R-:W-:-:S06]  /*2220*/  ULOP3.LUT UR6, UR4, 0x1, URZ, 0xc0, !UPT ;  /* 0x0000000104067892 */ /* 0x000fcc000f8ec03f */
[----:B------:R-:W3:Y:S08]  /*2230*/  LDC.64 R10, c[0x0][0x258] ;  /* 0x00009600ff0a7b82 */ /* 0x000ef00000000a00 */
[----:B------:R-:W4:Y:S01]  /*2240*/  LDC.64 R22, c[0x0][0x260] ;  /* 0x00009800ff167b82 */ /* 0x000f220000000a00 */
[----:B-1----:R-:W-:-:S04]  /*2250*/  IMAD R12, R0, UR6, RZ ;  /* 0x00000006000c7c24 */ /* 0x002fc8000f8e02ff */
[C---:B------:R-:W-:Y:S01]  /*2260*/  IMAD R14, R12.reuse, R3, RZ ;  /* 0x000000030c0e7224 */ /* 0x040fe200078e02ff */
[----:B--2---:R-:W-:-:S04]  /*2270*/  IADD3 R13, R12, R20, RZ ;  /* 0x000000140c0d7210 */ /* 0x004fc80007ffe0ff */
[----:B------:R-:W-:Y:S01]  /*2280*/  SHF.L.U32 R15, R14, 0x1, RZ ;  /* 0x000000010e0f7819 */ /* 0x000fe200000006ff */
[----:B---3--:R-:W-:-:S04]  /*2290*/  IMAD.WIDE.U32 R10, R13, 0x4, R10 ;  /* 0x000000040d0a7825 */ /* 0x008fc800078e000a */
[----:B----4-:R-:W-:Y:S01]  /*22a0*/  IMAD.WIDE R22, R15, 0x4, R22 ;  /* 0x000000040f167825 */ /* 0x010fe200078e0216 */
[----:B------:R-:W-:Y:S06]  /*22b0*/  @P2 BRA `(.L_x_13) ;  /* 0x0000000000682947 */ /* 0x000fec0003800000 */
[----:B------:R-:W1:Y:S01]  /*22c0*/  S2R R33, SR_LANEID ;  /* 0x0000000000217919 */ /* 0x000e620000000000 */
[----:B------:R-:W-:Y:S01]  /*22d0*/  VOTEU.ANY UR7, UPT, PT ;  /* 0x0000000000077886 */ /* 0x000fe200038e0100 */
[----:B------:R-:W-:Y:S01]  /*22e0*/  ULOP3.LUT UP0, URZ, UR4, 0x2, URZ, 0xc0, !UPT ;  /* 0x00000002043f7892 */ /* 0x000fe2000f80c03f */
[----:B------:R-:W-:Y:S01]  /*22f0*/  IMAD R13, R0, UR16, R20 ;  /* 0x00000010000d7c24 */ /* 0x000fe2000f8e0214 */
[----:B------:R-:W-:Y:S01]  /*2300*/  UFLO.U32 UR17, UR7 ;  /* 0x00000007001172bd */ /* 0x000fe200080e0000 */
[----:B------:R-:W-:Y:S01]  /*2310*/  UMOV UR6, 0x1 ;  /* 0x0000000100067882 */ /* 0x000fe20000000000 */
[----:B------:R-:W-:Y:S01]  /*2320*/  UPOPC UR7, UR7 ;  /* 0x00000007000772bf */ /* 0x000fe20008000000 */
[----:B------:R-:W-:Y:S01]  /*2330*/  IMAD.WIDE.U32 R12, R13, 0x8, R22 ;  /* 0x000000080d0c7825 */ /* 0x000fe200078e0016 */
[----:B------:R-:W-:-:S04]  /*2340*/  USEL UR6, UR6, 0xffffffff, !UP0 ;  /* 0xffffffff06067887 */ /* 0x000fc8000c000000 */
[----:B------:R-:W-:Y:S01]  /*2350*/  UIMAD UR6, UR6, UR7, URZ ;  /* 0x00000007060672a4 */ /* 0x000fe2000f8e023f */
[----:B------:R2:W-:Y:S05]  /*2360*/  STG.E.64 desc[UR14][R12.64], R8 ;  /* 0x000000080c007986 */ /* 0x0005ea000c101b0e */
[----:B------:R-:W-:Y:S02]  /*2370*/  MOV R17, UR6 ;  /* 0x0000000600117c02 */ /* 0x000fe40008000f00 */
[----:B-1----:R-:W-:-:S13]  /*2380*/  ISETP.EQ.U32.AND P0, PT, R33, UR17, PT ;  /* 0x0000001121007c0c */ /* 0x002fda000bf02070 */
[----:B------:R-:W-:Y:S06]  /*2390*/  @P0 MEMBAR.ALL.GPU ;  /* 0x0000000000000992 */ /* 0x000fec000000a000 */
[----:B------:R-:W-:-:S00]  /*23a0*/  @P0 ERRBAR ;  /* 0x00000000000009ab */ /* 0x000fc00000000000 */
[----:B------:R-:W-:Y:S06]  /*23b0*/  @P0 CGAERRBAR ;  /* 0x00000000000005ab */ /* 0x000fec0000000000 */
[----:B------:R2:W-:Y:S01]  /*23c0*/  @P0 REDG.E.ADD.S32.STRONG.GPU desc[UR14][R10.64], R17 ;  /* 0x000000110a00098e */ /* 0x0005e2000c10e38e */
[----:B------:R-:W-:-:S04]  /*23d0*/  PLOP3.LUT P0, PT, PT, PT, UP0, 0x80, 0x0 ;  /* 0x000000000000781c */ /* 0x000fc80003f0f008 */
[----:B------:R-:W-:-:S04]  /*23e0*/  SEL R15, R3, RZ, !P0 ;  /* 0x000000ff030f7207 */ /* 0x000fc80004000000 */
[----:B------:R-:W-:-:S13]  /*23f0*/  ISETP.NE.AND P0, PT, R15, -0x1, PT ;  /* 0xffffffff0f00780c */ /* 0x000fda0003f05270 */
[----:B--2---:R-:W-:Y:S05]  /*2400*/  @!P0 BRA `(.L_x_13) ;  /* 0x0000000000148947 */ /* 0x004fea0003800000 */
.L_x_14:
[----:B------:R-:W2:Y:S04]  /*2410*/  LDG.E.STRONG.GPU R12, desc[UR14][R10.64] ;  /* 0x0000000e0a0c7981 */ /* 0x000ea8000c1ef900 */
[----:B--2---:R-:W-:Y:S01]  /*2420*/  CCTL.IVALL ;  /* 0x00000000ff00798f */ /* 0x004fe20002000000 */
[----:B------:R-:W-:Y:S05]  /*2430*/  YIELD ;  /* 0x0000000000007946 */ /* 0x000fea0003800000 */
[----:B------:R-:W-:-:S13]  /*2440*/  ISETP.NE.AND P0, PT, R12, R15, PT ;  /* 0x0000000f0c00720c */ /* 0x000fda0003f05270 */
[----:B------:R-:W-:Y:S05]  /*2450*/  @P0 BRA `(.L_x_14) ;  /* 0xfffffffc00ec0947 */ /* 0x000fea000383ffff */
.L_x_13:
[----:B------:R-:W-:Y:S01]  /*2460*/  ISETP.NE.AND P0, PT, R3, RZ, PT ;  /* 0x000000ff0300720c */ /* 0x000fe20003f05270 */
[----:B------:R-:W-:Y:S05]  /*2470*/  WARPSYNC.ALL ;  /* 0x0000000000007948 */ /* 0x000fea0003800000 */
[----:B------:R-:W-:Y:S07]  /*2480*/  BAR.SYNC.DEFER_BLOCKING 0x0 ;  /* 0x0000000000007b1d */ /* 0x000fee0000010000 */
[----:B------:R-:W-:Y:S05]  /*2490*/  @!P0 BRA `(.L_x_12) ;  /* 0x0000000c00e88947 */ /* 0x000fea0003800000 */
[----:B------:R-:W-:Y:S01]  /*24a0*/  IADD3 R10, R3, -0x1, RZ ;  /* 0xffffffff030a7810 */ /* 0x000fe20007ffe0ff */
[----:B------:R-:W-:-:S03]  /*24b0*/  HFMA2.MMA R18, -RZ, RZ, 0, 0 ;  /* 0x00000000ff127435 */ /* 0x000fc600000001ff */
[----:B------:R-:W-:-:S13]  /*24c0*/  ISETP.GE.U32.AND P0, PT, R10, 0x3, PT ;  /* 0x000000030a00780c */ /* 0x000fda0003f06070 */
[----:B------:R-:W-:Y:S05]  /*24d0*/  @!P0 BRA `(.L_x_15) ;  /* 0x0000000c00688947 */ /* 0x000fea0003800000 */
[----:B------:R-:W-:Y:S02]  /*24e0*/  LOP3.LUT R10, R3, 0x3, RZ, 0xc0, !PT ;  /* 0x00000003030a7812 */ /* 0x000fe400078ec0ff */
[----:B------:R-:W-:Y:S02]  /*24f0*/  MOV R18, RZ ;  /* 0x000000ff00127202 */ /* 0x000fe40000000f00 */
[----:B------:R-:W-:-:S04]  /*2500*/  IADD3 R21, -R10, R3, RZ ;  /* 0x000000030a157210 */ /* 0x000fc80007ffe1ff */
[----:B------:R-:W-:-:S13]  /*2510*/  ISETP.GT.AND P0, PT, R21, RZ, PT ;  /* 0x000000ff1500720c */ /* 0x000fda0003f04270 */
[----:B------:R-:W-:Y:S05]  /*2520*/  @!P0 BRA `(.L_x_16) ;  /* 0x0000000800d88947 */ /* 0x000fea0003800000 */
[----:B------:R-:W-:Y:S02]  /*2530*/  ISETP.GT.AND P3, PT, R21, 0xc, PT ;  /* 0x0000000c1500780c */ /* 0x000fe40003f64270 */
[----:B------:R-:W-:-:S11]  /*2540*/  PLOP3.LUT P0, PT, PT, PT, PT, 0x80, 0x0 ;  /* 0x000000000000781c */ /* 0x000fd60003f0f070 */
[----:B------:R-:W-:Y:S05]  /*2550*/  @!P3 BRA `(.L_x_17) ;  /* 0x0000000400d0b947 */ /* 0x000fea0003800000 */
[----:B------:R-:W-:-:S13]  /*2560*/  PLOP3.LUT P0, PT, PT, PT, PT, 0x8, 0x0 ;  /* 0x000000000000781c */ /* 0x000fda0003f0e170 */
.L_x_18:
[C---:B------:R-:W-:Y:S02]  /*2570*/  ISETP.EQ.OR P3, PT, R18.reuse, UR16, P2 ;  /* 0x0000001012007c0c */ /* 0x040fe40009762670 */
[C---:B------:R-:W-:Y:S02]  /*2580*/  IADD3 R13, R18.reuse, 0x1, RZ ;  /* 0x00000001120d7810 */ /* 0x040fe40007ffe0ff */
[C---:B------:R-:W-:Y:S02]  /*2590*/  IADD3 R15, R18.reuse, 0x2, RZ ;  /* 0x00000002120f7810 */ /* 0x040fe40007ffe0ff */
[----:B------:R-:W-:Y:S02]  /*25a0*/  ISETP.EQ.OR P4, PT, R13, UR16, P2 ;  /* 0x000000100d007c0c */ /* 0x000fe40009782670 */
[----:B------:R-:W-:Y:S02]  /*25b0*/  IADD3 R17, R18, 0x3, RZ ;  /* 0x0000000312117810 */ /* 0x000fe40007ffe0ff */
[----:B------:R-:W-:-:S02]  /*25c0*/  ISETP.EQ.OR P6, PT, R15, UR16, P2 ;  /* 0x000000100f007c0c */ /* 0x000fc400097c2670 */
[----:B------:R-:W-:Y:S01]  /*25d0*/  ISETP.EQ.OR P5, PT, R17, UR16, P2 ;  /* 0x0000001011007c0c */ /* 0x000fe200097a2670 */
[----:B------:R-:W-:-:S04]  /*25e0*/  @!P3 IMAD R11, R0, R18, R20 ;  /* 0x00000012000bb224 */ /* 0x000fc800078e0214 */
[----:B------:R-:W-:-:S04]  /*25f0*/  @!P3 IMAD.WIDE.U32 R10, R11, 0x8, R22 ;  /* 0x000000080b0ab825 */ /* 0x000fc800078e0016 */
[C-C-:B------:R-:W-:Y:S02]  /*2600*/  @!P4 IMAD R13, R0.reuse, R13, R20.reuse ;  /* 0x0000000d000dc224 */ /* 0x140fe400078e0214 */
[----:B------:R-:W0:Y:S01]  /*2610*/  @!P3 LDG.E.64 R10, desc[UR14][R10.64] ;  /* 0x0000000e0a0ab981 */ /* 0x000e22000c1e1b00 */
[----:B------:R-:W-:Y:S02]  /*2620*/  @!P6 IMAD R15, R0, R15, R20 ;  /* 0x0000000f000fe224 */ /* 0x000fe400078e0214 */
[----:B------:R-:W-:-:S04]  /*2630*/  @!P4 IMAD.WIDE.U32 R12, R13, 0x8, R22 ;  /* 0x000000080d0cc825 */ /* 0x000fc800078e0016 */
[----:B------:R-:W-:Y:S02]  /*2640*/  @!P5 IMAD R17, R0, R17, R20 ;  /* 0x000000110011d224 */ /* 0x000fe400078e0214 */
[--C-:B------:R-:W-:Y:S01]  /*2650*/  @!P6 IMAD.WIDE.U32 R14, R15, 0x8, R22.reuse ;  /* 0x000000080f0ee825 */ /* 0x100fe200078e0016 */
[----:B------:R-:W2:Y:S03]  /*2660*/  @!P4 LDG.E.64 R12, desc[UR14][R12.64] ;  /* 0x0000000e0c0cc981 */ /* 0x000ea6000c1e1b00 */
[----:B------:R-:W-:Y:S02]  /*2670*/  @!P5 IMAD.WIDE.U32 R16, R17, 0x8, R22 ;  /* 0x000000081110d825 */ /* 0x000fe400078e0016 */
[----:B------:R-:W3:Y:S04]  /*2680*/  @!P6 LDG.E.64 R14, desc[UR14][R14.64] ;  /* 0x0000000e0e0ee981 */ /* 0x000ee8000c1e1b00 */
[----:B------:R-:W4:Y:S01]  /*2690*/  @!P5 LDG.E.64 R16, desc[UR14][R16.64] ;  /* 0x0000000e1010d981 */ /* 0x000f22000c1e1b00 */
[----:B------:R-:W-:-:S02]  /*26a0*/  IADD3 R19, R18, 0x4, RZ ;  /* 0x0000000412137810 */ /* 0x000fc40007ffe0ff */
[C---:B------:R-:W-:Y:S02]  /*26b0*/  IADD3 R25, R18.reuse, 0x5, RZ ;  /* 0x0000000512197810 */ /* 0x040fe40007ffe0ff */
[C---:B------:R-:W-:Y:S02]  /*26c0*/  IADD3 R27, R18.reuse, 0x6, RZ ;  /* 0x00000006121b7810 */ /* 0x040fe40007ffe0ff */
[----:B------:R-:W-:Y:S01]  /*26d0*/  IADD3 R29, R18, 0x7, RZ ;  /* 0x00000007121d7810 */ /* 0x000fe20007ffe0ff */
[----:B0-----:R-:W-:Y:S01]  /*26e0*/  @!P3 FADD.FTZ R8, R8, R10 ;  /* 0x0000000a0808b221 */ /* 0x001fe20000010000 */
[----:B------:R-:W-:Y:S01]  /*26f0*/  @!P3 FADD.FTZ R9, R9, R11 ;  /* 0x0000000b0909b221 */ /* 0x000fe20000010000 */
[----:B------:R-:W-:Y:S02]  /*2700*/  ISETP.EQ.OR P3, PT, R19, UR16, P2 ;  /* 0x0000001013007c0c */ /* 0x000fe40009762670 */
[----:B--2---:R-:W-:Y:S01]  /*2710*/  @!P4 FADD.FTZ R8, R8, R12 ;  /* 0x0000000c0808c221 */ /* 0x004fe20000010000 */
[----:B------:R-:W-:Y:S01]  /*2720*/  @!P4 FADD.FTZ R9, R9, R13 ;  /* 0x0000000d0909c221 */ /* 0x000fe20000010000 */
[----:B------:R-:W-:-:S02]  /*2730*/  ISETP.EQ.OR P4, PT, R25, UR16, P2 ;  /* 0x0000001019007c0c */ /* 0x000fc40009782670 */
[----:B---3--:R-:W-:Y:S01]  /*2740*/  @!P6 FADD.FTZ R8, R8, R14 ;  /* 0x0000000e0808e221 */ /* 0x008fe20000010000 */
[----:B------:R-:W-:Y:S01]  /*2750*/  @!P6 FADD.FTZ R9, R9, R15 ;  /* 0x0000000f0909e221 */ /* 0x000fe20000010000 */
[----:B------:R-:W-:-:S05]  /*2760*/  ISETP.EQ.OR P6, PT, R27, UR16, P2 ;  /* 0x000000101b007c0c */ /* 0x000fca00097c2670 */
[----:B------:R-:W-:Y:S02]  /*2770*/  @!P3 IMAD R11, R0, R19, R20 ;  /* 0x00000013000bb224 */ /* 0x000fe400078e0214 */
[----:B----4-:R-:W-:Y:S01]  /*2780*/  @!P5 FADD.FTZ R8, R8, R16 ;  /* 0x000000100808d221 */ /* 0x010fe20000010000 */
[----:B------:R-:W-:Y:S01]  /*2790*/  @!P5 FADD.FTZ R9, R9, R17 ;  /* 0x000000110909d221 */ /* 0x000fe20000010000 */
[----:B------:R-:W-:Y:S01]  /*27a0*/  ISETP.EQ.OR P5, PT, R29, UR16, P2 ;  /* 0x000000101d007c0c */ /* 0x000fe200097a2670 */
[----:B------:R-:W-:-:S04]  /*27b0*/  @!P3 IMAD.WIDE.U32 R10, R11, 0x8, R22 ;  /* 0x000000080b0ab825 */ /* 0x000fc800078e0016 */
[C-C-:B------:R-:W-:Y:S02]  /*27c0*/  @!P4 IMAD R13, R0.reuse, R25, R20.reuse ;  /* 0x00000019000dc224 */ /* 0x140fe400078e0214 */
[----:B------:R-:W2:Y:S01]  /*27d0*/  @!P3 LDG.E.64 R10, desc[UR14][R10.64] ;  /* 0x0000000e0a0ab981 */ /* 0x000ea2000c1e1b00 */
[----:B------:R-:W-:Y:S02]  /*27e0*/  @!P6 IMAD R15, R0, R27, R20 ;  /* 0x0000001b000fe224 */ /* 0x000fe400078e0214 */
[----:B------:R-:W-:-:S04]  /*27f0*/  @!P4 IMAD.WIDE.U32 R12, R13, 0x8, R22 ;  /* 0x000000080d0cc825 */ /* 0x000fc800078e0016 */
[----:B------:R-:W-:Y:S02]  /*2800*/  @!P5 IMAD R17, R0, R29, R20 ;  /* 0x0000001d0011d224 */ /* 0x000fe400078e0214 */
[--C-:B------:R-:W-:Y:S01]  /*2810*/  @!P6 IMAD.WIDE.U32 R14, R15, 0x8, R22.reuse ;  /* 0x000000080f0ee825 */ /* 0x100fe200078e0016 */
[----:B------:R-:W3:Y:S03]  /*2820*/  @!P4 LDG.E.64 R12, desc[UR14][R12.64] ;  /* 0x0000000e0c0cc981 */ /* 0x000ee6000c1e1b00 */
[----:B------:R-:W-:Y:S02]  /*2830*/  @!P5 IMAD.WIDE.U32 R16, R17, 0x8, R22 ;  /* 0x000000081110d825 */ /* 0x000fe400078e0016 */
[----:B------:R-:W4:Y:S04]  /*2840*/  @!P6 LDG.E.64 R14, desc[UR14][R14.64] ;  /* 0x0000000e0e0ee981 */ /* 0x000f28000c1e1b00 */
[----:B------:R-:W5:Y:S01]  /*2850*/  @!P5 LDG.E.64 R16, desc[UR14][R16.64] ;  /* 0x0000000e1010d981 */ /* 0x000f62000c1e1b00 */
[----:B------:R-:W-:-:S02]  /*2860*/  IADD3 R19, R18, 0x8, RZ ;  /* 0x0000000812137810 */ /* 0x000fc40007ffe0ff */
[C---:B------:R-:W-:Y:S02]  /*2870*/  IADD3 R25, R18.reuse, 0x9, RZ ;  /* 0x0000000912197810 */ /* 0x040fe40007ffe0ff */
[C---:B------:R-:W-:Y:S02]  /*2880*/  IADD3 R27, R18.reuse, 0xa, RZ ;  /* 0x0000000a121b7810 */ /* 0x040fe40007ffe0ff */
[----:B------:R-:W-:Y:S01]  /*2890*/  IADD3 R29, R18, 0xb, RZ ;  /* 0x0000000b121d7810 */ /* 0x000fe20007ffe0ff */
[----:B--2---:R-:W-:Y:S01]  /*28a0*/  @!P3 FADD.FTZ R8, R8, R10 ;  /* 0x0000000a0808b221 */ /* 0x004fe20000010000 */
[----:B------:R-:W-:Y:S01]  /*28b0*/  @!P3 FADD.FTZ R9, R9, R11 ;  /* 0x0000000b0909b221 */ /* 0x000fe20000010000 */
[----:B------:R-:W-:Y:S02]  /*28c0*/  ISETP.EQ.OR P3, PT, R19, UR16, P2 ;  /* 0x0000001013007c0c */ /* 0x000fe40009762670 */
[----:B---3--:R-:W-:Y:S01]  /*28d0*/  @!P4 FADD.FTZ R8, R8, R12 ;  /* 0x0000000c0808c221 */ /* 0x008fe20000010000 */
[----:B------:R-:W-:Y:S01]  /*28e0*/  @!P4 FADD.FTZ R9, R9, R13 ;  /* 0x0000000d0909c221 */ /* 0x000fe20000010000 */
[----:B------:R-:W-:-:S02]  /*28f0*/  ISETP.EQ.OR P4, PT, R25, UR16, P2 ;  /* 0x0000001019007c0c */ /* 0x000fc40009782670 */
[----:B----4-:R-:W-:Y:S01]  /*2900*/  @!P6 FADD.FTZ R8, R8, R14 ;  /* 0x0000000e0808e221 */ /* 0x010fe20000010000 */
[----:B------:R-:W-:Y:S01]  /*2910*/  @!P6 FADD.FTZ R9, R9, R15 ;  /* 0x0000000f0909e221 */ /* 0x000fe20000010000 */
[----:B------:R-:W-:-:S05]  /*2920*/  ISETP.EQ.OR P6, PT, R27, UR16, P2 ;  /* 0x000000101b007c0c */ /* 0x000fca00097c2670 */
[----:B------:R-:W-:Y:S02]  /*2930*/  @!P3 IMAD R11, R0, R19, R20 ;  /* 0x00000013000bb224 */ /* 0x000fe400078e0214 */
[----:B-----5:R-:W-:Y:S01]  /*2940*/  @!P5 FADD.FTZ R8, R8, R16 ;  /* 0x000000100808d221 */ /* 0x020fe20000010000 */
[----:B------:R-:W-:Y:S01]  /*2950*/  @!P5 FADD.FTZ R9, R9, R17 ;  /* 0x000000110909d221 */ /* 0x000fe20000010000 */
[----:B------:R-:W-:Y:S01]  /*2960*/  ISETP.EQ.OR P5, PT, R29, UR16, P2 ;  /* 0x000000101d007c0c */ /* 0x000fe200097a2670 */
[----:B------:R-:W-:-:S04]  /*2970*/  @!P3 IMAD.WIDE.U32 R10, R11, 0x8, R22 ;  /* 0x000000080b0ab825 */ /* 0x000fc800078e0016 */
[----:B------:R-:W-:Y:S02]  /*2980*/  @!P4 IMAD R13, R0, R25, R20 ;  /* 0x00000019000dc224 */ /* 0x000fe400078e0214 */
[----:B------:R-:W2:Y:S02]  /*2990*/  @!P3 LDG.E.64 R10, desc[UR14][R10.64] ;  /* 0x0000000e0a0ab981 */ /* 0x000ea4000c1e1b00 */
[----:B------:R-:W-:-:S04]  /*29a0*/  @!P4 IMAD.WIDE.U32 R12, R13, 0x8, R22 ;  /* 0x000000080d0cc825 */ /* 0x000fc800078e0016 */
[C-C-:B------:R-:W-:Y:S02]  /*29b0*/  @!P6 IMAD R15, R0.reuse, R27, R20.reuse ;  /* 0x0000001b000fe224 */ /* 0x140fe400078e0214 */
[----:B------:R-:W-:Y:S01]  /*29c0*/  @!P5 IMAD R17, R0, R29, R20 ;  /* 0x0000001d0011d224 */ /* 0x000fe200078e0214 */
[----:B------:R-:W3:Y:S01]  /*29d0*/  @!P4 LDG.E.64 R12, desc[UR14][R12.64] ;  /* 0x0000000e0c0cc981 */ /* 0x000ee2000c1e1b00 */
[----:B------:R-:W-:-:S04]  /*29e0*/  @!P6 IMAD.WIDE.U32 R14, R15, 0x8, R22 ;  /* 0x000000080f0ee825 */ /* 0x000fc800078e0016 */
[----:B------:R-:W-:Y:S02]  /*29f0*/  @!P5 IMAD.WIDE.U32 R16, R17, 0x8, R22 ;  /* 0x000000081110d825 */ /* 0x000fe400078e0016 */
[----:B------:R-:W4:Y:S04]  /*2a00*/  @!P6 LDG.E.64 R14, desc[UR14][R14.64] ;  /* 0x0000000e0e0ee981 */ /* 0x000f28000c1e1b00 */
[----:B------:R-:W5:Y:S01]  /*2a10*/  @!P5 LDG.E.64 R16, desc[UR14][R16.64] ;  /* 0x0000000e1010d981 */ /* 0x000f62000c1e1b00 */
[C---:B------:R-:W-:Y:S02]  /*2a20*/  IADD3 R19, R18.reuse, 0xc, RZ ;  /* 0x0000000c12137810 */ /* 0x040fe40007ffe0ff */
[C---:B------:R-:W-:Y:S02]  /*2a30*/  IADD3 R25, R18.reuse, 0xd, RZ ;  /* 0x0000000d12197810 */ /* 0x040fe40007ffe0ff */
[----:B------:R-:W-:-:S02]  /*2a40*/  IADD3 R27, R18, 0xe, RZ ;  /* 0x0000000e121b7810 */ /* 0x000fc40007ffe0ff */
[----:B------:R-:W-:Y:S01]  /*2a50*/  IADD3 R29, R18, 0xf, RZ ;  /* 0x0000000f121d7810 */ /* 0x000fe20007ffe0ff */
[----:B--2---:R-:W-:Y:S01]  /*2a60*/  @!P3 FADD.FTZ R8, R8, R10 ;  /* 0x0000000a0808b221 */ /* 0x004fe20000010000 */
[----:B------:R-:W-:Y:S01]  /*2a70*/  @!P3 FADD.FTZ R9, R9, R11 ;  /* 0x0000000b0909b221 */ /* 0x000fe20000010000 */
[----:B------:R-:W-:Y:S02]  /*2a80*/  ISETP.EQ.OR P3, PT, R19, UR16, P2 ;  /* 0x0000001013007c0c */ /* 0x000fe40009762670 */
[----:B---3--:R-:W-:Y:S01]  /*2a90*/  @!P4 FADD.FTZ R8, R8, R12 ;  /* 0x0000000c0808c221 */ /* 0x008fe20000010000 */
[----:B------:R-:W-:Y:S01]  /*2aa0*/  @!P4 FADD.FTZ R9, R9, R13 ;  /* 0x0000000d0909c221 */ /* 0x000fe20000010000 */
[----:B------:R-:W-:Y:S02]  /*2ab0*/  ISETP.EQ.OR P4, PT, R25, UR16, P2 ;  /* 0x0000001019007c0c */ /* 0x000fe40009782670 */
        /* <DEDUP_REMOVED lines=18> */
[----:B------:R-:W-:-:S02]  /*2be0*/  IADD3 R21, R21, -0x10, RZ ;  /* 0xfffffff015157810 */ /* 0x000fc40007ffe0ff */
[----:B------:R-:W-:Y:S01]  /*2bf0*/  IADD3 R18, R18, 0x10, RZ ;  /* 0x0000001012127810 */ /* 0x000fe20007ffe0ff */
[----:B--2---:R-:W-:Y:S01]  /*2c00*/  @!P3 FADD.FTZ R8, R8, R10 ;  /* 0x0000000a0808b221 */ /* 0x004fe20000010000 */
[----:B------:R-:W-:Y:S01]  /*2c10*/  @!P3 FADD.FTZ R9, R9, R11 ;  /* 0x0000000b0909b221 */ /* 0x000fe20000010000 */
[----:B------:R-:W-:Y:S02]  /*2c20*/  ISETP.GT.AND P3, PT, R21, 0xc, PT ;  /* 0x0000000c1500780c */ /* 0x000fe40003f64270 */
[----:B---3--:R-:W-:Y:S01]  /*2c30*/  @!P4 FADD.FTZ R8, R8, R12 ;  /* 0x0000000c0808c221 */ /* 0x008fe20000010000 */
[----:B------:R-:W-:-:S03]  /*2c40*/  @!P4 FADD.FTZ R9, R9, R13 ;  /* 0x0000000d0909c221 */ /* 0x000fc60000010000 */
[----:B----4-:R-:W-:Y:S01]  /*2c50*/  @!P6 FADD.FTZ R8, R8, R14 ;  /* 0x0000000e0808e221 */ /* 0x010fe20000010000 */
[----:B------:R-:W-:-:S03]  /*2c60*/  @!P6 FADD.FTZ R9, R9, R15 ;  /* 0x0000000f0909e221 */ /* 0x000fc60000010000 */
[----:B-----5:R-:W-:Y:S01]  /*2c70*/  @!P5 FADD.FTZ R8, R8, R16 ;  /* 0x000000100808d221 */ /* 0x020fe20000010000 */
[----:B------:R-:W-:Y:S02]  /*2c80*/  @!P5 FADD.FTZ R9, R9, R17 ;  /* 0x000000110909d221 */ /* 0x000fe40000010000 */
[----:B------:R-:W-:Y:S05]  /*2c90*/  @P3 BRA `(.L_x_18) ;  /* 0xfffffff800343947 */ /* 0x000fea000383ffff */
.L_x_17:
[----:B------:R-:W-:-:S13]  /*2ca0*/  ISETP.GT.AND P3, PT, R21, 0x4, PT ;  /* 0x000000041500780c */ /* 0x000fda0003f64270 */
[----:B------:R-:W-:Y:S05]  /*2cb0*/  @!P3 BRA `(.L_x_19) ;  /* 0x0000000000ecb947 */ /* 0x000fea0003800000 */
[C---:B------:R-:W-:Y:S02]  /*2cc0*/  IADD3 R13, R18.reuse, 0x1, RZ ;  /* 0x00000001120d7810 */ /* 0x040fe40007ffe0ff */
[C---:B------:R-:W-:Y:S02]  /*2cd0*/  ISETP.EQ.OR P5, PT, R18.reuse, UR16, P2 ;  /* 0x0000001012007c0c */ /* 0x040fe400097a2670 */
[----:B------:R-:W-:Y:S02]  /*2ce0*/  IADD3 R15, R18, 0x2, RZ ;  /* 0x00000002120f7810 */ /* 0x000fe40007ffe0ff */
[----:B------:R-:W-:Y:S02]  /*2cf0*/  ISETP.EQ.OR P6, PT, R13, UR16, P2 ;  /* 0x000000100d007c0c */ /* 0x000fe400097c2670 */
[----:B------:R-:W-:-:S07]  /*2d00*/  ISETP.EQ.OR P3, PT, R15, UR16, P2 ;  /* 0x000000100f007c0c */ /* 0x000fce0009762670 */
[----:B------:R-:W-:-:S04]  /*2d10*/  @!P5 IMAD R11, R18, R0, R20 ;  /* 0x00000000120bd224 */ /* 0x000fc800078e0214 */
[----:B------:R-:W-:Y:S02]  /*2d20*/  @!P6 IMAD R13, R0, R13, R20 ;  /* 0x0000000d000de224 */ /* 0x000fe400078e0214 */
[----:B------:R-:W-:-:S04]  /*2d30*/  @!P5 IMAD.WIDE.U32 R10, R11, 0x8, R22 ;  /* 0x000000080b0ad825 */ /* 0x000fc800078e0016 */
[----:B------:R-:W-:Y:S02]  /*2d40*/  @!P3 IMAD R15, R0, R15, R20 ;  /* 0x0000000f000fb224 */ /* 0x000fe400078e0214 */
[--C-:B------:R-:W-:Y:S01]  /*2d50*/  @!P6 IMAD.WIDE.U32 R12, R13, 0x8, R22.reuse ;  /* 0x000000080d0ce825 */ /* 0x100fe200078e0016 */
[----:B------:R-:W0:Y:S03]  /*2d60*/  @!P5 LDG.E.64 R10, desc[UR14][R10.64] ;  /* 0x0000000e0a0ad981 */ /* 0x000e26000c1e1b00 */
[----:B------:R-:W-:Y:S02]  /*2d70*/  @!P3 IMAD.WIDE.U32 R14, R15, 0x8, R22 ;  /* 0x000000080f0eb825 */ /* 0x000fe400078e0016 */
[----:B------:R-:W2:Y:S04]  /*2d80*/  @!P6 LDG.E.64 R12, desc[UR14][R12.64] ;  /* 0x0000000e0c0ce981 */ /* 0x000ea8000c1e1b00 */
[----:B------:R-:W3:Y:S01]  /*2d90*/  @!P3 LDG.E.64 R14, desc[UR14][R14.64] ;  /* 0x0000000e0e0eb981 */ /* 0x000ee2000c1e1b00 */
[----:B------:R-:W-:-:S02]  /*2da0*/  IADD3 R19, R18, 0x3, RZ ;  /* 0x0000000312137810 */ /* 0x000fc40007ffe0ff */
[----:B------:R-:W-:Y:S02]  /*2db0*/  IADD3 R24, R18, 0x4, RZ ;  /* 0x0000000412187810 */ /* 0x000fe40007ffe0ff */
[----:B------:R-:W-:Y:S02]  /*2dc0*/  ISETP.EQ.OR P0, PT, R19, UR16, P2 ;  /* 0x0000001013007c0c */ /* 0x000fe40009702670 */
[C---:B------:R-:W-:Y:S02]  /*2dd0*/  ISETP.EQ.OR P4, PT, R24.reuse, UR16, P2 ;  /* 0x0000001018007c0c */ /* 0x040fe40009782670 */
[C---:B------:R-:W-:Y:S02]  /*2de0*/  IADD3 R25, R24.reuse, 0x1, RZ ;  /* 0x0000000118197810 */ /* 0x040fe40007ffe0ff */
[C---:B------:R-:W-:Y:S02]  /*2df0*/  IADD3 R27, R24.reuse, 0x2, RZ ;  /* 0x00000002181b7810 */ /* 0x040fe40007ffe0ff */
[----:B------:R-:W-:Y:S01]  /*2e00*/  IADD3 R17, R24, 0x3, RZ ;  /* 0x0000000318117810 */ /* 0x000fe20007ffe0ff */
[----:B0-----:R-:W-:Y:S01]  /*2e10*/  @!P5 FADD.FTZ R8, R8, R10 ;  /* 0x0000000a0808d221 */ /* 0x001fe20000010000 */
[----:B------:R-:W-:Y:S01]  /*2e20*/  @!P5 FADD.FTZ R9, R9, R11 ;  /* 0x0000000b0909d221 */ /* 0x000fe20000010000 */
[----:B------:R-:W-:-:S02]  /*2e30*/  ISETP.EQ.OR P5, PT, R25, UR16, P2 ;  /* 0x0000001019007c0c */ /* 0x000fc400097a2670 */
[----:B------:R-:W-:Y:S02]  /*2e40*/  @!P0 IMAD R11, R0, R19, R20 ;  /* 0x00000013000b8224 */ /* 0x000fe400078e0214 */
[----:B--2---:R-:W-:Y:S01]  /*2e50*/  @!P6 FADD.FTZ R8, R8, R12 ;  /* 0x0000000c0808e221 */ /* 0x004fe20000010000 */
[----:B------:R-:W-:Y:S01]  /*2e60*/  @!P6 FADD.FTZ R9, R9, R13 ;  /* 0x0000000d0909e221 */ /* 0x000fe20000010000 */
[----:B------:R-:W-:Y:S01]  /*2e70*/  ISETP.EQ.OR P6, PT, R27, UR16, P2 ;  /* 0x000000101b007c0c */ /* 0x000fe200097c2670 */
[----:B------:R-:W-:Y:S02]  /*2e80*/  @!P4 IMAD R13, R0, R24, R20 ;  /* 0x00000018000dc224 */ /* 0x000fe400078e0214 */
[----:B---3--:R-:W-:Y:S01]  /*2e90*/  @!P3 FADD.FTZ R8, R8, R14 ;  /* 0x0000000e0808b221 */ /* 0x008fe20000010000 */
[----:B------:R-:W-:Y:S01]  /*2ea0*/  @!P3 FADD.FTZ R9, R9, R15 ;  /* 0x0000000f0909b221 */ /* 0x000fe20000010000 */
[----:B------:R-:W-:Y:S01]  /*2eb0*/  ISETP.EQ.OR P3, PT, R17, UR16, P2 ;  /* 0x0000001011007c0c */ /* 0x000fe20009762670 */
[----:B------:R-:W-:-:S04]  /*2ec0*/  @!P0 IMAD.WIDE.U32 R10, R11, 0x8, R22 ;  /* 0x000000080b0a8825 */ /* 0x000fc800078e0016 */
[C---:B------:R-:W-:Y:S02]  /*2ed0*/  @!P5 IMAD R15, R0.reuse, R25, R20 ;  /* 0x00000019000fd224 */ /* 0x040fe400078e0214 */
[----:B------:R-:W-:Y:S01]  /*2ee0*/  @!P4 IMAD.WIDE.U32 R12, R13, 0x8, R22 ;  /* 0x000000080d0cc825 */ /* 0x000fe200078e0016 */
[----:B------:R-:W2:Y:S03]  /*2ef0*/  @!P0 LDG.E.64 R10, desc[UR14][R10.64] ;  /* 0x0000000e0a0a8981 */ /* 0x000ea6000c1e1b00 */
[C---:B------:R-:W-:Y:S02]  /*2f00*/  @!P6 IMAD R19, R0.reuse, R27, R20 ;  /* 0x0000001b0013e224 */ /* 0x040fe400078e0214 */
[----:B------:R-:W-:Y:S01]  /*2f10*/  @!P5 IMAD.WIDE.U32 R14, R15, 0x8, R22 ;  /* 0x000000080f0ed825 */ /* 0x000fe200078e0016 */
[----:B------:R-:W3:Y:S03]  /*2f20*/  @!P4 LDG.E.64 R12, desc[UR14][R12.64] ;  /* 0x0000000e0c0cc981 */ /* 0x000ee6000c1e1b00 */
[----:B------:R-:W-:-:S02]  /*2f30*/  @!P3 IMAD R25, R0, R17, R20 ;  /* 0x000000110019b224 */ /* 0x000fc400078e0214 */
[--C-:B------:R-:W-:Y:S01]  /*2f40*/  @!P6 IMAD.WIDE.U32 R16, R19, 0x8, R22.reuse ;  /* 0x000000081310e825 */ /* 0x100fe200078e0016 */
[----:B------:R-:W4:Y:S03]  /*2f50*/  @!P5 LDG.E.64 R14, desc[UR14][R14.64] ;  /* 0x0000000e0e0ed981 */ /* 0x000f26000c1e1b00 */
[----:B------:R-:W-:Y:S02]  /*2f60*/  @!P3 IMAD.WIDE.U32 R18, R25, 0x8, R22 ;  /* 0x000000081912b825 */ /* 0x000fe400078e0016 */
[----:B------:R-:W5:Y:S04]  /*2f70*/  @!P6 LDG.E.64 R16, desc[UR14][R16.64] ;  /* 0x0000000e1010e981 */ /* 0x000f68000c1e1b00 */
[----:B------:R-:W5:Y:S01]  /*2f80*/  @!P3 LDG.E.64 R18, desc[UR14][R18.64] ;  /* 0x0000000e1212b981 */ /* 0x000f62000c1e1b00 */
[----:B------:R-:W-:-:S04]  /*2f90*/  IADD3 R21, R21, -0x4, RZ ;  /* 0xfffffffc15157810 */ /* 0x000fc80007ffe0ff */
[----:B------:R-:W-:Y:S01]  /*2fa0*/  IADD3 R21, R21, -0x4, RZ ;  /* 0xfffffffc15157810 */ /* 0x000fe20007ffe0ff */
[----:B--2---:R-:W-:Y:S01]  /*2fb0*/  @!P0 FADD.FTZ R8, R8, R10 ;  /* 0x0000000a08088221 */ /* 0x004fe20000010000 */
[----:B------:R-:W-:Y:S01]  /*2fc0*/  @!P0 FADD.FTZ R9, R9, R11 ;  /* 0x0000000b09098221 */ /* 0x000fe20000010000 */
[----:B------:R-:W-:Y:S02]  /*2fd0*/  PLOP3.LUT P0, PT, PT, PT, PT, 0x8, 0x0 ;  /* 0x000000000000781c */ /* 0x000fe40003f0e170 */
[----:B---3--:R-:W-:Y:S01]  /*2fe0*/  @!P4 FADD.FTZ R8, R8, R12 ;  /* 0x0000000c0808c221 */ /* 0x008fe20000010000 */
[----:B------:R-:W-:-:S03]  /*2ff0*/  @!P4 FADD.FTZ R9, R9, R13 ;  /* 0x0000000d0909c221 */ /* 0x000fc60000010000 */
[----:B----4-:R-:W-:Y:S01]  /*3000*/  @!P5 FADD.FTZ R8, R8, R14 ;  /* 0x0000000e0808d221 */ /* 0x010fe20000010000 */
[----:B------:R-:W-:-:S03]  /*3010*/  @!P5 FADD.FTZ R9, R9, R15 ;  /* 0x0000000f0909d221 */ /* 0x000fc60000010000 */
[----:B-----5:R-:W-:Y:S01]  /*3020*/  @!P6 FADD.FTZ R8, R8, R16 ;  /* 0x000000100808e221 */ /* 0x020fe20000010000 */
[----:B------:R-:W-:-:S03]  /*3030*/  @!P6 FADD.FTZ R9, R9, R17 ;  /* 0x000000110909e221 */ /* 0x000fc60000010000 */
[----:B------:R-:W-:Y:S01]  /*3040*/  @!P3 FADD.FTZ R8, R8, R18 ;  /* 0x000000120808b221 */ /* 0x000fe20000010000 */
[----:B------:R-:W-:Y:S01]  /*3050*/  @!P3 FADD.FTZ R9, R9, R19 ;  /* 0x000000130909b221 */ /* 0x000fe20000010000 */
[----:B------:R-:W-:-:S07]  /*3060*/  IADD3 R18, R24, 0x4, RZ ;  /* 0x0000000418127810 */ /* 0x000fce0007ffe0ff */
.L_x_19:
[----:B------:R-:W-:-:S13]  /*3070*/  ISETP.NE.OR P0, PT, R21, RZ, P0 ;  /* 0x000000ff1500720c */ /* 0x000fda0000705670 */
[----:B------:R-:W-:Y:S05]  /*3080*/  @!P0 BRA `(.L_x_15) ;  /* 0x00000000007c8947 */ /* 0x000fea0003800000 */
.L_x_16:
        /* <DEDUP_REMOVED lines=19> */
[----:B------:R-:W-:-:S02]  /*31c0*/  IADD3 R21, R21, -0x4, RZ ;  /* 0xfffffffc15157810 */ /* 0x000fc40007ffe0ff */
[----:B------:R-:W-:Y:S01]  /*31d0*/  IADD3 R18, R18, 0x4, RZ ;  /* 0x0000000412127810 */ /* 0x000fe20007ffe0ff */
[----:B0-----:R-:W-:Y:S01]  /*31e0*/  @!P0 FADD.FTZ R8, R8, R10 ;  /* 0x0000000a08088221 */ /* 0x001fe20000010000 */
[----:B------:R-:W-:Y:S01]  /*31f0*/  @!P0 FADD.FTZ R9, R9, R11 ;  /* 0x0000000b09098221 */ /* 0x000fe20000010000 */
[----:B------:R-:W-:Y:S02]  /*3200*/  ISETP.NE.AND P0, PT, R21, RZ, PT ;  /* 0x000000ff1500720c */ /* 0x000fe40003f05270 */
[----:B--2---:R-:W-:Y:S01]  /*3210*/  @!P3 FADD.FTZ R8, R8, R12 ;  /* 0x0000000c0808b221 */ /* 0x004fe20000010000 */
[----:B------:R-:W-:-:S03]  /*3220*/  @!P3 FADD.FTZ R9, R9, R13 ;  /* 0x0000000d0909b221 */ /* 0x000fc60000010000 */
[----:B---3--:R-:W-:Y:S01]  /*3230*/  @!P4 FADD.FTZ R8, R8, R14 ;  /* 0x0000000e0808c221 */ /* 0x008fe20000010000 */
[----:B------:R-:W-:-:S03]  /*3240*/  @!P4 FADD.FTZ R9, R9, R15 ;  /* 0x0000000f0909c221 */ /* 0x000fc60000010000 */
[----:B----4-:R-:W-:Y:S01]  /*3250*/  @!P5 FADD.FTZ R8, R8, R16 ;  /* 0x000000100808d221 */ /* 0x010fe20000010000 */
[----:B------:R-:W-:Y:S02]  /*3260*/  @!P5 FADD.FTZ R9, R9, R17 ;  /* 0x000000110909d221 */ /* 0x000fe40000010000 */
[----:B------:R-:W-:Y:S05]  /*3270*/  @P0 BRA `(.L_x_16) ;  /* 0xfffffffc00840947 */ /* 0x000fea000383ffff */
.L_x_15:
[----:B------:R-:W-:-:S13]  /*3280*/  LOP3.LUT P0, R3, R3, 0x3, RZ, 0xc0, !PT ;  /* 0x0000000303037812 */ /* 0x000fda000780c0ff */
[----:B------:R-:W-:Y:S05]  /*3290*/  @!P0 BRA `(.L_x_12) ;  /* 0x0000000000688947 */ /* 0x000fea0003800000 */
[----:B------:R-:W-:Y:S01]  /*32a0*/  ISETP.EQ.OR P0, PT, R18, UR16, P2 ;  /* 0x0000001012007c0c */ /* 0x000fe20009702670 */
[----:B------:R-:W-:Y:S01]  /*32b0*/  BSSY B0, `(.L_x_20) ;  /* 0x0000008000007945 */ /* 0x000fe20003800000 */
[----:B------:R-:W-:-:S11]  /*32c0*/  ISETP.NE.AND P3, PT, R3, 0x1, PT ;  /* 0x000000010300780c */ /* 0x000fd60003f65270 */
[----:B------:R-:W-:Y:S05]  /*32d0*/  @P0 BRA `(.L_x_21) ;  /* 0x0000000000140947 */ /* 0x000fea0003800000 */
[----:B------:R-:W-:-:S04]  /*32e0*/  IMAD R11, R0, R18, R20 ;  /* 0x00000012000b7224 */ /* 0x000fc800078e0214 */
[----:B------:R-:W-:-:S06]  /*32f0*/  IMAD.WIDE.U32 R10, R11, 0x8, R22 ;  /* 0x000000080b0a7825 */ /* 0x000fcc00078e0016 */
[----:B------:R-:W0:Y:S02]  /*3300*/  LDG.E.64 R10, desc[UR14][R10.64] ;  /* 0x0000000e0a0a7981 */ /* 0x000e24000c1e1b00 */
[----:B0-----:R-:W-:Y:S01]  /*3310*/  FADD.FTZ R8, R8, R10 ;  /* 0x0000000a08087221 */ /* 0x001fe20000010000 */
[----:B------:R-:W-:-:S07]  /*3320*/  FADD.FTZ R9, R9, R11 ;  /* 0x0000000b09097221 */ /* 0x000fce0000010000 */
.L_x_21:
[----:B------:R-:W-:Y:S05]  /*3330*/  BSYNC B0 ;  /* 0x0000000000007941 */ /* 0x000fea0003800000 */
.L_x_20:
[----:B------:R-:W-:Y:S05]  /*3340*/  @!P3 BRA `(.L_x_12) ;  /* 0x00000000003cb947 */ /* 0x000fea0003800000 */
[C---:B------:R-:W-:Y:S02]  /*3350*/  IADD3 R13, R18.reuse, 0x2, RZ ;  /* 0x00000002120d7810 */ /* 0x040fe40007ffe0ff */
[----:B------:R-:W-:Y:S02]  /*3360*/  IADD3 R11, R18, 0x1, RZ ;  /* 0x00000001120b7810 */ /* 0x000fe40007ffe0ff */
[----:B------:R-:W-:Y:S02]  /*3370*/  ISETP.EQ.OR P0, PT, R13, UR16, P2 ;  /* 0x000000100d007c0c */ /* 0x000fe40009702670 */
[----:B------:R-:W-:Y:S02]  /*3380*/  ISETP.EQ.OR P3, PT, R11, UR16, P2 ;  /* 0x000000100b007c0c */ /* 0x000fe40009762670 */
[----:B------:R-:W-:-:S11]  /*3390*/  ISETP.EQ.OR P0, PT, R3, 0x2, P0 ;  /* 0x000000020300780c */ /* 0x000fd60000702670 */
[-CC-:B------:R-:W-:Y:S02]  /*33a0*/  @!P3 IMAD R11, R11, R0.reuse, R20.reuse ;  /* 0x000000000b0bb224 */ /* 0x180fe400078e0214 */
[----:B------:R-:W-:Y:S02]  /*33b0*/  @!P0 IMAD R3, R13, R0, R20 ;  /* 0x000000000d038224 */ /* 0x000fe400078e0214 */
[----:B------:R-:W-:-:S04]  /*33c0*/  @!P3 IMAD.WIDE.U32 R10, R11, 0x8, R22 ;  /* 0x000000080b0ab825 */ /* 0x000fc800078e0016 */
[----:B------:R-:W-:Y:S02]  /*33d0*/  @!P0 IMAD.WIDE.U32 R22, R3, 0x8, R22 ;  /* 0x0000000803168825 */ /* 0x000fe400078e0016 */
[----:B------:R-:W0:Y:S04]  /*33e0*/  @!P3 LDG.E.64 R10, desc[UR14][R10.64] ;  /* 0x0000000e0a0ab981 */ /* 0x000e28000c1e1b00 */
[----:B------:R-:W2:Y:S01]  /*33f0*/  @!P0 LDG.E.64 R22, desc[UR14][R22.64] ;  /* 0x0000000e16168981 */ /* 0x000ea2000c1e1b00 */
[----:B0-----:R-:W-:Y:S01]  /*3400*/  @!P3 FADD.FTZ R8, R8, R10 ;  /* 0x0000000a0808b221 */ /* 0x001fe20000010000 */
[----:B------:R-:W-:-:S03]  /*3410*/  @!P3 FADD.FTZ R9, R9, R11 ;  /* 0x0000000b0909b221 */ /* 0x000fc60000010000 */
[----:B--2---:R-:W-:Y:S01]  /*3420*/  @!P0 FADD.FTZ R8, R8, R22 ;  /* 0x0000001608088221 */ /* 0x004fe20000010000 */
[----:B------:R-:W-:-:S07]  /*3430*/  @!P0 FADD.FTZ R9, R9, R23 ;  /* 0x0000001709098221 */ /* 0x000fce0000010000 */
.L_x_12:
[----:B------:R-:W1:Y:S01]  /*3440*/  S2UR UR7, SR_CgaCtaId ;  /* 0x00000000000779c3 */ /* 0x000e620000008800 */
[----:B------:R-:W-:Y:S01]  /*3450*/  UMOV UR6, 0x400 ;  /* 0x0000040000067882 */ /* 0x000fe20000000000 */
[----:B------:R-:W-:Y:S02]  /*3460*/  ISETP.NE.AND P0, PT, RZ, UR18, PT ;  /* 0x00000012ff007c0c */ /* 0x000fe4000bf05270 */
[----:B------:R-:W-:Y:S02]  /*3470*/  SHF.L.U32 R39, R39, 0x10, RZ ;  /* 0x0000001027277819 */ /* 0x000fe400000006ff */
[----:B------:R-:W-:Y:S02]  /*3480*/  SHF.L.U32 R3, R40, 0x10, RZ ;  /* 0x0000001028037819 */ /* 0x000fe400000006ff */
[----:B------:R-:W-:Y:S01]  /*3490*/  SHF.L.U32 R37, R37, 0x10, RZ ;  /* 0x0000001025257819 */ /* 0x000fe200000006ff */
[----:B------:R-:W-:Y:S01]  /*34a0*/  FADD.FTZ R39, -R2, R39 ;  /* 0x0000002702277221 */ /* 0x000fe20000010100 */
[----:B------:R-:W-:Y:S01]  /*34b0*/  SHF.L.U32 R38, R38, 0x10, RZ ;  /* 0x0000001026267819 */ /* 0x000fe200000006ff */
[----:B------:R-:W-:-:S02]  /*34c0*/  FADD.FTZ R3, -R2, R3 ;  /* 0x0000000302037221 */ /* 0x000fc40000010100 */
[----:B------:R-:W-:Y:S02]  /*34d0*/  FMUL.FTZ R39, R39, UR9 ;  /* 0x0000000927277c20 */ /* 0x000fe40008410000 */
[----:B--2---:R-:W-:Y:S01]  /*34e0*/  FMUL.FTZ R14, R3, UR9 ;  /* 0x00000009030e7c20 */ /* 0x004fe20008410000 */
[----:B-1----:R-:W-:-:S09]  /*34f0*/  ULEA UR6, UR7, UR6, 0x18 ;  /* 0x0000000607067291 */ /* 0x002fd2000f8ec03f */
[----:B------:R1:W-:Y:S01]  /*3500*/  @!P2 STS.64 [UR6+0xc0], R8 ;  /* 0x0000c008ff00a988 */ /* 0x0003e20008000a06 */
[----:B------:R-:W-:Y:S06]  /*3510*/  BAR.SYNC.DEFER_BLOCKING 0x0 ;  /* 0x0000000000007b1d */ /* 0x000fec0000010000 */
[----:B------:R-:W2:Y:S01]  /*3520*/  LDS.64 R10, [UR6+0xc0] ;  /* 0x0000c006ff0a7984 */ /* 0x000ea20008000a00 */
[----:B------:R-:W-:Y:S05]  /*3530*/  @!P0 BRA `(.L_x_22) ;  /* 0x0000000000488947 */ /* 0x000fea0003800000 */
[----:B------:R-:W-:Y:S01]  /*3540*/  FFMA.FTZ R6, R39, R4, R6 ;  /* 0x0000000427067223 */ /* 0x000fe20000010006 */
[----:B------:R-:W-:-:S03]  /*3550*/  FFMA.FTZ R7, R14, R5, R7 ;  /* 0x000000050e077223 */ /* 0x000fc60000010007 */
[----:B------:R-:W-:Y:S01]  /*3560*/  FMUL.FTZ R0, R6, -1.4426950216293334961 ;  /* 0xbfb8aa3b06007820 */ /* 0x000fe20000410000 */
[----:B------:R-:W-:-:S05]  /*3570*/  FMUL.FTZ R3, R7, -1.4426950216293334961 ;  /* 0xbfb8aa3b07037820 */ /* 0x000fca0000410000 */
[----:B------:R-:W3:Y:S08]  /*3580*/  MUFU.EX2 R0, R0 ;  /* 0x0000000000007308 */ /* 0x000ef00000000800 */
[----:B------:R-:W0:Y:S01]  /*3590*/  MUFU.EX2 R3, R3 ;  /* 0x0000000300037308 */ /* 0x000e220000000800 */
[----:B---3--:R-:W-:-:S07]  /*35a0*/  FADD.FTZ R2, R0, 1 ;  /* 0x3f80000000027421 */ /* 0x008fce0000010000 */
[----:B------:R-:W3:Y:S01]  /*35b0*/  MUFU.RCP R2, R2 ;  /* 0x0000000200027308 */ /* 0x000ee20000001000 */
[----:B01----:R-:W-:-:S07]  /*35c0*/  FADD.FTZ R8, R3, 1 ;  /* 0x3f80000003087421 */ /* 0x003fce0000010000 */
[----:B------:R-:W0:Y:S01]  /*35d0*/  MUFU.RCP R9, R8 ;  /* 0x0000000800097308 */ /* 0x000e220000001000 */
[----:B---3--:R-:W-:Y:S01]  /*35e0*/  FADD.FTZ R13, -R2, 1 ;  /* 0x3f800000020d7421 */ /* 0x008fe20000010100 */
[----:B------:R-:W-:-:S03]  /*35f0*/  FMUL.FTZ R37, R37, R2 ;  /* 0x0000000225257220 */ /* 0x000fc60000410000 */
[----:B------:R-:W-:Y:S01]  /*3600*/  FFMA.FTZ R6, R6, R13, 1 ;  /* 0x3f80000006067423 */ /* 0x000fe2000001000d */
[----:B0-----:R-:W-:Y:S01]  /*3610*/  FADD.FTZ R12, -R9, 1 ;  /* 0x3f800000090c7421 */ /* 0x001fe20000010100 */
[----:B------:R-:W-:Y:S02]  /*3620*/  FMUL.FTZ R38, R38, R9 ;  /* 0x0000000926267220 */ /* 0x000fe40000410000 */
[----:B------:R-:W-:Y:S01]  /*3630*/  FMUL.FTZ R37, R37, R6 ;  /* 0x0000000625257220 */ /* 0x000fe20000410000 */
[----:B------:R-:W-:-:S04]  /*3640*/  FFMA.FTZ R7, R7, R12, 1 ;  /* 0x3f80000007077423 */ /* 0x000fc8000001000c */
[----:B------:R-:W-:-:S07]  /*3650*/  FMUL.FTZ R38, R38, R7 ;  /* 0x0000000726267220 */ /* 0x000fce0000410000 */
.L_x_22:
[----:B------:R-:W-:Y:S04]  /*3660*/  BSSY B0, `(.L_x_23) ;  /* 0x0000018000007945 */ /* 0x000fe80003800000 */
[----:B------:R-:W-:Y:S05]  /*3670*/  @!P1 BRA `(.L_x_24) ;  /* 0x0000000000589947 */ /* 0x000fea0003800000 */
[----:B------:R-:W-:Y:S01]  /*3680*/  ULDC UR6, c[0x0][0x2bc] ;  /* 0x0000af0000067ab9 */ /* 0x000fe20000000800 */
[----:B------:R-:W-:Y:S01]  /*3690*/  SHF.R.S32.HI R3, RZ, 0x1f, R34 ;  /* 0x0000001fff037819 */ /* 0x000fe20000011422 */
[----:B--2---:R-:W-:Y:S01]  /*36a0*/  FMUL.FTZ R10, R10, UR6 ;  /* 0x000000060a0a7c20 */ /* 0x004fe20008410000 */
[----:B------:R-:W-:Y:S01]  /*36b0*/  ULDC.64 UR20, c[0x0][0x288] ;  /* 0x0000a20000147ab9 */ /* 0x000fe20000000a00 */
[----:B------:R-:W-:Y:S02]  /*36c0*/  MOV R43, R45 ;  /* 0x0000002d002b7202 */ /* 0x000fe40000000f00 */
[-C--:B------:R-:W-:Y:S01]  /*36d0*/  FMUL.FTZ R0, R39, R10.reuse ;  /* 0x0000000a27007220 */ /* 0x080fe20000410000 */
[----:B------:R-:W-:Y:S01]  /*36e0*/  FMUL.FTZ R10, R14, R10 ;  /* 0x0000000a0e0a7220 */ /* 0x000fe20000410000 */
[----:B------:R-:W-:Y:S02]  /*36f0*/  IMAD R3, R3, UR20, RZ ;  /* 0x0000001403037c24 */ /* 0x000fe4000f8e02ff */
[C---:B------:R-:W-:Y:S01]  /*3700*/  FFMA.FTZ R0, R11.reuse, UR6, R0 ;  /* 0x000000060b007c23 */ /* 0x040fe20008010000 */
[----:B------:R-:W-:Y:S01]  /*3710*/  FFMA.FTZ R11, R11, UR6, R10 ;  /* 0x000000060b0b7c23 */ /* 0x000fe2000801000a */
[----:B------:R-:W-:Y:S01]  /*3720*/  IMAD.WIDE.U32 R42, R34, UR20, R42 ;  /* 0x00000014222a7c25 */ /* 0x000fe2000f8e002a */
[----:B------:R-:W-:-:S03]  /*3730*/  ULDC.64 UR6, c[0x0][0x210] ;  /* 0x0000840000067ab9 */ /* 0x000fc60000000a00 */
[----:B------:R-:W-:Y:S01]  /*3740*/  FFMA.FTZ R0, R37, R4, -R0 ;  /* 0x0000000425007223 */ /* 0x000fe20000010800 */
[----:B------:R-:W-:Y:S01]  /*3750*/  FFMA.FTZ R11, R38, R5, -R11 ;  /* 0x00000005260b7223 */ /* 0x000fe2000001080b */
[----:B------:R-:W-:Y:S01]  /*3760*/  IMAD R3, R34, UR21, R3 ;  /* 0x0000001522037c24 */ /* 0x000fe2000f8e0203 */
[----:B------:R-:W-:Y:S01]  /*3770*/  LEA R2, P0, R42, UR6, 0x1 ;  /* 0x000000062a027c11 */ /* 0x000fe2000f8008ff */
[----:B------:R-:W-:Y:S01]  /*3780*/  FMUL.FTZ R0, R0, UR9 ;  /* 0x0000000900007c20 */ /* 0x000fe20008410000 */
[----:B------:R-:W-:Y:S02]  /*3790*/  FMUL.FTZ R5, R11, UR9 ;  /* 0x000000090b057c20 */ /* 0x000fe40008410000 */
[----:B------:R-:W-:-:S03]  /*37a0*/  IADD3 R3, R43, R3, RZ ;  /* 0x000000032b037210 */ /* 0x000fc60007ffe0ff */
[----:B------:R-:W-:Y:S02]  /*37b0*/  F2FP.BF16.F32.PACK_AB R5, R5, R0 ;  /* 0x000000000505723e */ /* 0x000fe400000010ff */
[----:B------:R-:W-:-:S05]  /*37c0*/  LEA.HI.X R3, R42, UR7, R3, 0x1, P0 ;  /* 0x000000072a037c11 */ /* 0x000fca00080f0c03 */
[----:B------:R3:W-:Y:S02]  /*37d0*/  STG.E desc[UR14][R2.64], R5 ;  /* 0x0000000502007986 */ /* 0x0007e4000c10190e */
.L_x_24:
[----:B------:R-:W-:Y:S05]  /*37e0*/  BSYNC B0 ;  /* 0x0000000000007941 */ /* 0x000fea0003800000 */
.L_x_23:
[----:B------:R-:W-:Y:S01]  /*37f0*/  ULDC UR6, c[0x0][0x10] ;  /* 0x0000040000067ab9 */ /* 0x000fe20000000800 */
[----:B------:R-:W-:Y:S02]  /*3800*/  UIADD3 UR4, UR4, 0x1, URZ ;  /* 0x0000000104047890 */ /* 0x000fe4000fffe03f */
[----:B------:R-:W-:-:S04]  /*3810*/  UIADD3 UR8, UR6, UR8, URZ ;  /* 0x0000000806087290 */ /* 0x000fc8000fffe03f */
[----:B------:R-:W-:-:S06]  /*3820*/  UISETP.GE.AND UP0, UPT, UR8, UR5, UPT ;  /* 0x000000050800728c */ /* 0x000fcc000bf06270 */
[----:B------:R-:W-:-:S13]  /*3830*/  PLOP3.LUT P0, PT, PT, PT, UP0, 0x80, 0x0 ;  /* 0x000000000000781c */ /* 0x000fda0003f0f008 */
[----:B------:R-:W-:Y:S05]  /*3840*/  @!P0 BRA `(.L_x_25) ;  /* 0xffffffc800a88947 */ /* 0x000fea000383ffff */
.L_x_1:
[----:B------:R-:W4:Y:S01]  /*3850*/  LDC R4, c[0x0][0xc] ;  /* 0x00000300ff047b82 */ /* 0x000f220000000800 */
[----:B------:R-:W-:Y:S01]  /*3860*/  ISETP.NE.AND P1, PT, R35, RZ, PT ;  /* 0x000000ff2300720c */ /* 0x000fe20003f25270 */
[----:B------:R-:W-:Y:S06]  /*3870*/  BSSY B0, `(.L_x_26) ;  /* 0x0000011000007945 */ /* 0x000fec0003800000 */
[----:B------:R-:W5:Y:S08]  /*3880*/  LDC R7, c[0x0][0x10] ;  /* 0x00000400ff077b82 */ /* 0x000f700000000800 */
[----:B---3--:R-:W3:Y:S01]  /*3890*/  LDC.64 R2, c[0x0][0x258] ;  /* 0x00009600ff027b82 */ /* 0x008ee20000000a00 */
[----:B----4-:R-:W-:-:S02]  /*38a0*/  ISETP.NE.AND P0, PT, R4, 0x1, PT ;  /* 0x000000010400780c */ /* 0x010fc40003f05270 */
[----:B-----5:R-:W-:-:S04]  /*38b0*/  SHF.L.U32 R0, R7, 0x1, RZ ;  /* 0x0000000107007819 */ /* 0x020fc800000006ff */
[----:B------:R-:W-:-:S05]  /*38c0*/  SEL R5, R0, RZ, P0 ;  /* 0x000000ff00057207 */ /* 0x000fca0000000000 */
[----:B---3--:R-:W-:Y:S01]  /*38d0*/  IMAD.WIDE.U32 R2, R5, 0x4, R2 ;  /* 0x0000000405027825 */ /* 0x008fe200078e0002 */
[----:B------:R-:W-:Y:S06]  /*38e0*/  @P1 BRA `(.L_x_27) ;  /* 0x0000000000241947 */ /* 0x000fec0003800000 */
[----:B------:R-:W3:Y:S01]  /*38f0*/  S2R R0, SR_LANEID ;  /* 0x0000000000007919 */ /* 0x000ee20000000000 */
[----:B------:R-:W-:Y:S02]  /*3900*/  VOTEU.ANY UR4, UPT, PT ;  /* 0x0000000000047886 */ /* 0x000fe400038e0100 */
[----:B------:R-:W-:Y:S02]  /*3910*/  UFLO.U32 UR5, UR4 ;  /* 0x00000004000572bd */ /* 0x000fe400080e0000 */
[----:B------:R-:W4:Y:S04]  /*3920*/  POPC R5, UR4 ;  /* 0x0000000400057d09 */ /* 0x000f280008000000 */
[----:B---3--:R-:W-:-:S13]  /*3930*/  ISETP.EQ.U32.AND P0, PT, R0, UR5, PT ;  /* 0x0000000500007c0c */ /* 0x008fda000bf02070 */
[----:B------:R-:W-:Y:S06]  /*3940*/  @P0 MEMBAR.ALL.GPU ;  /* 0x0000000000000992 */ /* 0x000fec000000a000 */
[----:B------:R-:W-:-:S00]  /*3950*/  @P0 ERRBAR ;  /* 0x00000000000009ab */ /* 0x000fc00000000000 */
[----:B------:R-:W-:Y:S06]  /*3960*/  @P0 CGAERRBAR ;  /* 0x00000000000005ab */ /* 0x000fec0000000000 */
[----:B----4-:R3:W-:Y:S02]  /*3970*/  @P0 REDG.E.ADD.S32.STRONG.GPU desc[UR14][R2.64], R5 ;  /* 0x000000050200098e */ /* 0x0107e4000c10e38e */
.L_x_27:
[----:B------:R-:W-:Y:S05]  /*3980*/  BSYNC B0 ;  /* 0x0000000000007941 */ /* 0x000fea0003800000 */
.L_x_26:
[----:B------:R-:W4:Y:S01]  /*3990*/  S2UR UR4, SR_CTAID.X ;  /* 0x00000000000479c3 */ /* 0x000f220000002500 */
[----:B------:R-:W-:Y:S02]  /*39a0*/  IADD3 R0, R4, -0x1, RZ ;  /* 0xffffffff04007810 */ /* 0x000fe40007ffe0ff */
[----:B---3--:R-:W-:-:S05]  /*39b0*/  IADD3 R5, R7, -0x1, RZ ;  /* 0xffffffff07057810 */ /* 0x008fca0007ffe0ff */
[----:B------:R-:W3:Y:S01]  /*39c0*/  S2UR UR5, SR_CTAID.Y ;  /* 0x00000000000579c3 */ /* 0x000ee20000002600 */
[----:B----4-:R-:W-:-:S04]  /*39d0*/  ISETP.NE.AND P0, PT, R0, UR4, PT ;  /* 0x0000000400007c0c */ /* 0x010fc8000bf05270 */
[----:B---3--:R-:W-:-:S13]  /*39e0*/  ISETP.NE.OR P0, PT, R5, UR5, P0 ;  /* 0x0000000505007c0c */ /* 0x008fda0008705670 */
[----:B------:R-:W-:Y:S05]  /*39f0*/  @P0 EXIT ;  /* 0x000000000000094d */ /* 0x000fea0003800000 */
[----:B------:R-:W-:Y:S05]  /*3a00*/  @P1 BRA `(.L_x_28) ;  /* 0x0000000000201947 */ /* 0x000fea0003800000 */
[----:B------:R-:W-:-:S05]  /*3a10*/  IMAD R0, R4, R7, RZ ;  /* 0x0000000704007224 */ /* 0x000fca00078e02ff */
[----:B------:R-:W-:-:S13]  /*3a20*/  ISETP.NE.AND P0, PT, R0, -0x1, PT ;  /* 0xffffffff0000780c */ /* 0x000fda0003f05270 */
[----:B------:R-:W-:Y:S05]  /*3a30*/  @!P0 BRA `(.L_x_28) ;  /* 0x0000000000148947 */ /* 0x000fea0003800000 */
.L_x_29:
[----:B------:R-:W3:Y:S04]  /*3a40*/  LDG.E.STRONG.GPU R5, desc[UR14][R2.64] ;  /* 0x0000000e02057981 */ /* 0x000ee8000c1ef900 */
[----:B---3--:R-:W-:Y:S01]  /*3a50*/  CCTL.IVALL ;  /* 0x00000000ff00798f */ /* 0x008fe20002000000 */
[----:B------:R-:W-:Y:S05]  /*3a60*/  YIELD ;  /* 0x0000000000007946 */ /* 0x000fea0003800000 */
[----:B------:R-:W-:-:S13]  /*3a70*/  ISETP.NE.AND P0, PT, R5, R0, PT ;  /* 0x000000000500720c */ /* 0x000fda0003f05270 */
[----:B------:R-:W-:Y:S05]  /*3a80*/  @P0 BRA `(.L_x_29) ;  /* 0xfffffffc00ec0947 */ /* 0x000fea000383ffff */
.L_x_28:
[----:B------:R-:W-:Y:S05]  /*3a90*/  WARPSYNC.ALL ;  /* 0x0000000000007948 */ /* 0x000fea0003800000 */
[----:B------:R-:W3:Y:S08]  /*3aa0*/  LDC.64 R2, c[0x0][0x288] ;  /* 0x0000a200ff027b82 */ /* 0x000ef00000000a00 */
[----:B------:R-:W-:Y:S01]  /*3ab0*/  BAR.SYNC.DEFER_BLOCKING 0x0 ;  /* 0x0000000000007b1d */ /* 0x000fe20000010000 */
[----:B---3--:R-:W-:-:S04]  /*3ac0*/  LEA.HI R0, P0, R3, R2, RZ, 0x1 ;  /* 0x0000000203007211 */ /* 0x008fc800078108ff */
[----:B------:R-:W-:-:S04]  /*3ad0*/  IADD3.X R5, RZ, R3, RZ, P0, !PT ;  /* 0x00000003ff057210 */ /* 0x000fc800007fe4ff */
[----:B------:R-:W-:Y:S02]  /*3ae0*/  SHF.R.S64 R24, R0, 0x1, R5 ;  /* 0x0000000100187819 */ /* 0x000fe40000001005 */
[----:B------:R-:W-:Y:S02]  /*3af0*/  SHF.R.S32.HI R0, RZ, 0x1f, R35 ;  /* 0x0000001fff007819 */ /* 0x000fe40000011423 */
[----:B------:R-:W-:Y:S02]  /*3b00*/  SHF.R.S32.HI R25, RZ, 0x1, R5 ;  /* 0x00000001ff197819 */ /* 0x000fe40000011405 */
[----:B------:R-:W-:-:S04]  /*3b10*/  ISETP.GT.U32.AND P0, PT, R24, R35, PT ;  /* 0x000000231800720c */ /* 0x000fc80003f04070 */
[----:B------:R-:W-:-:S13]  /*3b20*/  ISETP.GT.AND.EX P0, PT, R25, R0, PT, P0 ;  /* 0x000000001900720c */ /* 0x000fda0003f04300 */
[----:B------:R-:W-:Y:S05]  /*3b30*/  @!P0 EXIT ;  /* 0x000000000000894d */ /* 0x000fea0003800000 */
[C---:B01----:R-:W-:Y:S01]  /*3b40*/  IMAD.WIDE.U32 R8, R2.reuse, 0x3, RZ ;  /* 0x0000000302087825 */ /* 0x043fe200078e00ff */
[----:B--2---:R-:W-:Y:S01]  /*3b50*/  LEA R11, R3, R3, 0x1 ;  /* 0x00000003030b7211 */ /* 0x004fe200078e08ff */
[----:B------:R-:W0:Y:S01]  /*3b60*/  LDC.64 R4, c[0x0][0x218] ;  /* 0x00008600ff047b82 */ /* 0x000e220000000a00 */
[----:B------:R-:W-:Y:S01]  /*3b70*/  SHF.L.U64.HI R3, R2, 0x2, R3 ;  /* 0x0000000202037819 */ /* 0x000fe20000010203 */
[----:B------:R-:W-:Y:S01]  /*3b80*/  ULDC.64 UR4, c[0x0][0x268] ;  /* 0x00009a0000047ab9 */ /* 0x000fe20000000a00 */
[----:B------:R-:W-:Y:S02]  /*3b90*/  IADD3 R11, R9, R11, RZ ;  /* 0x0000000b090b7210 */ /* 0x000fe40007ffe0ff */
[----:B------:R-:W-:Y:S02]  /*3ba0*/  SHF.L.U64.HI R31, R24, 0x2, R25 ;  /* 0x00000002181f7819 */ /* 0x000fe40000010219 */
[----:B------:R-:W-:Y:S01]  /*3bb0*/  LEA.HI R8, P0, R11, R8, RZ, 0x1 ;  /* 0x000000080b087211 */ /* 0x000fe200078108ff */
[----:B------:R-:W1:Y:S03]  /*3bc0*/  LDC.64 R6, c[0x0][0x220] ;  /* 0x00008800ff067b82 */ /* 0x000e660000000a00 */
[----:B------:R-:W-:-:S04]  /*3bd0*/  IADD3.X R11, RZ, R11, RZ, P0, !PT ;  /* 0x0000000bff0b7210 */ /* 0x000fc800007fe4ff */
[--C-:B------:R-:W-:Y:S02]  /*3be0*/  SHF.R.S64 R27, R8, 0x1, R11.reuse ;  /* 0x00000001081b7819 */ /* 0x100fe4000000100b */
[----:B------:R-:W-:-:S04]  /*3bf0*/  SHF.R.S32.HI R8, RZ, 0x1, R11 ;  /* 0x00000001ff087819 */ /* 0x000fc8000001140b */
[----:B------:R-:W-:-:S07]  /*3c00*/  SHF.L.U64.HI R29, R27, 0x2, R8 ;  /* 0x000000021b1d7819 */ /* 0x000fce0000010208 */
.L_x_30:
[----:B------:R-:W-:-:S04]  /*3c10*/  LEA R12, P0, R35, UR4, 0x2 ;  /* 0x00000004230c7c11 */ /* 0x000fc8000f8010ff */
[----:B------:R-:W-:Y:S02]  /*3c20*/  LEA.HI.X R13, R35, UR5, R0, 0x2, P0 ;  /* 0x00000005230d7c11 */ /* 0x000fe400080f1400 */
[-C--:B------:R-:W-:Y:S02]  /*3c30*/  LEA R14, P0, R24, R12.reuse, 0x2 ;  /* 0x0000000c180e7211 */ /* 0x080fe400078010ff */
[-C--:B------:R-:W-:Y:S01]  /*3c40*/  LEA R18, P1, R2, R12.reuse, 0x2 ;  /* 0x0000000c02127211 */ /* 0x080fe200078210ff */
[----:B--2---:R-:W2:Y:S01]  /*3c50*/  LDG.E R20, desc[UR14][R12.64] ;  /* 0x0000000e0c147981 */ /* 0x004ea2000c1e1900 */
[----:B------:R-:W-:Y:S02]  /*3c60*/  LEA R16, P2, R27, R12, 0x2 ;  /* 0x0000000c1b107211 */ /* 0x000fe400078410ff */
[----:B------:R-:W-:Y:S02]  /*3c70*/  IADD3.X R15, R13, R31, RZ, P0, !PT ;  /* 0x0000001f0d0f7210 */ /* 0x000fe400007fe4ff */
[----:B------:R-:W-:-:S02]  /*3c80*/  IADD3.X R19, R3, R13, RZ, P1, !PT ;  /* 0x0000000d03137210 */ /* 0x000fc40000ffe4ff */
[----:B------:R-:W-:Y:S01]  /*3c90*/  IADD3.X R17, R13, R29, RZ, P2, !PT ;  /* 0x0000001d0d117210 */ /* 0x000fe200017fe4ff */
[----:B------:R-:W2:Y:S04]  /*3ca0*/  LDG.E R21, desc[UR14][R14.64] ;  /* 0x0000000e0e157981 */ /* 0x000ea8000c1e1900 */
[----:B------:R-:W3:Y:S04]  /*3cb0*/  LDG.E R22, desc[UR14][R18.64] ;  /* 0x0000000e12167981 */ /* 0x000ee8000c1e1900 */
[----:B------:R-:W3:Y:S01]  /*3cc0*/  LDG.E R23, desc[UR14][R16.64] ;  /* 0x0000000e10177981 */ /* 0x000ee2000c1e1900 */
[----:B------:R-:W-:-:S02]  /*3cd0*/  SHF.L.U32 R11, R35, 0x1, RZ ;  /* 0x00000001230b7819 */ /* 0x000fc400000006ff */
[----:B------:R-:W-:-:S03]  /*3ce0*/  IADD3 R35, R35, 0x280, RZ ;  /* 0x0000028023237810 */ /* 0x000fc60007ffe0ff */
[----:B0-----:R-:W-:-:S04]  /*3cf0*/  IMAD.WIDE R8, R11, 0x4, R4 ;  /* 0x000000040b087825 */ /* 0x001fc800078e0204 */
[----:B-1----:R-:W-:Y:S01]  /*3d00*/  IMAD.WIDE R10, R11, 0x4, R6 ;  /* 0x000000040b0a7825 */ /* 0x002fe200078e0206 */
[----:B------:R-:W-:Y:S02]  /*3d10*/  ISETP.GT.U32.AND P0, PT, R24, R35, PT ;  /* 0x000000231800720c */ /* 0x000fe40003f04070 */
[----:B------:R-:W-:-:S04]  /*3d20*/  SHF.R.S32.HI R0, RZ, 0x1f, R35 ;  /* 0x0000001fff007819 */ /* 0x000fc80000011423 */
[----:B------:R-:W-:Y:S01]  /*3d30*/  ISETP.GT.AND.EX P0, PT, R25, R0, PT, P0 ;  /* 0x000000001900720c */ /* 0x000fe20003f04300 */
[----:B--2---:R2:W-:Y:S04]  /*3d40*/  STG.E.64 desc[UR14][R8.64], R20 ;  /* 0x0000001408007986 */ /* 0x0045e8000c101b0e */
[----:B---3--:R2:W-:Y:S08]  /*3d50*/  STG.E.64 desc[UR14][R10.64], R22 ;  /* 0x000000160a007986 */ /* 0x0085f0000c101b0e */
[----:B------:R-:W-:Y:S05]  /*3d60*/  @P0 BRA `(.L_x_30) ;  /* 0xfffffffc00a80947 */ /* 0x000fea000383ffff */
[----:B------:R-:W-:Y:S05]  /*3d70*/  EXIT ;  /* 0x000000000000794d */ /* 0x000fea0003800000 */
.L_x_31:
        /* <DEDUP_REMOVED lines=16> */
.L_x_1874:


//--------------------- .text._Z35group_norm_nhwc_bwd_one_pass_kernelI11Bf16IOFp32WLi128ELi10ELi640EEv26Group_norm_nhwc_bwd_params --------------------------
	.section	.text._Z35group_norm_nhwc_bwd_one_pass_kernelI11Bf16IOFp32WLi128ELi10ELi640EEv26Group_norm_nhwc_bwd_params,"ax",@progbits
	.align	128
        .global         _Z35group_norm_nhwc_bwd_one_pass_kernelI11Bf16IOFp32WLi128ELi10ELi640EEv26Group_norm_nhwc_bwd_params
        .type           _Z35group_norm_nhwc_bwd_one_pass_kernelI11Bf16IOFp32WLi128ELi10ELi640EEv26Group_norm_nhwc_bwd_params,@function
        .size           _Z35group_norm_nhwc_bwd_one_pass_kernelI11Bf16IOFp32WLi128ELi10ELi640EEv26Group_norm_nhwc_bwd_params,(.L_x_1875 - _Z35group_norm_nhwc_bwd_one_pass_kernelI11Bf16IOFp32WLi128ELi10ELi640EEv26Group_norm_nhwc_bwd_params)
        .other          _Z35group_norm_nhwc_bwd_one_pass_kernelI11Bf16IOFp32WLi128ELi10ELi640EEv26Group_norm_nhwc_bwd_params,@"STO_CUDA_ENTRY STV_DEFAULT"
_Z35group_norm_nhwc_bwd_one_pass_kernelI11Bf16IOFp32WLi128ELi10ELi640EEv26Group_norm_nhwc_bwd_params:
.text._Z35group_norm_nhwc_bwd_one_pass_kernelI11Bf16IOFp32WLi128ELi10ELi640EEv26Group_norm_nhwc_bwd_params:
        /* <DEDUP_REMOVED lines=47> */
.L_x_56:
        /* <DEDUP_REMOVED lines=99> */
.L_x_34:
[----:B------:R-:W-:Y:S05]  /*0920*/  BSYNC B0 ;  /* 0x0000000000007941 */ /* 0x000fea0003800000 */
.L_x_33:
        /* <DEDUP_REMOVED lines=25> */
.L_x_35:
        /* <DEDUP_REMOVED lines=98> */
.L_x_37:
[----:B------:R-:W-:Y:S05]  /*10e0*/  BSYNC B0 ;  /* 0x0000000000007941 */ /* 0x000fea0003800000 */
.L_x_36:
        /* <DEDUP_REMOVED lines=40> */
.L_x_40:
        /* <DEDUP_REMOVED lines=210> */
.L_x_39:
[----:B------:R-:W-:Y:S05]  /*2090*/  BSYNC B0 ;  /* 0x0000000000007941 */ /* 0x000fea0003800000 */
.L_x_38:
        /* <DEDUP_REMOVED lines=20> */
.L_x_42:
[----:B------:R-:W-:Y:S05]  /*21e0*/  BSYNC B0 ;  /* 0x0000000000007941 */ /* 0x000fea0003800000 */
.L_x_41:
        /* <DEDUP_REMOVED lines=34> */
.L_x_45:
[----:B------:R-:W2:Y:S04]  /*2410*/  LDG.E.STRONG.GPU R12, desc[UR14][R10.64] ;  /* 0x0000000e0a0c7981 */ /* 0x000ea8000c1ef900 */
[----:B--2---:R-:W-:Y:S01]  /*2420*/  CCTL.IVALL ;  /* 0x00000000ff00798f */ /* 0x004fe20002000000 */
[----:B------:R-:W-:Y:S05]  /*2430*/  YIELD ;  /* 0x0000000000007946 */ /* 0x000fea0003800000 */
[----:B------:R-:W-:-:S13]  /*2440*/  ISETP.NE.AND P0, PT, R12, R15, PT ;  /* 0x0000000f0c00720c */ /* 0x000fda0003f05270 */
[----:B------:R-:W-:Y:S05]  /*2450*/  @P0 BRA `(.L_x_45) ;  /* 0xfffffffc00ec0947 */ /* 0x000fea000383ffff */
.L_x_44:
        /* <DEDUP_REMOVED lines=17> */
.L_x_49:
        /* <DEDUP_REMOVED lines=115> */
.L_x_48:
        /* <DEDUP_REMOVED lines=61> */
.L_x_50:
[----:B------:R-:W-:-:S13]  /*3070*/  ISETP.NE.OR P0, PT, R21, RZ, P0 ;  /* 0x000000ff1500720c */ /* 0x000fda0000705670 */
[----:B------:R-:W-:Y:S05]  /*3080*/  @!P0 BRA `(.L_x_46) ;  /* 0x00000000007c8947 */ /* 0x000fea0003800000 */
.L_x_47:
        /* <DEDUP_REMOVED lines=31> */
.L_x_46:
        /* <DEDUP_REMOVED lines=11> */
.L_x_52:
[----:B------:R-:W-:Y:S05]  /*3330*/  BSYNC B0 ;  /* 0x0000000000007941 */ /* 0x000fea0003800000 */
.L_x_51:
        /* <DEDUP_REMOVED lines=16> */
.L_x_43:
        /* <DEDUP_REMOVED lines=34> */
.L_x_53:
        /* <DEDUP_REMOVED lines=24> */
.L_x_55:
[----:B------:R-:W-:Y:S05]  /*37e0*/  BSYNC B0 ;  /* 0x0000000000007941 */ /* 0x000fea0003800000 */
.L_x_54:
[----:B------:R-:W-:Y:S01]  /*37f0*/  ULDC UR6, c[0x0][0x10] ;  /* 0x0000040000067ab9 */ /* 0x000fe20000000800 */
[----:B------:R-:W-:Y:S02]  /*3800*/  UIADD3 UR4, UR4, 0x1, URZ ;  /* 0x0000000104047890 */ /* 0x000fe4000fffe03f */
[----:B------:R-:W-:-:S04]  /*3810*/  UIADD3 UR8, UR6, UR8, URZ ;  /* 0x0000000806087290 */ /* 0x000fc8000fffe03f */
[----:B------:R-:W-:-:S06]  /*3820*/  UISETP.GE.AND UP0, UPT, UR8, UR5, UPT ;  /* 0x000000050800728c */ /* 0x000fcc000bf06270 */
[----:B------:R-:W-:-:S13]  /*3830*/  PLOP3.LUT P0, PT, PT, PT, UP0, 0x80, 0x0 ;  /* 0x000000000000781c */ /* 0x000fda0003f0f008 */
[----:B------:R-:W-:Y:S05]  /*3840*/  @!P0 BRA `(.L_x_56) ;  /* 0xffffffc800a88947 */ /* 0x000fea000383ffff */
.L_x_32:
        /* <DEDUP_REMOVED lines=19> */
.L_x_58:
[----:B------:R-:W-:Y:S05]  /*3980*/  BSYNC B0 ;  /* 0x0000000000007941 */ /* 0x000fea0003800000 */
.L_x_57:
        /* <DEDUP_REMOVED lines=11> */
.L_x_60:
[----:B------:R-:W3:Y:S04]  /*3a40*/  LDG.E.STRONG.GPU R5, desc[UR14][R2.64] ;  /* 0x0000000e02057981 */ /* 0x000ee8000c1ef900 */
[----:B---3--:R-:W-:Y:S01]  /*3a50*/  CCTL.IVALL ;  /* 0x00000000ff00798f */ /* 0x008fe20002000000 */
[----:B------:R-:W-:Y:S05]  /*3a60*/  YIELD ;  /* 0x0000000000007946 */ /* 0x000fea0003800000 */
[----:B------:R-:W-:-:S13]  /*3a70*/  ISETP.NE.AND P0, PT, R5, R0, PT ;  /* 0x000000000500720c */ /* 0x000fda0003f05270 */
[----:B------:R-:W-:Y:S05]  /*3a80*/  @P0 BRA `(.L_x_60) ;  /* 0xfffffffc00ec0947 */ /* 0x000fea000383ffff */
.L_x_59:
        /* <DEDUP_REMOVED lines=24> */
.L_x_61:
        /* <DEDUP_REMOVED lines=23> */
.L_x_62:
        /* <DEDUP_REMOVED lines=16> */
.L_x_1875:


//--------------------- .text._Z35group_norm_nhwc_bwd_one_pass_kernelI11Bf16IOFp32WLi256ELi10ELi640EEv26Group_norm_nhwc_bwd_params --------------------------
	.section	.text._Z35group_norm_nhwc_bwd_one_pass_kernelI11Bf16IOFp32WLi256ELi10ELi640EEv26Group_norm_nhwc_bwd_params,"ax",@progbits
	.align	128
        .global         _Z35group_norm_nhwc_bwd_one_pass_kernelI11Bf16IOFp32WLi256ELi10ELi640EEv26Group_norm_nhwc_bwd_params
        .type           _Z35group_norm_nhwc_bwd_one_pass_kernelI11Bf16IOFp32WLi256ELi10ELi640EEv26Group_norm_nhwc_bwd_params,@function
        .size           _Z35group_norm_nhwc_bwd_one_pass_kernelI11Bf16IOFp32WLi256ELi10ELi640EEv26Group_norm_nhwc_bwd_params,(.L_x_1876 - _Z35group_norm_nhwc_bwd_one_pass_kernelI11Bf16IOFp32WLi256ELi10ELi640EEv26Group_norm_nhwc_bwd_params)
        .other          _Z35group_norm_nhwc_bwd_one_pass_kernelI11Bf16IOFp32WLi256ELi10ELi640EEv26Group_norm_nhwc_bwd_params,@"STO_CUDA_ENTRY STV_DEFAULT"
_Z35group_norm_nhwc_bwd_one_pass_kernelI11Bf16IOFp32WLi256ELi10ELi640EEv26Group_norm_nhwc_bwd_params:
.text._Z35group_norm_nhwc_bwd_one_pass_kernelI11Bf16IOFp32WLi256ELi10ELi640EEv26Group_norm_nhwc_bwd_params:
        /* <DEDUP_REMOVED lines=14> */
[----:B------:R-:W-:Y:S02]  /*00e0*/  UIMAD.WIDE.U32 UR6, UR12, 0x3, URZ ;  /* 0x000000030c0678a5 */ /* 0x000fe4000f8e003f */
[----:B------:R-:W-:Y:S01]  /*00f0*/  UIMAD UR10, UR13, 0x3, URZ ;  /* 0x000000030d0a78a4 */ /* 0x000fe2000f8e023f */
[----:B------:R-:W-:Y:S01]  /*0100*/  SHF.R.U32.HI R2, RZ, 0x2, R3 ;  /* 0x00000002ff027819 */ /* 0x000fe20000011603 */
[----:B------:R-:W0:Y:S01]  /*0110*/  LDC R31, c[0x0][0x2ac] ;  /* 0x0000ab00ff1f7b82 */ /* 0x000e220000000800 */
[----:B------:R-:W-:Y:S01]  /*0120*/  ULEA.HI UR11, UP0, UR13, UR12, URZ, 0x1 ;  /* 0x0000000c0d0b7291 */ /* 0x000fe2000f81083f */
[----:B------:R-:W-:Y:S01]  /*0130*/  SHF.R.S32.HI R3, RZ, 0x1f, R32 ;  /* 0x0000001fff037819 */ /* 0x000fe20000011420 */
[----:B------:R-:W-:-:S02]  /*0140*/  UIADD3 UR10, UR7, UR10, URZ ;  /* 0x0000000a070a7290 */ /* 0x000fc4000fffe03f */
[----:B------:R-:W-:Y:S01]  /*0150*/  UIADD3.X UR13, URZ, UR13, URZ, UP0, !UPT ;  /* 0x0000000d3f0d7290 */ /* 0x000fe200087fe43f */
[----:B------:R-:W-:Y:S01]  /*0160*/  LEA.HI R3, R3, R32, RZ, 0x5 ;  /* 0x0000002003037211 */ /* 0x000fe200078f28ff */
[----:B------:R-:W-:Y:S01]  /*0170*/  ULDC.64 UR18, c[0x0][0x290] ;  /* 0x0000a40000127ab9 */ /* 0x000fe20000000a00 */
[----:B------:R-:W2:Y:S01]  /*0180*/  S2UR UR8, SR_CgaCtaId ;  /* 0x00000000000879c3 */ /* 0x000ea20000008800 */
[----:B------:R-:W-:Y:S01]  /*0190*/  ULEA.HI UR12, UP0, UR10, UR6, URZ, 0x1 ;  /* 0x000000060a0c7291 */ /* 0x000fe2000f81083f */
[----:B------:R-:W-:Y:S01]  /*01a0*/  UMOV UR4, 0x400 ;  /* 0x0000040000047882 */ /* 0x000fe20000000000 */
[----:B------:R-:W-:Y:S02]  /*01b0*/  USHF.R.S64 UR6, UR11, 0x1, UR13 ;  /* 0x000000010b067899 */ /* 0x000fe4000800100d */
[----:B------:R-:W-:Y:S02]  /*01c0*/  UIADD3.X UR10, URZ, UR10, URZ, UP0, !UPT ;  /* 0x0000000a3f0a7290 */ /* 0x000fe400087fe43f */
[----:B------:R-:W-:-:S02]  /*01d0*/  USHF.R.S32.HI UR11, URZ, 0x1, UR13 ;  /* 0x000000013f0b7899 */ /* 0x000fc4000801140d */
[----:B------:R-:W-:Y:S02]  /*01e0*/  USHF.R.S64 UR12, UR12, 0x1, UR10 ;  /* 0x000000010c0c7899 */ /* 0x000fe4000800100a */
[----:B------:R-:W-:Y:S02]  /*01f0*/  USHF.R.S32.HI UR10, URZ, 0x1, UR10 ;  /* 0x000000013f0a7899 */ /* 0x000fe4000801140a */
[----:B------:R-:W-:Y:S01]  /*0200*/  USHF.L.U64.HI UR11, UR6, 0x2, UR11 ;  /* 0x00000002060b7899 */ /* 0x000fe2000801020b */
[----:B0-----:R-:W-:Y:S01]  /*0210*/  IMAD R31, R31, UR16, R2 ;  /* 0x000000101f1f7c24 */ /* 0x001fe2000f8e0202 */
[----:B------:R-:W-:Y:S01]  /*0220*/  USHF.L.U64.HI UR10, UR12, 0x2, UR10 ;  /* 0x000000020c0a7899 */ /* 0x000fe2000801020a */
[----:B------:R-:W-:-:S03]  /*0230*/  UMOV UR7, UR9 ;  /* 0x0000000900077c82 */ /* 0x000fc60008000000 */
[----:B------:R-:W-:Y:S01]  /*0240*/  ISETP.GE.U32.AND P1, PT, R31, UR18, PT ;  /* 0x000000121f007c0c */ /* 0x000fe2000bf26070 */
[----:B------:R-:W-:Y:S01]  /*0250*/  ULDC.U8 UR18, c[0x0][0x2a4] ;  /* 0x0000a90000127ab9 */ /* 0x000fe20000000000 */
[----:B------:R-:W-:Y:S01]  /*0260*/  SHF.R.S32.HI R2, RZ, 0x1f, R31 ;  /* 0x0000001fff027819 */ /* 0x000fe2000001141f */
[----:B--2---:R-:W-:-:S03]  /*0270*/  ULEA UR4, UR8, UR4, 0x18 ;  /* 0x0000000408047291 */ /* 0x004fc6000f8ec03f */
[----:B------:R-:W-:Y:S02]  /*0280*/  ISETP.GE.AND.EX P1, PT, R2, UR19, PT, P1 ;  /* 0x0000001302007c0c */ /* 0x000fe4000bf26310 */
[----:B------:R-:W-:Y:S02]  /*0290*/  SHF.R.S32.HI R2, RZ, 0x5, R3 ;  /* 0x00000005ff027819 */ /* 0x000fe40000011403 */
[----:B------:R-:W-:Y:S02]  /*02a0*/  ISETP.LT.U32.AND P1, PT, R32, 0x280, !P1 ;  /* 0x000002802000780c */ /* 0x000fe40004f21070 */
[----:B------:R-:W-:Y:S01]  /*02b0*/  LEA R2, R2, UR4, 0x3 ;  /* 0x0000000402027c11 */ /* 0x000fe2000f8e18ff */
[----:B-1----:R-:W-:-:S10]  /*02c0*/  UMOV UR4, URZ ;  /* 0x0000003f00047c82 */ /* 0x002fd40008000000 */
.L_x_91:
[----:B0-----:R-:W0:Y:S01]  /*02d0*/  LDC R10, c[0x0][0x2a0] ;  /* 0x0000a800ff0a7b82 */ /* 0x001e220000000800 */
[----:B------:R-:W-:Y:S01]  /*02e0*/  IABS R8, UR7 ;  /* 0x0000000700087c13 */ /* 0x000fe20008000000 */
[----:B------:R-:W1:Y:S01]  /*02f0*/  S2R R11, SR_TID.X ;  /* 0x00000000000b7919 */ /* 0x000e620000002100 */
[----:B------:R-:W-:Y:S01]  /*0300*/  ULDC.64 UR8, c[0x0][0x248] ;  /* 0x0000920000087ab9 */ /* 0x000fe20000000a00 */
[----:B------:R-:W-:Y:S01]  /*0310*/  ISETP.LE.AND P5, PT, RZ, UR7, PT ;  /* 0x00000007ff007c0c */ /* 0x000fe2000bfa3270 */
[----:B------:R-:W-:Y:S01]  /*0320*/  UIMAD.WIDE UR8, UR7, 0x8, UR8 ;  /* 0x00000008070878a5 */ /* 0x000fe2000f8e0208 */
[----:B------:R-:W-:Y:S02]  /*0330*/  IADD3 R18, R31, 0x80, RZ ;  /* 0x000000801f127810 */ /* 0x000fe40007ffe0ff */
[----:B------:R-:W2:Y:S01]  /*0340*/  @P1 LDC.64 R16, c[0x0][0x230] ;  /* 0x00008c00ff101b82 */ /* 0x000ea20000000a00 */
[----:B0-----:R-:W-:-:S04]  /*0350*/  IABS R9, R10 ;  /* 0x0000000a00097213 */ /* 0x001fc80000000000 */
[----:B------:R-:W0:Y:S08]  /*0360*/  I2F.RP R3, R9 ;  /* 0x0000000900037306 */ /* 0x000e300000209400 */
[----:B0-----:R-:W0:Y:S02]  /*0370*/  MUFU.RCP R3, R3 ;  /* 0x0000000300037308 */ /* 0x001e240000001000 */
[----:B0-----:R-:W-:-:S06]  /*0380*/  IADD3 R4, R3, 0xffffffe, RZ ;  /* 0x0ffffffe03047810 */ /* 0x001fcc0007ffe0ff */
[----:B------:R0:W3:Y:S02]  /*0390*/  F2I.FTZ.U32.TRUNC.NTZ R5, R4 ;  /* 0x0000000400057305 */ /* 0x0000e4000021f000 */
[----:B0-----:R-:W-:Y:S01]  /*03a0*/  HFMA2.MMA R4, -RZ, RZ, 0, 0 ;  /* 0x00000000ff047435 */ /* 0x001fe200000001ff */
[----:B---3--:R-:W-:-:S05]  /*03b0*/  IADD3 R6, RZ, -R5, RZ ;  /* 0x80000005ff067210 */ /* 0x008fca0007ffe0ff */
[----:B------:R-:W-:Y:S01]  /*03c0*/  IMAD R7, R6, R9, RZ ;  /* 0x0000000906077224 */ /* 0x000fe200078e02ff */
[----:B------:R-:W-:-:S03]  /*03d0*/  MOV R6, UR8 ;  /* 0x0000000800067c02 */ /* 0x000fc60008000f00 */
[----:B------:R-:W-:Y:S01]  /*03e0*/  IMAD.HI.U32 R5, R5, R7, R4 ;  /* 0x0000000705057227 */ /* 0x000fe200078e0004 */
[----:B------:R-:W-:Y:S01]  /*03f0*/  MOV R7, UR9 ;  /* 0x0000000900077c02 */ /* 0x000fe20008000f00 */
[----:B------:R-:W-:-:S04]  /*0400*/  ULDC.64 UR8, c[0x0][0x290] ;  /* 0x0000a40000087ab9 */ /* 0x000fc80000000a00 */
[----:B------:R-:W-:Y:S01]  /*0410*/  IMAD.HI.U32 R3, R5, R8, RZ ;  /* 0x0000000805037227 */ /* 0x000fe200078e00ff */
[----:B------:R-:W3:Y:S04]  /*0420*/  LDG.E.64 R6, desc[UR14][R6.64] ;  /* 0x0000000e06067981 */ /* 0x000ee8000c1e1b00 */
[----:B------:R-:W-:-:S05]  /*0430*/  IADD3 R5, -R3, RZ, RZ ;  /* 0x000000ff03057210 */ /* 0x000fca0007ffe1ff */
[----:B------:R-:W-:Y:S02]  /*0440*/  IMAD R8, R9, R5, R8 ;  /* 0x0000000509087224 */ /* 0x000fe400078e0208 */
[----:B-1----:R-:W-:-:S03]  /*0450*/  IMAD.WIDE.U32 R4, R11, -0x33333333, RZ ;  /* 0xcccccccd0b047825 */ /* 0x002fc600078e00ff */
[----:B------:R-:W-:Y:S02]  /*0460*/  ISETP.GT.U32.AND P3, PT, R9, R8, PT ;  /* 0x000000080900720c */ /* 0x000fe40003f64070 */
[----:B------:R-:W-:Y:S02]  /*0470*/  LOP3.LUT R4, R10, UR7, RZ, 0x3c, !PT ;  /* 0x000000070a047c12 */ /* 0x000fe4000f8e3cff */
[----:B------:R-:W-:-:S09]  /*0480*/  SHF.R.U32.HI R12, RZ, 0x2, R5 ;  /* 0x00000002ff0c7819 */ /* 0x000fd20000011605 */
[----:B------:R-:W-:-:S04]  /*0490*/  @!P3 IADD3 R8, R8, -R9, RZ ;  /* 0x800000090808b210 */ /* 0x000fc80007ffe0ff */
[CC--:B------:R-:W-:Y:S02]  /*04a0*/  ISETP.GE.U32.AND P4, PT, R8.reuse, R9.reuse, PT ;  /* 0x000000090800720c */ /* 0x0c0fe40003f86070 */
[-C--:B------:R-:W-:Y:S02]  /*04b0*/  ISETP.GT.U32.AND P0, PT, R9, R8.reuse, PT ;  /* 0x000000080900720c */ /* 0x080fe40003f04070 */
[----:B------:R-:W-:Y:S02]  /*04c0*/  IADD3 R5, R8, -R9, RZ ;  /* 0x8000000908057210 */ /* 0x000fe40007ffe0ff */
[----:B------:R-:W-:Y:S02]  /*04d0*/  ISETP.GE.AND P2, PT, R4, RZ, PT ;  /* 0x000000ff0400720c */ /* 0x000fe40003f46270 */
[----:B------:R-:W-:Y:S02]  /*04e0*/  @!P3 IADD3 R3, R3, 0x1, RZ ;  /* 0x000000010303b810 */ /* 0x000fe40007ffe0ff */
[----:B------:R-:W-:-:S02]  /*04f0*/  SEL R5, R5, R8, !P0 ;  /* 0x0000000805057207 */ /* 0x000fc40004000000 */
[----:B------:R-:W-:Y:S02]  /*0500*/  ISETP.GE.U32.AND P0, PT, R18, UR8, PT ;  /* 0x0000000812007c0c */ /* 0x000fe4000bf06070 */
[----:B------:R-:W-:Y:S02]  /*0510*/  SHF.R.S32.HI R19, RZ, 0x1f, R18 ;  /* 0x0000001fff137819 */ /* 0x000fe40000011412 */
[----:B------:R-:W-:Y:S01]  /*0520*/  @P4 IADD3 R3, R3, 0x1, RZ ;  /* 0x0000000103034810 */ /* 0x000fe20007ffe0ff */
[----:B------:R-:W-:Y:S01]  /*0530*/  IMAD R12, R12, -0x5, R11 ;  /* 0xfffffffb0c0c7824 */ /* 0x000fe200078e020b */
[----:B------:R-:W-:Y:S02]  /*0540*/  ISETP.NE.AND P3, PT, R10, RZ, PT ;  /* 0x000000ff0a00720c */ /* 0x000fe40003f65270 */
[----:B------:R-:W-:Y:S02]  /*0550*/  LOP3.LUT R4, RZ, R10, RZ, 0x33, !PT ;  /* 0x0000000aff047212 */ /* 0x000fe400078e33ff */
[----:B------:R-:W-:Y:S01]  /*0560*/  @!P5 IADD3 R5, -R5, RZ, RZ ;  /* 0x000000ff0505d210 */ /* 0x000fe20007ffe1ff */
[----:B------:R-:W0:Y:S01]  /*0570*/  @P1 LDC.64 R10, c[0x0][0x288] ;  /* 0x0000a200ff0a1b82 */ /* 0x000e220000000a00 */
[----:B------:R-:W-:Y:S01]  /*0580*/  ISETP.GE.AND.EX P0, PT, R19, UR9, PT, P0 ;  /* 0x0000000913007c0c */ /* 0x000fe2000bf06300 */
[----:B------:R-:W-:Y:S01]  /*0590*/  ULDC.64 UR8, c[0x0][0x298] ;  /* 0x0000a60000087ab9 */ /* 0x000fe20000000a00 */
[----:B------:R-:W-:-:S02]  /*05a0*/  MOV R9, R3 ;  /* 0x0000000300097202 */ /* 0x000fc40000000f00 */
[----:B------:R-:W-:Y:S02]  /*05b0*/  SEL R3, R4, R5, !P3 ;  /* 0x0000000504037207 */ /* 0x000fe40005800000 */
[----:B------:R-:W-:Y:S02]  /*05c0*/  ISETP.GT.U32.OR P0, PT, R32, 0x27f, P0 ;  /* 0x0000027f2000780c */ /* 0x000fe40000704470 */
[----:B------:R-:W-:Y:S01]  /*05d0*/  @!P2 IADD3 R9, -R9, RZ, RZ ;  /* 0x000000ff0909a210 */ /* 0x000fe20007ffe1ff */
[----:B------:R-:W-:Y:S01]  /*05e0*/  IMAD R13, R3, 0xa, RZ ;  /* 0x0000000a030d7824 */ /* 0x000fe200078e02ff */
[----:B------:R-:W-:Y:S02]  /*05f0*/  SHF.L.U32 R12, R12, 0x1, RZ ;  /* 0x000000010c0c7819 */ /* 0x000fe400000006ff */
[----:B------:R-:W-:Y:S02]  /*0600*/  SEL R9, R4, R9, !P3 ;  /* 0x0000000904097207 */ /* 0x000fe40005800000 */
[----:B------:R-:W-:-:S02]  /*0610*/  SHF.R.S32.HI R8, RZ, 0x1f, R12 ;  /* 0x0000001fff087819 */ /* 0x000fc4000001140c */
[----:B------:R-:W-:Y:S02]  /*0620*/  IADD3 R34, P2, R12, R13, RZ ;  /* 0x0000000d0c227210 */ /* 0x000fe40007f5e0ff */
[----:B------:R-:W-:Y:S01]  /*0630*/  SHF.R.S32.HI R4, RZ, 0x1f, R9 ;  /* 0x0000001fff047819 */ /* 0x000fe20000011409 */
[----:B------:R-:W1:Y:S01]  /*0640*/  @!P0 LDC.64 R14, c[0x0][0x288] ;  /* 0x0000a200ff0e8b82 */ /* 0x000e620000000a00 */
[----:B------:R-:W-:Y:S02]  /*0650*/  LEA.HI.X.SX32 R35, R13, R8, 0x1, P2 ;  /* 0x000000080d237211 */ /* 0x000fe400010f0eff */
[----:B------:R-:W-:Y:S01]  /*0660*/  SHF.R.S32.HI R5, RZ, 0x1f, R31 ;  /* 0x0000001fff057819 */ /* 0x000fe2000001141f */
[----:B------:R-:W-:Y:S02]  /*0670*/  IMAD R4, R4, UR8, RZ ;  /* 0x0000000804047c24 */ /* 0x000fe4000f8e02ff */
[----:B------:R-:W-:-:S04]  /*0680*/  IMAD.WIDE.U32 R34, R9, UR8, R34 ;  /* 0x0000000809227c25 */ /* 0x000fc8000f8e0022 */
[----:B------:R-:W-:Y:S02]  /*0690*/  IMAD R37, R9, UR9, R4 ;  /* 0x0000000909257c24 */ /* 0x000fe4000f8e0204 */
[----:B0-----:R-:W-:Y:S01]  /*06a0*/  @P1 IMAD R4, R5, R10, RZ ;  /* 0x0000000a05041224 */ /* 0x001fe200078e02ff */
[----:B------:R-:W-:Y:S01]  /*06b0*/  @P1 MOV R36, R34 ;  /* 0x0000002200241202 */ /* 0x000fe20000000f00 */
[----:B------:R-:W0:Y:S01]  /*06c0*/  @!P0 LDC.64 R8, c[0x0][0x230] ;  /* 0x00008c00ff088b82 */ /* 0x000e220000000a00 */
[----:B------:R-:W-:Y:S01]  /*06d0*/  IADD3 R37, R35, R37, RZ ;  /* 0x0000002523257210 */ /* 0x000fe20007ffe0ff */
[C---:B------:R-:W-:Y:S02]  /*06e0*/  @P1 IMAD R23, R31.reuse, R11, R4 ;  /* 0x0000000b1f171224 */ /* 0x040fe400078e0204 */
[----:B------:R-:W-:-:S04]  /*06f0*/  @P1 IMAD.WIDE.U32 R20, R31, R10, R36 ;  /* 0x0000000a1f141225 */ /* 0x000fc800078e0024 */
[----:B------:R-:W4:Y:S01]  /*0700*/  @P1 LDC.64 R4, c[0x0][0x228] ;  /* 0x00008a00ff041b82 */ /* 0x000f220000000a00 */
[----:B------:R-:W-:-:S07]  /*0710*/  @P1 IADD3 R21, R21, R23, RZ ;  /* 0x0000001715151210 */ /* 0x000fce0007ffe0ff */
[----:B------:R-:W0:Y:S01]  /*0720*/  @!P0 LDC.64 R10, c[0x0][0x228] ;  /* 0x00008a00ff0a8b82 */ /* 0x000e220000000a00 */
[C---:B------:R-:W-:Y:S01]  /*0730*/  @P1 SHF.L.U32 R23, R20.reuse, 0x1, RZ ;  /* 0x0000000114171819 */ /* 0x040fe200000006ff */
[----:B-1----:R-:W-:Y:S01]  /*0740*/  @!P0 IMAD R19, R19, R14, RZ ;  /* 0x0000000e13138224 */ /* 0x002fe200078e02ff */
[----:B------:R-:W-:Y:S02]  /*0750*/  @P1 SHF.L.U64.HI R22, R20, 0x1, R21 ;  /* 0x0000000114161819 */ /* 0x000fe40000010215 */
[----:B------:R-:W-:Y:S02]  /*0760*/  @!P0 MOV R20, R34 ;  /* 0x0000002200148202 */ /* 0x000fe40000000f00 */
[----:B------:R-:W-:Y:S01]  /*0770*/  @!P0 MOV R21, R37 ;  /* 0x0000002500158202 */ /* 0x000fe20000000f00 */
[C---:B------:R-:W-:Y:S01]  /*0780*/  @!P0 IMAD R15, R18.reuse, R15, R19 ;  /* 0x0000000f120f8224 */ /* 0x040fe200078e0213 */
[----:B--2---:R-:W-:Y:S01]  /*0790*/  @P1 IADD3 R16, P2, R23, R16, RZ ;  /* 0x0000001017101210 */ /* 0x004fe20007f5e0ff */
[----:B------:R-:W-:-:S03]  /*07a0*/  @!P0 IMAD.WIDE.U32 R18, R18, R14, R20 ;  /* 0x0000000e12128225 */ /* 0x000fc600078e0014 */
[----:B------:R-:W-:Y:S02]  /*07b0*/  @P1 IADD3.X R17, R22, R17, RZ, P2, !PT ;  /* 0x0000001116111210 */ /* 0x000fe400017fe4ff */
[----:B------:R-:W-:Y:S02]  /*07c0*/  @!P0 IADD3 R19, R19, R15, RZ ;  /* 0x0000000f13138210 */ /* 0x000fe40007ffe0ff */
[----:B------:R-:W-:Y:S02]  /*07d0*/  @!P0 SHF.L.U32 R15, R18, 0x1, RZ ;  /* 0x00000001120f8819 */ /* 0x000fe400000006ff */
[----:B----4-:R-:W-:Y:S02]  /*07e0*/  @P1 IADD3 R14, P2, R23, R4, RZ ;  /* 0x00000004170e1210 */ /* 0x010fe40007f5e0ff */
[----:B------:R-:W-:Y:S02]  /*07f0*/  CS2R R28, SRZ ;  /* 0x00000000001c7805 */ /* 0x000fe4000001ff00 */
[----:B0-----:R-:W-:-:S02]  /*0800*/  @!P0 IADD3 R8, P3, R15, R8, RZ ;  /* 0x000000080f088210 */ /* 0x001fc40007f7e0ff */
[----:B------:R-:W-:Y:S02]  /*0810*/  @!P0 IADD3 R10, P4, R15, R10, RZ ;  /* 0x0000000a0f0a8210 */ /* 0x000fe40007f9e0ff */
[----:B------:R-:W-:Y:S01]  /*0820*/  @P1 IADD3.X R15, R22, R5, RZ, P2, !PT ;  /* 0x00000005160f1210 */ /* 0x000fe200017fe4ff */
[----:B------:R-:W5:Y:S04]  /*0830*/  @P1 LDG.E R29, desc[UR14][R16.64] ;  /* 0x0000000e101d1981 */ /* 0x000f68000c1e1900 */
[----:B------:R-:W5:Y:S01]  /*0840*/  @P1 LDG.E R28, desc[UR14][R14.64] ;  /* 0x0000000e0e1c1981 */ /* 0x000f62000c1e1900 */
[----:B------:R-:W-:Y:S01]  /*0850*/  HFMA2.MMA R30, -RZ, RZ, 0, 0 ;  /* 0x00000000ff1e7435 */ /* 0x000fe200000001ff */
[----:B------:R-:W-:Y:S02]  /*0860*/  @!P0 SHF.L.U64.HI R18, R18, 0x1, R19 ;  /* 0x0000000112128819 */ /* 0x000fe40000010213 */
[----:B------:R-:W-:-:S02]  /*0870*/  MOV R5, RZ ;  /* 0x000000ff00057202 */ /* 0x000fc40000000f00 */
[C---:B------:R-:W-:Y:S02]  /*0880*/  @!P0 IADD3.X R9, R18.reuse, R9, RZ, P3, !PT ;  /* 0x0000000912098210 */ /* 0x040fe40001ffe4ff */
[----:B------:R-:W-:-:S03]  /*0890*/  @!P0 IADD3.X R11, R18, R11, RZ, P4, !PT ;  /* 0x0000000b120b8210 */ /* 0x000fc600027fe4ff */
[----:B------:R0:W5:Y:S04]  /*08a0*/  @!P0 LDG.E R30, desc[UR14][R8.64] ;  /* 0x0000000e081e8981 */ /* 0x000168000c1e1900 */
[----:B------:R1:W5:Y:S01]  /*08b0*/  @!P0 LDG.E R5, desc[UR14][R10.64] ;  /* 0x0000000e0a058981 */ /* 0x000362000c1e1900 */
[----:B------:R-:W-:Y:S01]  /*08c0*/  UMOV UR13, 0x3f800000 ;  /* 0x3f800000000d7882 */ /* 0x000fe20000000000 */
[----:B------:R-:W-:Y:S01]  /*08d0*/  BSSY B0, `(.L_x_64) ;  /* 0x000001a000007945 */ /* 0x000fe20003800000 */
[----:B0-----:R-:W-:Y:S02]  /*08e0*/  CS2R R8, SRZ ;  /* 0x0000000000087805 */ /* 0x001fe4000001ff00 */
[----:B---3--:R-:W-:-:S13]  /*08f0*/  R2UR UR19, R6 ;  /* 0x00000000061372ca */ /* 0x008fda00000e0000 */
[----:B------:R-:W-:-:S05]  /*0900*/  MOV R4, UR19 ;  /* 0x0000001300047c02 */ /* 0x000fca0008000f00 */
[----:B------:R-:W-:-:S05]  /*0910*/  FFMA.FTZ R7, -R4, UR19, R7 ;  /* 0x0000001304077c23 */ /* 0x000fca0008010107 */
[----:B------:R-:W-:-:S13]  /*0920*/  FSETP.GTU.FTZ.AND P0, PT, R7, RZ, PT ;  /* 0x000000ff0700720b */ /* 0x000fda0003f1c000 */
[----:B------:R-:W-:Y:S01]  /*0930*/  VOTEU.ANY UP0, P0 ;  /* 0x00000000003f7886 */ /* 0x000fe20000000100 */
[----:B------:R-:W-:-:S04]  /*0940*/  PLOP3.LUT P0, PT, PT, PT, UP0, 0x80, 0x0 ;  /* 0x000000000000781c */ /* 0x000fc80003f0f008 */
[----:B------:R-:W-:-:S09]  /*0950*/  @UP0 ULDC UR8, c[0x0][0x250] ;  /* 0x0000940000080ab9 */ /* 0x000fd20000000800 */
[----:B------:R-:W-:-:S06]  /*0960*/  @P0 FADD.FTZ R4, R7, UR8 ;  /* 0x0000000807040e21 */ /* 0x000fcc0008010000 */
[----:B------:R-:W0:Y:S01]  /*0970*/  @P0 MUFU.RSQ R4, R4 ;  /* 0x0000000400040308 */ /* 0x000e220000001400 */
[----:B------:R-:W-:Y:S02]  /*0980*/  CS2R R6, SRZ ;  /* 0x0000000000067805 */ /* 0x000fe4000001ff00 */
[----:B0-----:R-:W-:Y:S02]  /*0990*/  @P0 R2UR UR8, R4 ;  /* 0x00000000040802ca */ /* 0x001fe400000e0000 */
[----:B------:R-:W-:-:S11]  /*09a0*/  ISETP.GT.U32.AND P0, PT, R32, 0x27f, PT ;  /* 0x0000027f2000780c */ /* 0x000fd60003f04070 */
[----:B------:R-:W-:Y:S02]  /*09b0*/  @UP0 UMOV UR13, UR8 ;  /* 0x00000008000d0c82 */ /* 0x000fe40008000000 */
[----:B-1----:R-:W-:Y:S05]  /*09c0*/  @P0 BRA `(.L_x_65) ;  /* 0x0000000000280947 */ /* 0x002fea0003800000 */
[----:B------:R-:W-:Y:S01]  /*09d0*/  ISETP.NE.AND P0, PT, RZ, UR18, PT ;  /* 0x00000012ff007c0c */ /* 0x000fe2000bf05270 */
[----:B------:R-:W0:Y:S01]  /*09e0*/  LDC.64 R6, c[0x0][0x238] ;  /* 0x00008e00ff067b82 */ /* 0x000e220000000a00 */
[----:B------:R-:W-:-:S04]  /*09f0*/  IADD3 R13, R12, R13, RZ ;  /* 0x0000000d0c0d7210 */ /* 0x000fc80007ffe0ff */
[----:B------:R-:W-:-:S07]  /*0a00*/  SHF.R.S32.HI R4, RZ, 0x1f, R13 ;  /* 0x0000001fff047819 */ /* 0x000fce000001140d */
[----:B------:R-:W1:Y:S01]  /*0a10*/  @P0 LDC.64 R10, c[0x0][0x240] ;  /* 0x00009000ff0a0b82 */ /* 0x000e620000000a00 */
[----:B0-----:R-:W-:-:S06]  /*0a20*/  IMAD.WIDE R6, R13, 0x4, R6 ;  /* 0x000000040d067825 */ /* 0x001fcc00078e0206 */
[----:B------:R-:W5:Y:S01]  /*0a30*/  LDG.E.64 R6, desc[UR14][R6.64] ;  /* 0x0000000e06067981 */ /* 0x000f62000c1e1b00 */
[----:B-1----:R-:W-:-:S04]  /*0a40*/  @P0 LEA R10, P2, R13, R10, 0x2 ;  /* 0x0000000a0d0a0211 */ /* 0x002fc800078410ff */
[----:B------:R-:W-:-:S05]  /*0a50*/  @P0 LEA.HI.X R11, R13, R11, R4, 0x2, P2 ;  /* 0x0000000b0d0b0211 */ /* 0x000fca00010f1404 */
[----:B------:R0:W5:Y:S04]  /*0a60*/  @P0 LDG.E.64 R8, desc[UR14][R10.64] ;  /* 0x0000000e0a080981 */ /* 0x000168000c1e1b00 */
.L_x_65:
[----:B------:R-:W-:Y:S05]  /*0a70*/  BSYNC B0 ;  /* 0x0000000000007941 */ /* 0x000fea0003800000 */
.L_x_64:
[----:B------:R-:W-:Y:S02]  /*0a80*/  ISETP.NE.AND P2, PT, RZ, UR18, PT ;  /* 0x00000012ff007c0c */ /* 0x000fe4000bf45270 */
[C---:B-----5:R-:W-:Y:S02]  /*0a90*/  PRMT R4, R29.reuse, 0x7632, R4 ;  /* 0x000076321d047816 */ /* 0x060fe40000000004 */
[----:B0-----:R-:W-:Y:S02]  /*0aa0*/  SHF.L.U32 R11, R29, 0x10, RZ ;  /* 0x000000101d0b7819 */ /* 0x001fe400000006ff */
[----:B------:R-:W-:Y:S02]  /*0ab0*/  SHF.L.U32 R4, R4, 0x10, RZ ;  /* 0x0000001004047819 */ /* 0x000fe400000006ff */
[----:B------:R-:W-:Y:S01]  /*0ac0*/  SHF.L.U32 R14, R30, 0x10, RZ ;  /* 0x000000101e0e7819 */ /* 0x000fe200000006ff */
[----:B------:R-:W-:Y:S01]  /*0ad0*/  FADD.FTZ R11, R11, -UR19 ;  /* 0x800000130b0b7e21 */ /* 0x000fe20008010000 */
[----:B------:R-:W-:Y:S01]  /*0ae0*/  PRMT R13, R28, 0x7632, R13 ;  /* 0x000076321c0d7816 */ /* 0x000fe2000000000d */
[----:B------:R-:W-:Y:S01]  /*0af0*/  FADD.FTZ R4, R4, -UR19 ;  /* 0x8000001304047e21 */ /* 0x000fe20008010000 */
[----:B------:R-:W-:Y:S01]  /*0b00*/  PRMT R12, R30, 0x7632, R12 ;  /* 0x000076321e0c7816 */ /* 0x000fe2000000000c */
[----:B------:R-:W-:Y:S01]  /*0b10*/  FADD.FTZ R25, R14, -UR19 ;  /* 0x800000130e197e21 */ /* 0x000fe20008010000 */
[----:B------:R-:W-:Y:S01]  /*0b20*/  PRMT R16, R5, 0x7632, R16 ;  /* 0x0000763205107816 */ /* 0x000fe20000000010 */
[----:B------:R-:W-:Y:S01]  /*0b30*/  FMUL.FTZ R11, R11, UR13 ;  /* 0x0000000d0b0b7c20 */ /* 0x000fe20008410000 */
[----:B------:R-:W-:Y:S01]  /*0b40*/  SHF.L.U32 R10, R28, 0x10, RZ ;  /* 0x000000101c0a7819 */ /* 0x000fe200000006ff */
[----:B------:R-:W-:Y:S01]  /*0b50*/  FMUL.FTZ R4, R4, UR13 ;  /* 0x0000000d04047c20 */ /* 0x000fe20008410000 */
[----:B------:R-:W-:-:S02]  /*0b60*/  SHF.L.U32 R15, R5, 0x10, RZ ;  /* 0x00000010050f7819 */ /* 0x000fc400000006ff */
[----:B------:R-:W-:Y:S02]  /*0b70*/  SHF.L.U32 R13, R13, 0x10, RZ ;  /* 0x000000100d0d7819 */ /* 0x000fe400000006ff */
[----:B------:R-:W-:Y:S02]  /*0b80*/  SHF.L.U32 R12, R12, 0x10, RZ ;  /* 0x000000100c0c7819 */ /* 0x000fe400000006ff */
[----:B------:R-:W-:Y:S01]  /*0b90*/  SHF.L.U32 R16, R16, 0x10, RZ ;  /* 0x0000001010107819 */ /* 0x000fe200000006ff */
[----:B------:R-:W-:Y:S06]  /*0ba0*/  @!P2 BRA `(.L_x_66) ;  /* 0x000000000048a947 */ /* 0x000fec0003800000 */
[----:B------:R-:W-:Y:S01]  /*0bb0*/  FFMA.FTZ R14, R11, R6, R8 ;  /* 0x000000060b0e7223 */ /* 0x000fe20000010008 */
        /* <DEDUP_REMOVED lines=17> */
.L_x_66:
[----:B------:R-:W-:Y:S01]  /*0cd0*/  FMUL.FTZ R14, R10, R6 ;  /* 0x000000060a0e7220 */ /* 0x000fe20000410000 */
[----:B------:R-:W-:Y:S01]  /*0ce0*/  FADD.FTZ R18, R12, -UR19 ;  /* 0x800000130c127e21 */ /* 0x000fe20008010000 */
[----:B------:R-:W-:Y:S01]  /*0cf0*/  FMUL.FTZ R17, R25, UR13 ;  /* 0x0000000d19117c20 */ /* 0x000fe20008410000 */
[----:B------:R-:W-:Y:S01]  /*0d00*/  FMUL.FTZ R19, R13, R7 ;  /* 0x000000070d137220 */ /* 0x000fe20000410000 */
[----:B------:R-:W-:Y:S01]  /*0d10*/  FFMA.FTZ R21, R11, R14, RZ ;  /* 0x0000000e0b157223 */ /* 0x000fe200000100ff */
[----:B------:R-:W-:Y:S01]  /*0d20*/  FADD.FTZ R12, RZ, R14 ;  /* 0x0000000eff0c7221 */ /* 0x000fe20000010000 */
[----:B------:R-:W-:Y:S01]  /*0d30*/  FMUL.FTZ R14, R18, UR13 ;  /* 0x0000000d120e7c20 */ /* 0x000fe20008410000 */
        /* <DEDUP_REMOVED lines=19> */
.L_x_67:
[----:B------:R-:W-:Y:S01]  /*0e70*/  FFMA.FTZ R20, R4, R19, R21 ;  /* 0x0000001304147223 */ /* 0x000fe20000010015 */
[----:B------:R-:W-:Y:S01]  /*0e80*/  FMUL.FTZ R18, R15, R6 ;  /* 0x000000060f127220 */ /* 0x000fe20000410000 */
[----:B------:R-:W-:Y:S01]  /*0e90*/  FADD.FTZ R21, R19, R12 ;  /* 0x0000000c13157221 */ /* 0x000fe20000010000 */
[----:B------:R-:W-:Y:S01]  /*0ea0*/  FMUL.FTZ R12, R16, R7 ;  /* 0x00000007100c7220 */ /* 0x000fe20000410000 */
[----:B------:R-:W-:Y:S01]  /*0eb0*/  ISETP.GT.AND P0, PT, R0, 0x1e, PT ;  /* 0x0000001e0000780c */ /* 0x000fe20003f04270 */
[----:B------:R-:W-:Y:S01]  /*0ec0*/  FFMA.FTZ R19, R17, R18, R20 ;  /* 0x0000001211137223 */ /* 0x000fe20000010014 */
[----:B------:R-:W-:Y:S01]  /*0ed0*/  FADD.FTZ R21, R21, R18 ;  /* 0x0000001215157221 */ /* 0x000fe20000010000 */
[----:B------:R-:W0:Y:S01]  /*0ee0*/  S2UR UR17, SR_CgaCtaId ;  /* 0x00000000001179c3 */ /* 0x000e220000008800 */
[----:B------:R-:W-:Y:S01]  /*0ef0*/  UMOV UR9, 0x400 ;  /* 0x0000040000097882 */ /* 0x000fe20000000000 */
[----:B------:R-:W-:Y:S01]  /*0f00*/  FFMA.FTZ R18, R14, R12, R19 ;  /* 0x0000000c0e127223 */ /* 0x000fe20000010013 */
[----:B------:R-:W-:Y:S01]  /*0f10*/  FADD.FTZ R19, R12, R21 ;  /* 0x000000150c137221 */ /* 0x000fe20000010000 */
[----:B------:R-:W-:Y:S01]  /*0f20*/  FFMA.FTZ R20, R11, R10, RZ ;  /* 0x0000000a0b147223 */ /* 0x000fe200000100ff */
[----:B------:R-:W-:Y:S01]  /*0f30*/  UIADD3 UR8, UR9, 0xd0, URZ ;  /* 0x000000d009087890 */ /* 0x000fe2000fffe03f */
[----:B------:R-:W-:Y:S01]  /*0f40*/  FADD.FTZ R10, RZ, R10 ;  /* 0x0000000aff0a7221 */ /* 0x000fe20000010000 */
[----:B------:R-:W1:Y:S01]  /*0f50*/  SHFL.DOWN PT, R21, R18, 0x1, 0x1f ;  /* 0x08201f0012157f89 */ /* 0x000e6200000e0000 */
[C---:B------:R-:W-:Y:S01]  /*0f60*/  ISETP.NE.AND P3, PT, R32.reuse, RZ, PT ;  /* 0x000000ff2000720c */ /* 0x040fe20003f65270 */
[----:B------:R-:W-:Y:S01]  /*0f70*/  FADD.FTZ R11, RZ, R13 ;  /* 0x0000000dff0b7221 */ /* 0x000fe20000010000 */
[----:B------:R-:W-:Y:S01]  /*0f80*/  BSSY B0, `(.L_x_68) ;  /* 0x0000058000007945 */ /* 0x000fe20003800000 */
[----:B------:R-:W2:Y:S01]  /*0f90*/  SHFL.DOWN PT, R12, R19, 0x1, 0x1f ;  /* 0x08201f00130c7f89 */ /* 0x000ea200000e0000 */
[----:B------:R-:W-:Y:S01]  /*0fa0*/  ISETP.GT.U32.AND P4, PT, R32, 0x4, PT ;  /* 0x000000042000780c */ /* 0x000fe20003f84070 */
[----:B0-----:R-:W-:Y:S01]  /*0fb0*/  ULEA UR8, UR17, UR8, 0x18 ;  /* 0x0000000811087291 */ /* 0x001fe2000f8ec03f */
[----:B-1----:R-:W-:Y:S01]  /*0fc0*/  @!P0 FADD.FTZ R18, R18, R21 ;  /* 0x0000001512128221 */ /* 0x002fe20000010000 */
[----:B--2---:R-:W-:-:S04]  /*0fd0*/  @!P0 FADD.FTZ R19, R19, R12 ;  /* 0x0000000c13138221 */ /* 0x004fc80000010000 */
        /* <DEDUP_REMOVED lines=20> */
[----:B------:R-:W-:Y:S01]  /*1120*/  FFMA.FTZ R12, R17, R15, R20 ;  /* 0x0000000f110c7223 */ /* 0x000fe20000010014 */
[----:B------:R-:W-:Y:S01]  /*1130*/  ISETP.NE.AND P0, PT, R0, RZ, PT ;  /* 0x000000ff0000720c */ /* 0x000fe20003f05270 */
[----:B------:R-:W-:Y:S01]  /*1140*/  FFMA.FTZ R17, R4, R13, RZ ;  /* 0x0000000d04117223 */ /* 0x000fe200000100ff */
[----:B------:R-:W-:-:S03]  /*1150*/  LEA R4, R32, UR8, 0x4 ;  /* 0x0000000820047c11 */ /* 0x000fc6000f8e20ff */
[----:B------:R-:W-:Y:S01]  /*1160*/  FFMA.FTZ R13, R14, R16, R17 ;  /* 0x000000100e0d7223 */ /* 0x000fe20000010011 */
[----:B------:R-:W-:Y:S01]  /*1170*/  FADD.FTZ R14, R10, R15 ;  /* 0x0000000f0a0e7221 */ /* 0x000fe20000010000 */
[----:B------:R-:W-:Y:S01]  /*1180*/  FADD.FTZ R15, R11, R16 ;  /* 0x000000100b0f7221 */ /* 0x000fe20000010000 */
[----:B------:R-:W-:Y:S02]  /*1190*/  MOV R10, R18 ;  /* 0x00000012000a7202 */ /* 0x000fe40000000f00 */
[----:B------:R-:W-:Y:S02]  /*11a0*/  MOV R11, R19 ;  /* 0x00000013000b7202 */ /* 0x000fe40000000f00 */
[----:B------:R0:W-:Y:S04]  /*11b0*/  STS.128 [R4], R12 ;  /* 0x0000000c04007388 */ /* 0x0001e80000000c00 */
[----:B------:R0:W-:Y:S01]  /*11c0*/  @!P0 STS.64 [R2+0x18], R10 ;  /* 0x0000180a02008388 */ /* 0x0001e20000000a00 */
[----:B------:R-:W-:Y:S06]  /*11d0*/  BAR.SYNC.DEFER_BLOCKING 0x0 ;  /* 0x0000000000007b1d */ /* 0x000fec0000010000 */
[----:B------:R-:W-:Y:S05]  /*11e0*/  @P3 BRA `(.L_x_69) ;  /* 0x0000000000c43947 */ /* 0x000fea0003800000 */
[----:B------:R-:W-:-:S09]  /*11f0*/  ULEA UR8, UR17, UR9, 0x18 ;  /* 0x0000000911087291 */ /* 0x000fd2000f8ec03f */
[----:B------:R-:W1:Y:S04]  /*1200*/  LDS.128 R20, [UR8+0x20] ;  /* 0x00002008ff147984 */ /* 0x000e680008000c00 */
[----:B------:R-:W2:Y:S04]  /*1210*/  LDS.128 R24, [UR8+0x30] ;  /* 0x00003008ff187984 */ /* 0x000ea80008000c00 */
[----:B------:R-:W3:Y:S01]  /*1220*/  LDS.128 R16, [UR8+0x40] ;  /* 0x00004008ff107984 */ /* 0x000ee20008000c00 */
[----:B-1----:R-:W-:Y:S01]  /*1230*/  FADD.FTZ R33, R10, R20 ;  /* 0x000000140a217221 */ /* 0x002fe20000010000 */
[----:B0-----:R-:W-:-:S03]  /*1240*/  FADD.FTZ R10, R11, R21 ;  /* 0x000000150b0a7221 */ /* 0x001fc60000010000 */
[----:B------:R-:W-:Y:S01]  /*1250*/  FADD.FTZ R33, R33, R22 ;  /* 0x0000001621217221 */ /* 0x000fe20000010000 */
[----:B------:R-:W-:Y:S02]  /*1260*/  FADD.FTZ R10, R10, R23 ;  /* 0x000000170a0a7221 */ /* 0x000fe40000010000 */
[----:B------:R-:W0:Y:S01]  /*1270*/  LDS.128 R20, [UR8+0x50] ;  /* 0x00005008ff147984 */ /* 0x000e220008000c00 */
[----:B--2---:R-:W-:Y:S01]  /*1280*/  FADD.FTZ R33, R33, R24 ;  /* 0x0000001821217221 */ /* 0x004fe20000010000 */
[----:B------:R-:W-:-:S03]  /*1290*/  FADD.FTZ R10, R10, R25 ;  /* 0x000000190a0a7221 */ /* 0x000fc60000010000 */
[----:B------:R-:W-:Y:S01]  /*12a0*/  FADD.FTZ R33, R33, R26 ;  /* 0x0000001a21217221 */ /* 0x000fe20000010000 */
[----:B------:R-:W-:Y:S02]  /*12b0*/  FADD.FTZ R10, R10, R27 ;  /* 0x0000001b0a0a7221 */ /* 0x000fe40000010000 */
[----:B------:R-:W1:Y:S01]  /*12c0*/  LDS.128 R24, [UR8+0x60] ;  /* 0x00006008ff187984 */ /* 0x000e620008000c00 */
[----:B---3--:R-:W-:Y:S01]  /*12d0*/  FADD.FTZ R33, R33, R16 ;  /* 0x0000001021217221 */ /* 0x008fe20000010000 */
[----:B------:R-:W-:-:S03]  /*12e0*/  FADD.FTZ R10, R10, R17 ;  /* 0x000000110a0a7221 */ /* 0x000fc60000010000 */
[----:B------:R-:W-:Y:S01]  /*12f0*/  FADD.FTZ R33, R33, R18 ;  /* 0x0000001221217221 */ /* 0x000fe20000010000 */
[----:B------:R-:W-:Y:S02]  /*1300*/  FADD.FTZ R10, R10, R19 ;  /* 0x000000130a0a7221 */ /* 0x000fe40000010000 */
[----:B------:R-:W2:Y:S01]  /*1310*/  LDS.128 R16, [UR8+0x70] ;  /* 0x00007008ff107984 */ /* 0x000ea20008000c00 */
[----:B0-----:R-:W-:Y:S01]  /*1320*/  FADD.FTZ R33, R33, R20 ;  /* 0x0000001421217221 */ /* 0x001fe20000010000 */
[----:B------:R-:W-:-:S03]  /*1330*/  FADD.FTZ R10, R10, R21 ;  /* 0x000000150a0a7221 */ /* 0x000fc60000010000 */
[----:B------:R-:W-:Y:S01]  /*1340*/  FADD.FTZ R33, R33, R22 ;  /* 0x0000001621217221 */ /* 0x000fe20000010000 */
[----:B------:R-:W-:Y:S02]  /*1350*/  FADD.FTZ R10, R10, R23 ;  /* 0x000000170a0a7221 */ /* 0x000fe40000010000 */
[----:B------:R-:W0:Y:S01]  /*1360*/  LDS.128 R20, [UR8+0x80] ;  /* 0x00008008ff147984 */ /* 0x000e220008000c00 */
[----:B-1----:R-:W-:Y:S01]  /*1370*/  FADD.FTZ R33, R33, R24 ;  /* 0x0000001821217221 */ /* 0x002fe20000010000 */
[----:B------:R-:W-:-:S03]  /*1380*/  FADD.FTZ R10, R10, R25 ;  /* 0x000000190a0a7221 */ /* 0x000fc60000010000 */
[----:B------:R-:W-:Y:S01]  /*1390*/  FADD.FTZ R33, R33, R26 ;  /* 0x0000001a21217221 */ /* 0x000fe20000010000 */
[----:B------:R-:W-:Y:S02]  /*13a0*/  FADD.FTZ R10, R10, R27 ;  /* 0x0000001b0a0a7221 */ /* 0x000fe40000010000 */
[----:B------:R-:W1:Y:S01]  /*13b0*/  LDS.128 R24, [UR8+0x90] ;  /* 0x00009008ff187984 */ /* 0x000e620008000c00 */
[----:B--2---:R-:W-:Y:S01]  /*13c0*/  FADD.FTZ R33, R33, R16 ;  /* 0x0000001021217221 */ /* 0x004fe20000010000 */
[----:B------:R-:W-:-:S03]  /*13d0*/  FADD.FTZ R10, R10, R17 ;  /* 0x000000110a0a7221 */ /* 0x000fc60000010000 */
[----:B------:R-:W-:Y:S01]  /*13e0*/  FADD.FTZ R33, R33, R18 ;  /* 0x0000001221217221 */ /* 0x000fe20000010000 */
[----:B------:R-:W-:Y:S02]  /*13f0*/  FADD.FTZ R10, R10, R19 ;  /* 0x000000130a0a7221 */ /* 0x000fe40000010000 */
[----:B------:R-:W2:Y:S01]  /*1400*/  LDS.128 R16, [UR8+0xa0] ;  /* 0x0000a008ff107984 */ /* 0x000ea20008000c00 */
[----:B0-----:R-:W-:Y:S01]  /*1410*/  FADD.FTZ R33, R33, R20 ;  /* 0x0000001421217221 */ /* 0x001fe20000010000 */
[----:B------:R-:W-:Y:S02]  /*1420*/  FADD.FTZ R20, R10, R21 ;  /* 0x000000150a147221 */ /* 0x000fe40000010000 */
[----:B------:R-:W0:Y:S01]  /*1430*/  LDS.64 R10, [UR8+0xb0] ;  /* 0x0000b008ff0a7984 */ /* 0x000e220008000a00 */
[----:B------:R-:W-:Y:S01]  /*1440*/  FADD.FTZ R33, R33, R22 ;  /* 0x0000001621217221 */ /* 0x000fe20000010000 */
[----:B------:R-:W-:-:S03]  /*1450*/  FADD.FTZ R20, R20, R23 ;  /* 0x0000001714147221 */ /* 0x000fc60000010000 */
[----:B-1----:R-:W-:Y:S01]  /*1460*/  FADD.FTZ R33, R33, R24 ;  /* 0x0000001821217221 */ /* 0x002fe20000010000 */
[----:B------:R-:W-:-:S03]  /*1470*/  FADD.FTZ R20, R20, R25 ;  /* 0x0000001914147221 */ /* 0x000fc60000010000 */
[----:B------:R-:W-:Y:S01]  /*1480*/  FADD.FTZ R33, R33, R26 ;  /* 0x0000001a21217221 */ /* 0x000fe20000010000 */
[----:B------:R-:W-:-:S03]  /*1490*/  FADD.FTZ R20, R20, R27 ;  /* 0x0000001b14147221 */ /* 0x000fc60000010000 */
[----:B--2---:R-:W-:Y:S01]  /*14a0*/  FADD.FTZ R33, R33, R16 ;  /* 0x0000001021217221 */ /* 0x004fe20000010000 */
[----:B------:R-:W-:-:S03]  /*14b0*/  FADD.FTZ R20, R20, R17 ;  /* 0x0000001114147221 */ /* 0x000fc60000010000 */
[----:B------:R-:W-:Y:S01]  /*14c0*/  FADD.FTZ R33, R33, R18 ;  /* 0x0000001221217221 */ /* 0x000fe20000010000 */
[----:B------:R-:W-:-:S03]  /*14d0*/  FADD.FTZ R20, R20, R19 ;  /* 0x0000001314147221 */ /* 0x000fc60000010000 */
[----:B0-----:R-:W-:Y:S01]  /*14e0*/  FADD.FTZ R10, R33, R10 ;  /* 0x0000000a210a7221 */ /* 0x001fe20000010000 */
[----:B------:R-:W-:-:S07]  /*14f0*/  FADD.FTZ R11, R20, R11 ;  /* 0x0000000b140b7221 */ /* 0x000fce0000010000 */
.L_x_69:
[----:B------:R-:W-:Y:S05]  /*1500*/  BSYNC B0 ;  /* 0x0000000000007941 */ /* 0x000fea0003800000 */
.L_x_68:
[----:B------:R-:W-:Y:S06]  /*1510*/  BAR.SYNC.DEFER_BLOCKING 0x0 ;  /* 0x0000000000007b1d */ /* 0x000fec0000010000 */
[----:B------:R-:W-:Y:S04]  /*1520*/  BSSY B0, `(.L_x_70) ;  /* 0x00000f9000007945 */ /* 0x000fe80003800000 */
[----:B------:R-:W-:Y:S05]  /*1530*/  @P4 BRA `(.L_x_71) ;  /* 0x0000000c00dc4947 */ /* 0x000fea0003800000 */
[----:B------:R-:W1:Y:S04]  /*1540*/  LDS.128 R16, [R4+0x50] ;  /* 0x0000500004107984 */ /* 0x000e680000000c00 */
[----:B------:R-:W2:Y:S04]  /*1550*/  LDS.128 R20, [R4+0xa0] ;  /* 0x0000a00004147984 */ /* 0x000ea80000000c00 */
[----:B------:R-:W3:Y:S01]  /*1560*/  LDS.128 R24, [R4+0xf0] ;  /* 0x0000f00004187984 */ /* 0x000ee20000000c00 */
[----:B-1----:R-:W-:Y:S01]  /*1570*/  FADD.FTZ R33, R12, R16 ;  /* 0x000000100c217221 */ /* 0x002fe20000010000 */
[----:B0-----:R-:W-:Y:S01]  /*1580*/  FADD.FTZ R12, R13, R17 ;  /* 0x000000110d0c7221 */ /* 0x001fe20000010000 */
[----:B------:R-:W-:Y:S01]  /*1590*/  FADD.FTZ R13, R14, R18 ;  /* 0x000000120e0d7221 */ /* 0x000fe20000010000 */
[----:B------:R-:W-:Y:S01]  /*15a0*/  FADD.FTZ R16, R15, R19 ;  /* 0x000000130f107221 */ /* 0x000fe20000010000 */
[----:B--2---:R-:W-:Y:S01]  /*15b0*/  FADD.FTZ R33, R33, R20 ;  /* 0x0000001421217221 */ /* 0x004fe20000010000 */
[----:B------:R-:W-:Y:S01]  /*15c0*/  FADD.FTZ R20, R12, R21 ;  /* 0x000000150c147221 */ /* 0x000fe20000010000 */
[----:B------:R-:W-:Y:S01]  /*15d0*/  FADD.FTZ R21, R13, R22 ;  /* 0x000000160d157221 */ /* 0x000fe20000010000 */
[----:B------:R-:W-:Y:S01]  /*15e0*/  FADD.FTZ R22, R16, R23 ;  /* 0x0000001710167221 */ /* 0x000fe20000010000 */
[----:B------:R-:W0:Y:S01]  /*15f0*/  LDS.128 R12, [R4+0x140] ;  /* 0x00014000040c7984 */ /* 0x000e220000000c00 */
[----:B---3--:R-:W-:Y:S01]  /*1600*/  FADD.FTZ R20, R20, R25 ;  /* 0x0000001914147221 */ /* 0x008fe20000010000 */
[----:B------:R-:W-:Y:S01]  /*1610*/  FADD.FTZ R21, R21, R26 ;  /* 0x0000001a15157221 */ /* 0x000fe20000010000 */
[----:B------:R-:W-:Y:S01]  /*1620*/  FADD.FTZ R33, R33, R24 ;  /* 0x0000001821217221 */ /* 0x000fe20000010000 */
[----:B------:R-:W1:Y:S01]  /*1630*/  LDS.128 R16, [R4+0x190] ;  /* 0x0001900004107984 */ /* 0x000e620000000c00 */
[----:B------:R-:W-:Y:S01]  /*1640*/  FADD.FTZ R24, R22, R27 ;  /* 0x0000001b16187221 */ /* 0x000fe20000010000 */
[----:B0-----:R-:W-:Y:S01]  /*1650*/  FADD.FTZ R26, R20, R13 ;  /* 0x0000000d141a7221 */ /* 0x001fe20000010000 */
[----:B------:R-:W-:Y:S01]  /*1660*/  FADD.FTZ R25, R21, R14 ;  /* 0x0000000e15197221 */ /* 0x000fe20000010000 */
[----:B------:R-:W-:Y:S01]  /*1670*/  FADD.FTZ R33, R33, R12 ;  /* 0x0000000c21217221 */ /* 0x000fe20000010000 */
[----:B------:R-:W0:Y:S01]  /*1680*/  LDS.128 R20, [R4+0x1e0] ;  /* 0x0001e00004147984 */ /* 0x000e220000000c00 */
[----:B------:R-:W-:Y:S01]  /*1690*/  FADD.FTZ R24, R24, R15 ;  /* 0x0000000f18187221 */ /* 0x000fe20000010000 */
[----:B-1----:R-:W-:Y:S01]  /*16a0*/  FADD.FTZ R26, R26, R17 ;  /* 0x000000111a1a7221 */ /* 0x002fe20000010000 */
[----:B------:R-:W-:Y:S01]  /*16b0*/  FADD.FTZ R33, R33, R16 ;  /* 0x0000001021217221 */ /* 0x000fe20000010000 */
[----:B------:R-:W1:Y:S01]  /*16c0*/  LDS.128 R12, [R4+0x230] ;  /* 0x00023000040c7984 */ /* 0x000e620000000c00 */
[----:B------:R-:W-:Y:S01]  /*16d0*/  FADD.FTZ R24, R24, R19 ;  /* 0x0000001318187221 */ /* 0x000fe20000010000 */
[----:B------:R-:W-:-:S03]  /*16e0*/  FADD.FTZ R25, R25, R18 ;  /* 0x0000001219197221 */ /* 0x000fc60000010000 */
[----:B0-----:R-:W-:Y:S01]  /*16f0*/  FADD.FTZ R24, R24, R23 ;  /* 0x0000001718187221 */ /* 0x001fe20000010000 */
[----:B------:R-:W-:Y:S01]  /*1700*/  FADD.FTZ R33, R33, R20 ;  /* 0x0000001421217221 */ /* 0x000fe20000010000 */
[----:B------:R-:W-:Y:S01]  /*1710*/  FADD.FTZ R26, R26, R21 ;  /* 0x000000151a1a7221 */ /* 0x000fe20000010000 */
[----:B------:R-:W-:Y:S01]  /*1720*/  FADD.FTZ R25, R25, R22 ;  /* 0x0000001619197221 */ /* 0x000fe20000010000 */
[----:B-1----:R-:W-:Y:S01]  /*1730*/  FADD.FTZ R15, R24, R15 ;  /* 0x0000000f180f7221 */ /* 0x002fe20000010000 */
[----:B------:R-:W-:Y:S01]  /*1740*/  HFMA2.MMA R24, -RZ, RZ, 0, 2.98023223876953125e-07 ;  /* 0x00000005ff187435 */ /* 0x000fe200000001ff */
[----:B------:R-:W-:Y:S01]  /*1750*/  FADD.FTZ R12, R33, R12 ;  /* 0x0000000c210c7221 */ /* 0x000fe20000010000 */
[----:B------:R-:W-:Y:S01]  /*1760*/  FADD.FTZ R13, R26, R13 ;  /* 0x0000000d1a0d7221 */ /* 0x000fe20000010000 */
[----:B------:R-:W-:Y:S01]  /*1770*/  FADD.FTZ R14, R25, R14 ;  /* 0x0000000e190e7221 */ /* 0x000fe20000010000 */
[----:B------:R-:W-:-:S07]  /*1780*/  IADD3 R23, R4, 0x190, RZ ;  /* 0x0000019004177810 */ /* 0x000fce0007ffe0ff */
.L_x_72:
[----:B------:R-:W-:Y:S01]  /*1790*/  MOV R25, 0x5 ;  /* 0x0000000500197802 */ /* 0x000fe20000000f00 */
[----:B------:R-:W0:Y:S04]  /*17a0*/  LDS.128 R20, [R23+0xf0] ;  /* 0x0000f00017147984 */ /* 0x000e280000000c00 */
[C---:B------:R-:W-:Y:S01]  /*17b0*/  IMAD R25, R24.reuse, R25, 0x14 ;  /* 0x0000001418197424 */ /* 0x040fe200078e0219 */
[----:B------:R-:W-:-:S04]  /*17c0*/  IADD3 R24, R24, 0x28, RZ ;  /* 0x0000002818187810 */ /* 0x000fc80007ffe0ff */
[----:B------:R-:W-:Y:S02]  /*17d0*/  LEA R26, R25, R4, 0x4 ;  /* 0x00000004191a7211 */ /* 0x000fe400078e20ff */
[----:B------:R-:W-:-:S03]  /*17e0*/  ISETP.NE.AND P0, PT, R24, 0x7d, PT ;  /* 0x0000007d1800780c */ /* 0x000fc60003f05270 */
[----:B------:R-:W1:Y:S01]  /*17f0*/  LDS.128 R16, [R26] ;  /* 0x000000001a107984 */ /* 0x000e620000000c00 */
[----:B0-----:R-:W-:Y:S01]  /*1800*/  FADD.FTZ R27, R20, R12 ;  /* 0x0000000c141b7221 */ /* 0x001fe20000010000 */
[----:B------:R-:W-:Y:S01]  /*1810*/  FADD.FTZ R12, R21, R13 ;  /* 0x0000000d150c7221 */ /* 0x000fe20000010000 */
[----:B------:R-:W-:Y:S01]  /*1820*/  FADD.FTZ R21, R22, R14 ;  /* 0x0000000e16157221 */ /* 0x000fe20000010000 */
[----:B------:R-:W-:Y:S02]  /*1830*/  FADD.FTZ R20, R23, R15 ;  /* 0x0000000f17147221 */ /* 0x000fe40000010000 */
[----:B-1----:R-:W-:Y:S01]  /*1840*/  FADD.FTZ R22, R12, R17 ;  /* 0x000000110c167221 */ /* 0x002fe20000010000 */
[----:B------:R-:W-:Y:S01]  /*1850*/  FADD.FTZ R27, R27, R16 ;  /* 0x000000101b1b7221 */ /* 0x000fe20000010000 */
[----:B------:R-:W0:Y:S01]  /*1860*/  LDS.128 R12, [R26+0x50] ;  /* 0x000050001a0c7984 */ /* 0x000e220000000c00 */
[----:B------:R-:W-:Y:S01]  /*1870*/  FADD.FTZ R21, R21, R18 ;  /* 0x0000001215157221 */ /* 0x000fe20000010000 */
[----:B------:R-:W-:-:S02]  /*1880*/  FADD.FTZ R20, R20, R19 ;  /* 0x0000001314147221 */ /* 0x000fc40000010000 */
[----:B------:R-:W1:Y:S01]  /*1890*/  LDS.128 R16, [R26+0xa0] ;  /* 0x0000a0001a107984 */ /* 0x000e620000000c00 */
[----:B0-----:R-:W-:Y:S01]  /*18a0*/  FADD.FTZ R27, R27, R12 ;  /* 0x0000000c1b1b7221 */ /* 0x001fe20000010000 */
[----:B------:R-:W-:Y:S01]  /*18b0*/  FADD.FTZ R22, R22, R13 ;  /* 0x0000000d16167221 */ /* 0x000fe20000010000 */
[----:B------:R-:W-:Y:S01]  /*18c0*/  FADD.FTZ R21, R21, R14 ;  /* 0x0000000e15157221 */ /* 0x000fe20000010000 */
[----:B------:R-:W-:Y:S01]  /*18d0*/  FADD.FTZ R38, R20, R15 ;  /* 0x0000000f14267221 */ /* 0x000fe20000010000 */
[----:B------:R-:W-:Y:S01]  /*18e0*/  LEA R20, R25, R4, 0x4 ;  /* 0x0000000419147211 */ /* 0x000fe200078e20ff */
[----:B------:R-:W0:Y:S01]  /*18f0*/  LDS.128 R12, [R26+0xf0] ;  /* 0x0000f0001a0c7984 */ /* 0x000e220000000c00 */
[----:B-1----:R-:W-:Y:S01]  /*1900*/  FADD.FTZ R27, R27, R16 ;  /* 0x000000101b1b7221 */ /* 0x002fe20000010000 */
[----:B------:R-:W-:Y:S01]  /*1910*/  FADD.FTZ R22, R22, R17 ;  /* 0x0000001116167221 */ /* 0x000fe20000010000 */
[----:B------:R-:W-:Y:S01]  /*1920*/  FADD.FTZ R21, R21, R18 ;  /* 0x0000001215157221 */ /* 0x000fe20000010000 */
[----:B------:R-:W-:-:S02]  /*1930*/  FADD.FTZ R38, R38, R19 ;  /* 0x0000001326267221 */ /* 0x000fc40000010000 */
[----:B------:R-:W1:Y:S01]  /*1940*/  LDS.128 R16, [R20+0x140] ;  /* 0x0001400014107984 */ /* 0x000e620000000c00 */
[----:B0-----:R-:W-:Y:S01]  /*1950*/  FADD.FTZ R27, R27, R12 ;  /* 0x0000000c1b1b7221 */ /* 0x001fe20000010000 */
[----:B------:R-:W-:Y:S01]  /*1960*/  FADD.FTZ R22, R22, R13 ;  /* 0x0000000d16167221 */ /* 0x000fe20000010000 */
[----:B------:R-:W-:Y:S01]  /*1970*/  FADD.FTZ R21, R21, R14 ;  /* 0x0000000e15157221 */ /* 0x000fe20000010000 */
[----:B------:R-:W-:Y:S02]  /*1980*/  FADD.FTZ R38, R38, R15 ;  /* 0x0000000f26267221 */ /* 0x000fe40000010000 */
        /* <DEDUP_REMOVED lines=15> */
[----:B------:R-:W-:Y:S01]  /*1a80*/  FADD.FTZ R38, R38, R19 ;  /* 0x0000001326267221 */ /* 0x000fe20000010000 */
[----:B------:R-:W-:Y:S01]  /*1a90*/  IADD3 R25, R25, 0xb4, RZ ;  /* 0x000000b419197810 */ /* 0x000fe20007ffe0ff */
[----:B------:R-:W1:Y:S01]  /*1aa0*/  LDS.128 R16, [R21+0x280] ;  /* 0x0002800015107984 */ /* 0x000e620000000c00 */
[----:B0-----:R-:W-:Y:S01]  /*1ab0*/  FADD.FTZ R27, R27, R12 ;  /* 0x0000000c1b1b7221 */ /* 0x001fe20000010000 */
[----:B------:R-:W-:Y:S01]  /*1ac0*/  FADD.FTZ R22, R22, R13 ;  /* 0x0000000d16167221 */ /* 0x000fe20000010000 */
[----:B------:R-:W-:Y:S01]  /*1ad0*/  FADD.FTZ R23, R23, R14 ;  /* 0x0000000e17177221 */ /* 0x000fe20000010000 */
[----:B------:R-:W-:-:S02]  /*1ae0*/  FADD.FTZ R38, R38, R15 ;  /* 0x0000000f26267221 */ /* 0x000fc40000010000 */
[----:B------:R-:W0:Y:S01]  /*1af0*/  LDS.128 R12, [R21+0x2d0] ;  /* 0x0002d000150c7984 */ /* 0x000e220000000c00 */
[----:B-1----:R-:W-:Y:S01]  /*1b00*/  FADD.FTZ R27, R27, R16 ;  /* 0x000000101b1b7221 */ /* 0x002fe20000010000 */
[----:B------:R-:W-:Y:S01]  /*1b10*/  FADD.FTZ R22, R22, R17 ;  /* 0x0000001116167221 */ /* 0x000fe20000010000 */
[----:B------:R-:W-:Y:S01]  /*1b20*/  FADD.FTZ R23, R23, R18 ;  /* 0x0000001217177221 */ /* 0x000fe20000010000 */
[----:B------:R-:W-:Y:S02]  /*1b30*/  FADD.FTZ R38, R38, R19 ;  /* 0x0000001326267221 */ /* 0x000fe40000010000 */
        /* <DEDUP_REMOVED lines=139> */
[----:B------:R-:W1:Y:S01]  /*23f0*/  LDS.128 R20, [R26+0xbe0] ;  /* 0x000be0001a147984 */ /* 0x000e620000000c00 */
[----:B------:R-:W-:Y:S02]  /*2400*/  FADD.FTZ R27, R27, R18 ;  /* 0x000000121b1b7221 */ /* 0x000fe40000010000 */
[----:B0-----:R-:W-:Y:S01]  /*2410*/  FADD.FTZ R38, R38, R15 ;  /* 0x0000000f26267221 */ /* 0x001fe20000010000 */
[----:B------:R-:W-:Y:S01]  /*2420*/  FADD.FTZ R33, R33, R12 ;  /* 0x0000000c21217221 */ /* 0x000fe20000010000 */
[----:B------:R-:W-:Y:S01]  /*2430*/  FADD.FTZ R16, R16, R13 ;  /* 0x0000000d10107221 */ /* 0x000fe20000010000 */
[----:B------:R-:W-:Y:S01]  /*2440*/  FADD.FTZ R27, R27, R14 ;  /* 0x0000000e1b1b7221 */ /* 0x000fe20000010000 */
[----:B-1----:R-:W-:Y:S01]  /*2450*/  FADD.FTZ R15, R38, R23 ;  /* 0x00000017260f7221 */ /* 0x002fe20000010000 */
[----:B------:R-:W-:Y:S01]  /*2460*/  FADD.FTZ R12, R33, R20 ;  /* 0x00000014210c7221 */ /* 0x000fe20000010000 */
[----:B------:R-:W-:Y:S01]  /*2470*/  FADD.FTZ R13, R16, R21 ;  /* 0x00000015100d7221 */ /* 0x000fe20000010000 */
[----:B------:R-:W-:Y:S01]  /*2480*/  FADD.FTZ R14, R27, R22 ;  /* 0x000000161b0e7221 */ /* 0x000fe20000010000 */
[----:B------:R-:W-:Y:S01]  /*2490*/  LEA R23, R25, R4, 0x4 ;  /* 0x0000000419177211 */ /* 0x000fe200078e20ff */
[----:B------:R-:W-:Y:S06]  /*24a0*/  @P0 BRA `(.L_x_72) ;  /* 0xfffffff000b80947 */ /* 0x000fec000383ffff */
.L_x_71:
[----:B------:R-:W-:Y:S05]  /*24b0*/  BSYNC B0 ;  /* 0x0000000000007941 */ /* 0x000fea0003800000 */
.L_x_70:
[----:B0-----:R-:W0:Y:S01]  /*24c0*/  LDC R4, c[0x0][0xc] ;  /* 0x00000300ff047b82 */ /* 0x001e220000000800 */
[----:B------:R-:W-:Y:S01]  /*24d0*/  IMAD R3, R3, 0x5, R32 ;  /* 0x0000000503037824 */ /* 0x000fe200078e0220 */
[----:B------:R-:W-:Y:S06]  /*24e0*/  BSSY B0, `(.L_x_73) ;  /* 0x0000012000007945 */ /* 0x000fec0003800000 */
[----:B------:R-:W1:Y:S01]  /*24f0*/  LDC.64 R18, c[0x0][0x268] ;  /* 0x00009a00ff127b82 */ /* 0x000e620000000a00 */
[----:B0-----:R-:W-:Y:S01]  /*2500*/  ISETP.GE.U32.AND P0, PT, R4, 0x2, PT ;  /* 0x000000020400780c */ /* 0x001fe20003f06070 */
[----:B-1----:R-:W-:Y:S01]  /*2510*/  IMAD.WIDE R18, R3, 0x4, R18 ;  /* 0x0000000403127825 */ /* 0x002fe200078e0212 */
[----:B------:R-:W-:Y:S11]  /*2520*/  @P4 BRA `(.L_x_74) ;  /* 0x0000000000344947 */ /* 0x000ff60003800000 */
[----:B------:R-:W0:Y:S01]  /*2530*/  LDC.64 R16, c[0x0][0x288] ;  /* 0x0000a200ff107b82 */ /* 0x000e220000000a00 */
        /* <DEDUP_REMOVED lines=8> */
[----:B0-----:R-:W-:-:S04]  /*25c0*/  LEA R22, P5, R16, R18, 0x2 ;  /* 0x0000001210167211 */ /* 0x001fc800078a10ff */
[----:B------:R-:W-:-:S05]  /*25d0*/  LEA.HI.X R23, R16, R19, R17, 0x2, P5 ;  /* 0x0000001310177211 */ /* 0x000fca00028f1411 */
[----:B------:R1:W-:Y:S04]  /*25e0*/  REDG.E.ADD.F32.FTZ.RN.STRONG.GPU desc[UR14][R22.64], R14 ;  /* 0x0000000e160079a6 */ /* 0x0003e8000c10f38e */
[----:B------:R1:W-:Y:S02]  /*25f0*/  REDG.E.ADD.F32.FTZ.RN.STRONG.GPU desc[UR14][R24.64], R15 ;  /* 0x0000000f180079a6 */ /* 0x0003e4000c10f38e */
.L_x_74:
[----:B------:R-:W-:Y:S05]  /*2600*/  BSYNC B0 ;  /* 0x0000000000007941 */ /* 0x000fea0003800000 */
.L_x_73:
[----:B------:R-:W-:Y:S05]  /*2610*/  @!P0 BRA `(.L_x_75) ;  /* 0x0000001000908947 */ /* 0x000fea0003800000 */
[----:B------:R-:W0:Y:S01]  /*2620*/  LDC R3, c[0x0][0x10] ;  /* 0x00000400ff037b82 */ /* 0x000e220000000800 */
[----:B-1----:R-:W1:Y:S01]  /*2630*/  S2R R20, SR_CTAID.Y ;  /* 0x0000000000147919 */ /* 0x002e620000002600 */
[----:B------:R-:W-:-:S06]  /*2640*/  ULOP3.LUT UR8, UR4, 0x1, URZ, 0xc0, !UPT ;  /* 0x0000000104087892 */ /* 0x000fcc000f8ec03f */
[----:B------:R-:W2:Y:S08]  /*2650*/  LDC.64 R14, c[0x0][0x258] ;  /* 0x00009600ff0e7b82 */ /* 0x000eb00000000a00 */
[----:B------:R-:W3:Y:S01]  /*2660*/  LDC.64 R12, c[0x0][0x260] ;  /* 0x00009800ff0c7b82 */ /* 0x000ee20000000a00 */
[----:B0-----:R-:W-:-:S04]  /*2670*/  IMAD R17, R3, UR8, RZ ;  /* 0x0000000803117c24 */ /* 0x001fc8000f8e02ff */
[C---:B------:R-:W-:Y:S01]  /*2680*/  IMAD R16, R17.reuse, R4, RZ ;  /* 0x0000000411107224 */ /* 0x040fe200078e02ff */
[----:B-1----:R-:W-:-:S04]  /*2690*/  IADD3 R17, R17, R20, RZ ;  /* 0x0000001411117210 */ /* 0x002fc80007ffe0ff */
[----:B------:R-:W-:Y:S01]  /*26a0*/  SHF.L.U32 R19, R16, 0x1, RZ ;  /* 0x0000000110137819 */ /* 0x000fe200000006ff */
[----:B--2---:R-:W-:-:S04]  /*26b0*/  IMAD.WIDE.U32 R14, R17, 0x4, R14 ;  /* 0x00000004110e7825 */ /* 0x004fc800078e000e */
[----:B---3--:R-:W-:Y:S01]  /*26c0*/  IMAD.WIDE R12, R19, 0x4, R12 ;  /* 0x00000004130c7825 */ /* 0x008fe200078e020c */
[----:B------:R-:W-:Y:S06]  /*26d0*/  @P3 BRA `(.L_x_76) ;  /* 0x0000000000683947 */ /* 0x000fec0003800000 */
[----:B------:R-:W0:Y:S01]  /*26e0*/  S2R R0, SR_LANEID ;  /* 0x0000000000007919 */ /* 0x000e220000000000 */
        /* <DEDUP_REMOVED lines=11> */
[----:B0-----:R-:W-:-:S13]  /*27a0*/  ISETP.EQ.U32.AND P0, PT, R0, UR17, PT ;  /* 0x0000001100007c0c */ /* 0x001fda000bf02070 */
[----:B------:R-:W-:Y:S06]  /*27b0*/  @P0 MEMBAR.ALL.GPU ;  /* 0x0000000000000992 */ /* 0x000fec000000a000 */
[----:B------:R-:W-:-:S00]  /*27c0*/  @P0 ERRBAR ;  /* 0x00000000000009ab */ /* 0x000fc00000000000 */
[----:B------:R-:W-:Y:S06]  /*27d0*/  @P0 CGAERRBAR ;  /* 0x00000000000005ab */ /* 0x000fec0000000000 */
[----:B------:R1:W-:Y:S01]  /*27e0*/  @P0 REDG.E.ADD.S32.STRONG.GPU desc[UR14][R14.64], R21 ;  /* 0x000000150e00098e */ /* 0x0003e2000c10e38e */
[----:B------:R-:W-:-:S04]  /*27f0*/  PLOP3.LUT P0, PT, PT, PT, UP0, 0x80, 0x0 ;  /* 0x000000000000781c */ /* 0x000fc80003f0f008 */
[----:B------:R-:W-:-:S04]  /*2800*/  SEL R19, R4, RZ, !P0 ;  /* 0x000000ff04137207 */ /* 0x000fc80004000000 */
[----:B------:R-:W-:-:S13]  /*2810*/  ISETP.NE.AND P0, PT, R19, -0x1, PT ;  /* 0xffffffff1300780c */ /* 0x000fda0003f05270 */
[----:B-1----:R-:W-:Y:S05]  /*2820*/  @!P0 BRA `(.L_x_76) ;  /* 0x0000000000148947 */ /* 0x002fea0003800000 */
.L_x_77:
[----:B------:R-:W2:Y:S04]  /*2830*/  LDG.E.STRONG.GPU R16, desc[UR14][R14.64] ;  /* 0x0000000e0e107981 */ /* 0x000ea8000c1ef900 */
[----:B--2---:R-:W-:Y:S01]  /*2840*/  CCTL.IVALL ;  /* 0x00000000ff00798f */ /* 0x004fe20002000000 */
[----:B------:R-:W-:Y:S05]  /*2850*/  YIELD ;  /* 0x0000000000007946 */ /* 0x000fea0003800000 */
[----:B------:R-:W-:-:S13]  /*2860*/  ISETP.NE.AND P0, PT, R16, R19, PT ;  /* 0x000000131000720c */ /* 0x000fda0003f05270 */
[----:B------:R-:W-:Y:S05]  /*2870*/  @P0 BRA `(.L_x_77) ;  /* 0xfffffffc00ec0947 */ /* 0x000fea000383ffff */
.L_x_76:
        /* <DEDUP_REMOVED lines=17> */
.L_x_81:
[----:B------:R-:W-:-:S13]  /*2990*/  ISETP.EQ.OR P6, PT, R24, UR16, P3 ;  /* 0x0000001018007c0c */ /* 0x000fda0009fc2670 */
[----:B------:R-:W-:-:S04]  /*29a0*/  @!P6 IMAD R15, R3, R24, R20 ;  /* 0x00000018030fe224 */ /* 0x000fc800078e0214 */
[----:B------:R-:W-:-:S06]  /*29b0*/  @!P6 IMAD.WIDE.U32 R14, R15, 0x8, R12 ;  /* 0x000000080f0ee825 */ /* 0x000fcc00078e000c */
[----:B------:R-:W2:Y:S01]  /*29c0*/  @!P6 LDG.E.64 R14, desc[UR14][R14.64] ;  /* 0x0000000e0e0ee981 */ /* 0x000ea2000c1e1b00 */
[C---:B------:R-:W-:Y:S02]  /*29d0*/  IADD3 R17, R24.reuse, 0x1, RZ ;  /* 0x0000000118117810 */ /* 0x040fe40007ffe0ff */
[C---:B------:R-:W-:Y:S02]  /*29e0*/  IADD3 R19, R24.reuse, 0x2, RZ ;  /* 0x0000000218137810 */ /* 0x040fe40007ffe0ff */
[----:B------:R-:W-:Y:S02]  /*29f0*/  ISETP.EQ.OR P4, PT, R17, UR16, P3 ;  /* 0x0000001011007c0c */ /* 0x000fe40009f82670 */
[----:B------:R-:W-:Y:S02]  /*2a00*/  ISETP.EQ.OR P5, PT, R19, UR16, P3 ;  /* 0x0000001013007c0c */ /* 0x000fe40009fa2670 */
[----:B------:R-:W-:-:S09]  /*2a10*/  IADD3 R18, R24, 0x3, RZ ;  /* 0x0000000318127810 */ /* 0x000fd20007ffe0ff */
[C-C-:B------:R-:W-:Y:S02]  /*2a20*/  @!P4 IMAD R17, R3.reuse, R17, R20.reuse ;  /* 0x000000110311c224 */ /* 0x140fe400078e0214 */
[----:B------:R-:W-:Y:S02]  /*2a30*/  @!P5 IMAD R19, R3, R19, R20 ;  /* 0x000000130313d224 */ /* 0x000fe400078e0214 */
[----:B--2---:R-:W-:Y:S01]  /*2a40*/  @!P6 FADD.FTZ R10, R10, R14 ;  /* 0x0000000e0a0ae221 */ /* 0x004fe20000010000 */
[----:B------:R-:W-:Y:S01]  /*2a50*/  @!P6 FADD.FTZ R11, R11, R15 ;  /* 0x0000000f0b0be221 */ /* 0x000fe20000010000 */
[----:B------:R-:W-:Y:S01]  /*2a60*/  ISETP.EQ.OR P6, PT, R18, UR16, P3 ;  /* 0x0000001012007c0c */ /* 0x000fe20009fc2670 */
[----:B------:R-:W-:-:S04]  /*2a70*/  @!P4 IMAD.WIDE.U32 R14, R17, 0x8, R12 ;  /* 0x00000008110ec825 */ /* 0x000fc800078e000c */
[----:B------:R-:W-:Y:S02]  /*2a80*/  @!P5 IMAD.WIDE.U32 R16, R19, 0x8, R12 ;  /* 0x000000081310d825 */ /* 0x000fe400078e000c */
[----:B------:R-:W2:Y:S04]  /*2a90*/  @!P4 LDG.E.64 R14, desc[UR14][R14.64] ;  /* 0x0000000e0e0ec981 */ /* 0x000ea8000c1e1b00 */
[----:B------:R-:W3:Y:S02]  /*2aa0*/  @!P5 LDG.E.64 R16, desc[UR14][R16.64] ;  /* 0x0000000e1010d981 */ /* 0x000ee4000c1e1b00 */
[----:B------:R-:W-:-:S04]  /*2ab0*/  @!P6 IMAD R19, R3, R18, R20 ;  /* 0x000000120313e224 */ /* 0x000fc800078e0214 */
[----:B------:R-:W-:-:S06]  /*2ac0*/  @!P6 IMAD.WIDE.U32 R18, R19, 0x8, R12 ;  /* 0x000000081312e825 */ /* 0x000fcc00078e000c */
[----:B------:R-:W4:Y:S01]  /*2ad0*/  @!P6 LDG.E.64 R18, desc[UR14][R18.64] ;  /* 0x0000000e1212e981 */ /* 0x000f22000c1e1b00 */
        /* <DEDUP_REMOVED lines=8> */
[----:B------:R-:W-:-:S09]  /*2b60*/  ISETP.EQ.OR P5, PT, R23, UR16, P3 ;  /* 0x0000001017007c0c */ /* 0x000fd20009fa2670 */
[----:B------:R-:W-:Y:S02]  /*2b70*/  @!P4 IMAD R15, R3, R22, R20 ;  /* 0x00000016030fc224 */ /* 0x000fe400078e0214 */
[----:B----4-:R-:W-:Y:S01]  /*2b80*/  @!P6 FADD.FTZ R10, R10, R18 ;  /* 0x000000120a0ae221 */ /* 0x010fe20000010000 */
[----:B------:R-:W-:Y:S01]  /*2b90*/  @!P6 FADD.FTZ R11, R11, R19 ;  /* 0x000000130b0be221 */ /* 0x000fe20000010000 */
[----:B------:R-:W-:Y:S01]  /*2ba0*/  ISETP.EQ.OR P6, PT, R25, UR16, P3 ;  /* 0x0000001019007c0c */ /* 0x000fe20009fc2670 */
[----:B------:R-:W-:-:S04]  /*2bb0*/  @!P4 IMAD.WIDE.U32 R14, R15, 0x8, R12 ;  /* 0x000000080f0ec825 */ /* 0x000fc800078e000c */
[----:B------:R-:W-:Y:S02]  /*2bc0*/  @!P5 IMAD R17, R3, R23, R20 ;  /* 0x000000170311d224 */ /* 0x000fe400078e0214 */
[----:B------:R-:W2:Y:S02]  /*2bd0*/  @!P4 LDG.E.64 R14, desc[UR14][R14.64] ;  /* 0x0000000e0e0ec981 */ /* 0x000ea4000c1e1b00 */
[----:B------:R-:W-:-:S04]  /*2be0*/  @!P5 IMAD.WIDE.U32 R16, R17, 0x8, R12 ;  /* 0x000000081110d825 */ /* 0x000fc800078e000c */
[----:B------:R-:W-:Y:S02]  /*2bf0*/  @!P6 IMAD R19, R3, R25, R20 ;  /* 0x000000190313e224 */ /* 0x000fe400078e0214 */
[----:B------:R-:W3:Y:S02]  /*2c00*/  @!P5 LDG.E.64 R16, desc[UR14][R16.64] ;  /* 0x0000000e1010d981 */ /* 0x000ee4000c1e1b00 */
        /* <DEDUP_REMOVED lines=45> */
[----:B------:R-:W-:Y:S01]  /*2ee0*/  IADD3 R23, R24, 0xe, RZ ;  /* 0x0000000e18177810 */ /* 0x000fe20007ffe0ff */
[----:B--2---:R-:W-:Y:S01]  /*2ef0*/  @!P4 FADD.FTZ R10, R10, R14 ;  /* 0x0000000e0a0ac221 */ /* 0x004fe20000010000 */
[----:B------:R-:W-:Y:S01]  /*2f00*/  @!P4 FADD.FTZ R11, R11, R15 ;  /* 0x0000000f0b0bc221 */ /* 0x000fe20000010000 */
[----:B------:R-:W-:Y:S02]  /*2f10*/  ISETP.EQ.OR P4, PT, R22, UR16, P3 ;  /* 0x0000001016007c0c */ /* 0x000fe40009f82670 */
[----:B------:R-:W-:Y:S01]  /*2f20*/  IADD3 R14, R24, 0xf, RZ ;  /* 0x0000000f180e7810 */ /* 0x000fe20007ffe0ff */
[----:B---3--:R-:W-:Y:S01]  /*2f30*/  @!P5 FADD.FTZ R10, R10, R16 ;  /* 0x000000100a0ad221 */ /* 0x008fe20000010000 */
[----:B------:R-:W-:Y:S01]  /*2f40*/  @!P5 FADD.FTZ R11, R11, R17 ;  /* 0x000000110b0bd221 */ /* 0x000fe20000010000 */
[----:B------:R-:W-:-:S08]  /*2f50*/  ISETP.EQ.OR P5, PT, R23, UR16, P3 ;  /* 0x0000001017007c0c */ /* 0x000fd00009fa2670 */
[----:B------:R-:W-:Y:S02]  /*2f60*/  @!P4 IMAD R17, R3, R22, R20 ;  /* 0x000000160311c224 */ /* 0x000fe400078e0214 */
[----:B----4-:R-:W-:Y:S01]  /*2f70*/  @!P6 FADD.FTZ R10, R10, R18 ;  /* 0x000000120a0ae221 */ /* 0x010fe20000010000 */
[----:B------:R-:W-:Y:S01]  /*2f80*/  @!P6 FADD.FTZ R11, R11, R19 ;  /* 0x000000130b0be221 */ /* 0x000fe20000010000 */
[----:B------:R-:W-:Y:S01]  /*2f90*/  ISETP.EQ.OR P6, PT, R14, UR16, P3 ;  /* 0x000000100e007c0c */ /* 0x000fe20009fc2670 */
[----:B------:R-:W-:-:S04]  /*2fa0*/  @!P4 IMAD.WIDE.U32 R16, R17, 0x8, R12 ;  /* 0x000000081110c825 */ /* 0x000fc800078e000c */
[C-C-:B------:R-:W-:Y:S02]  /*2fb0*/  @!P5 IMAD R15, R3.reuse, R23, R20.reuse ;  /* 0x00000017030fd224 */ /* 0x140fe400078e0214 */
[----:B------:R-:W2:Y:S06]  /*2fc0*/  @!P4 LDG.E.64 R16, desc[UR14][R16.64] ;  /* 0x0000000e1010c981 */ /* 0x000eac000c1e1b00 */
[----:B------:R-:W-:Y:S02]  /*2fd0*/  @!P6 IMAD R19, R3, R14, R20 ;  /* 0x0000000e0313e224 */ /* 0x000fe400078e0214 */
[----:B------:R-:W-:-:S04]  /*2fe0*/  @!P5 IMAD.WIDE.U32 R14, R15, 0x8, R12 ;  /* 0x000000080f0ed825 */ /* 0x000fc800078e000c */
[----:B------:R-:W-:Y:S02]  /*2ff0*/  @!P6 IMAD.WIDE.U32 R18, R19, 0x8, R12 ;  /* 0x000000081312e825 */ /* 0x000fe400078e000c */
[----:B------:R-:W3:Y:S04]  /*3000*/  @!P5 LDG.E.64 R14, desc[UR14][R14.64] ;  /* 0x0000000e0e0ed981 */ /* 0x000ee8000c1e1b00 */
[----:B------:R-:W4:Y:S01]  /*3010*/  @!P6 LDG.E.64 R18, desc[UR14][R18.64] ;  /* 0x0000000e1212e981 */ /* 0x000f22000c1e1b00 */
[----:B------:R-:W-:Y:S02]  /*3020*/  IADD3 R21, R21, -0x10, RZ ;  /* 0xfffffff015157810 */ /* 0x000fe40007ffe0ff */
[----:B------:R-:W-:Y:S01]  /*3030*/  IADD3 R24, R24, 0x10, RZ ;  /* 0x0000001018187810 */ /* 0x000fe20007ffe0ff */
[----:B--2---:R-:W-:Y:S01]  /*3040*/  @!P4 FADD.FTZ R10, R10, R16 ;  /* 0x000000100a0ac221 */ /* 0x004fe20000010000 */
[----:B------:R-:W-:Y:S01]  /*3050*/  @!P4 FADD.FTZ R11, R11, R17 ;  /* 0x000000110b0bc221 */ /* 0x000fe20000010000 */
[----:B------:R-:W-:-:S02]  /*3060*/  ISETP.GT.AND P4, PT, R21, 0xc, PT ;  /* 0x0000000c1500780c */ /* 0x000fc40003f84270 */
[----:B---3--:R-:W-:Y:S01]  /*3070*/  @!P5 FADD.FTZ R10, R10, R14 ;  /* 0x0000000e0a0ad221 */ /* 0x008fe20000010000 */
[----:B------:R-:W-:-:S03]  /*3080*/  @!P5 FADD.FTZ R11, R11, R15 ;  /* 0x0000000f0b0bd221 */ /* 0x000fc60000010000 */
[----:B----4-:R-:W-:Y:S01]  /*3090*/  @!P6 FADD.FTZ R10, R10, R18 ;  /* 0x000000120a0ae221 */ /* 0x010fe20000010000 */
[----:B------:R-:W-:-:S06]  /*30a0*/  @!P6 FADD.FTZ R11, R11, R19 ;  /* 0x000000130b0be221 */ /* 0x000fcc0000010000 */
[----:B------:R-:W-:Y:S05]  /*30b0*/  @P4 BRA `(.L_x_81) ;  /* 0xfffffff800344947 */ /* 0x000fea000383ffff */
.L_x_80:
[----:B------:R-:W-:-:S13]  /*30c0*/  ISETP.GT.AND P4, PT, R21, 0x4, PT ;  /* 0x000000041500780c */ /* 0x000fda0003f84270 */
[----:B------:R-:W-:Y:S05]  /*30d0*/  @!P4 BRA `(.L_x_82) ;  /* 0x0000000000ecc947 */ /* 0x000fea0003800000 */
[C---:B------:R-:W-:Y:S02]  /*30e0*/  IADD3 R17, R24.reuse, 0x1, RZ ;  /* 0x0000000118117810 */ /* 0x040fe40007ffe0ff */
[C---:B------:R-:W-:Y:S02]  /*30f0*/  ISETP.EQ.OR P0, PT, R24.reuse, UR16, P3 ;  /* 0x0000001018007c0c */ /* 0x040fe40009f02670 */
[----:B------:R-:W-:Y:S02]  /*3100*/  ISETP.EQ.OR P5, PT, R17, UR16, P3 ;  /* 0x0000001011007c0c */ /* 0x000fe40009fa2670 */
[C---:B------:R-:W-:Y:S02]  /*3110*/  IADD3 R15, R24.reuse, 0x2, RZ ;  /* 0x00000002180f7810 */ /* 0x040fe40007ffe0ff */
[----:B------:R-:W-:Y:S02]  /*3120*/  IADD3 R23, R24, 0x3, RZ ;  /* 0x0000000318177810 */ /* 0x000fe40007ffe0ff */
[----:B------:R-:W-:-:S02]  /*3130*/  ISETP.EQ.OR P6, PT, R15, UR16, P3 ;  /* 0x000000100f007c0c */ /* 0x000fc40009fc2670 */
[----:B------:R-:W-:-:S03]  /*3140*/  ISETP.EQ.OR P4, PT, R23, UR16, P3 ;  /* 0x0000001017007c0c */ /* 0x000fc60009f82670 */
[--C-:B------:R-:W-:Y:S02]  /*3150*/  @!P0 IMAD R19, R24, R3, R20.reuse ;  /* 0x0000000318138224 */ /* 0x100fe400078e0214 */
[----:B------:R-:W-:Y:S02]  /*3160*/  @!P5 IMAD R17, R3, R17, R20 ;  /* 0x000000110311d224 */ /* 0x000fe400078e0214 */
[----:B------:R-:W-:-:S04]  /*3170*/  @!P0 IMAD.WIDE.U32 R18, R19, 0x8, R12 ;  /* 0x0000000813128825 */ /* 0x000fc800078e000c */
[----:B------:R-:W-:Y:S02]  /*3180*/  @!P5 IMAD.WIDE.U32 R16, R17, 0x8, R12 ;  /* 0x000000081110d825 */ /* 0x000fe400078e000c */
[----:B------:R-:W2:Y:S02]  /*3190*/  @!P0 LDG.E.64 R18, desc[UR14][R18.64] ;  /* 0x0000000e12128981 */ /* 0x000ea4000c1e1b00 */
[C-C-:B------:R-:W-:Y:S02]  /*31a0*/  @!P6 IMAD R15, R3.reuse, R15, R20.reuse ;  /* 0x0000000f030fe224 */ /* 0x140fe400078e0214 */
[----:B------:R-:W-:Y:S01]  /*31b0*/  @!P4 IMAD R23, R3, R23, R20 ;  /* 0x000000170317c224 */ /* 0x000fe200078e0214 */
[----:B------:R-:W3:Y:S01]  /*31c0*/  @!P5 LDG.E.64 R16, desc[UR14][R16.64] ;  /* 0x0000000e1010d981 */ /* 0x000ee2000c1e1b00 */
[----:B------:R-:W-:-:S04]  /*31d0*/  @!P6 IMAD.WIDE.U32 R14, R15, 0x8, R12 ;  /* 0x000000080f0ee825 */ /* 0x000fc800078e000c */
[----:B------:R-:W-:Y:S02]  /*31e0*/  @!P4 IMAD.WIDE.U32 R22, R23, 0x8, R12 ;  /* 0x000000081716c825 */ /* 0x000fe400078e000c */
[----:B------:R-:W4:Y:S04]  /*31f0*/  @!P6 LDG.E.64 R14, desc[UR14][R14.64] ;  /* 0x0000000e0e0ee981 */ /* 0x000f28000c1e1b00 */
[----:B------:R-:W5:Y:S01]  /*3200*/  @!P4 LDG.E.64 R22, desc[UR14][R22.64] ;  /* 0x0000000e1616c981 */ /* 0x000f62000c1e1b00 */
[----:B------:R-:W-:-:S04]  /*3210*/  IADD3 R24, R24, 0x4, RZ ;  /* 0x0000000418187810 */ /* 0x000fc80007ffe0ff */
[----:B------:R-:W-:Y:S01]  /*3220*/  IADD3 R25, R24, 0x3, RZ ;  /* 0x0000000318197810 */ /* 0x000fe20007ffe0ff */
[----:B--2---:R-:W-:Y:S01]  /*3230*/  @!P0 FADD.FTZ R10, R10, R18 ;  /* 0x000000120a0a8221 */ /* 0x004fe20000010000 */
[----:B------:R-:W-:Y:S01]  /*3240*/  @!P0 FADD.FTZ R11, R11, R19 ;  /* 0x000000130b0b8221 */ /* 0x000fe20000010000 */
[C---:B------:R-:W-:Y:S02]  /*3250*/  IADD3 R18, R24.reuse, 0x1, RZ ;  /* 0x0000000118127810 */ /* 0x040fe40007ffe0ff */
[----:B------:R-:W-:Y:S01]  /*3260*/  ISETP.EQ.OR P0, PT, R24, UR16, P3 ;  /* 0x0000001018007c0c */ /* 0x000fe20009f02670 */
[----:B---3--:R-:W-:Y:S01]  /*3270*/  @!P5 FADD.FTZ R10, R10, R16 ;  /* 0x000000100a0ad221 */ /* 0x008fe20000010000 */
[----:B------:R-:W-:Y:S01]  /*3280*/  @!P5 FADD.FTZ R11, R11, R17 ;  /* 0x000000110b0bd221 */ /* 0x000fe20000010000 */
[----:B------:R-:W-:Y:S02]  /*3290*/  IADD3 R16, R24, 0x2, RZ ;  /* 0x0000000218107810 */ /* 0x000fe40007ffe0ff */
[----:B------:R-:W-:Y:S01]  /*32a0*/  ISETP.EQ.OR P5, PT, R18, UR16, P3 ;  /* 0x0000001012007c0c */ /* 0x000fe20009fa2670 */
[----:B----4-:R-:W-:Y:S01]  /*32b0*/  @!P6 FADD.FTZ R10, R10, R14 ;  /* 0x0000000e0a0ae221 */ /* 0x010fe20000010000 */
[----:B------:R-:W-:Y:S01]  /*32c0*/  @!P6 FADD.FTZ R11, R11, R15 ;  /* 0x0000000f0b0be221 */ /* 0x000fe20000010000 */
[----:B------:R-:W-:-:S02]  /*32d0*/  ISETP.EQ.OR P6, PT, R16, UR16, P3 ;  /* 0x0000001010007c0c */ /* 0x000fc40009fc2670 */
[----:B-----5:R-:W-:Y:S01]  /*32e0*/  @!P4 FADD.FTZ R10, R10, R22 ;  /* 0x000000160a0ac221 */ /* 0x020fe20000010000 */
[----:B------:R-:W-:Y:S01]  /*32f0*/  @!P4 FADD.FTZ R11, R11, R23 ;  /* 0x000000170b0bc221 */ /* 0x000fe20000010000 */
[----:B------:R-:W-:Y:S01]  /*3300*/  ISETP.EQ.OR P4, PT, R25, UR16, P3 ;  /* 0x0000001019007c0c */ /* 0x000fe20009f82670 */
[----:B------:R-:W-:-:S05]  /*3310*/  @!P0 IMAD R19, R3, R24, R20 ;  /* 0x0000001803138224 */ /* 0x000fca00078e0214 */
[----:B------:R-:W-:Y:S02]  /*3320*/  @!P5 IMAD R17, R3, R18, R20 ;  /* 0x000000120311d224 */ /* 0x000fe400078e0214 */
[----:B------:R-:W-:-:S04]  /*3330*/  @!P0 IMAD.WIDE.U32 R18, R19, 0x8, R12 ;  /* 0x0000000813128825 */ /* 0x000fc800078e000c */
[----:B------:R-:W-:Y:S02]  /*3340*/  @!P6 IMAD R15, R3, R16, R20 ;  /* 0x00000010030fe224 */ /* 0x000fe400078e0214 */
[--C-:B------:R-:W-:Y:S01]  /*3350*/  @!P5 IMAD.WIDE.U32 R16, R17, 0x8, R12.reuse ;  /* 0x000000081110d825 */ /* 0x100fe200078e000c */
[----:B------:R-:W2:Y:S03]  /*3360*/  @!P0 LDG.E.64 R18, desc[UR14][R18.64] ;  /* 0x0000000e12128981 */ /* 0x000ea6000c1e1b00 */
[----:B------:R-:W-:Y:S02]  /*3370*/  @!P6 IMAD.WIDE.U32 R14, R15, 0x8, R12 ;  /* 0x000000080f0ee825 */ /* 0x000fe400078e000c */
[----:B------:R-:W3:Y:S02]  /*3380*/  @!P5 LDG.E.64 R16, desc[UR14][R16.64] ;  /* 0x0000000e1010d981 */ /* 0x000ee4000c1e1b00 */
[----:B------:R-:W-:-:S02]  /*3390*/  @!P4 IMAD R23, R3, R25, R20 ;  /* 0x000000190317c224 */ /* 0x000fc400078e0214 */
[----:B------:R-:W4:Y:S02]  /*33a0*/  @!P6 LDG.E.64 R14, desc[UR14][R14.64] ;  /* 0x0000000e0e0ee981 */ /* 0x000f24000c1e1b00 */
[----:B------:R-:W-:-:S06]  /*33b0*/  @!P4 IMAD.WIDE.U32 R22, R23, 0x8, R12 ;  /* 0x000000081716c825 */ /* 0x000fcc00078e000c */
[----:B------:R-:W5:Y:S01]  /*33c0*/  @!P4 LDG.E.64 R22, desc[UR14][R22.64] ;  /* 0x0000000e1616c981 */ /* 0x000f62000c1e1b00 */
[----:B------:R-:W-:Y:S02]  /*33d0*/  IADD3 R21, R21, -0x4, RZ ;  /* 0xfffffffc15157810 */ /* 0x000fe40007ffe0ff */
[----:B------:R-:W-:Y:S02]  /*33e0*/  IADD3 R24, R24, 0x4, RZ ;  /* 0x0000000418187810 */ /* 0x000fe40007ffe0ff */
[----:B------:R-:W-:Y:S01]  /*33f0*/  IADD3 R21, R21, -0x4, RZ ;  /* 0xfffffffc15157810 */ /* 0x000fe20007ffe0ff */
[----:B--2---:R-:W-:Y:S01]  /*3400*/  @!P0 FADD.FTZ R10, R10, R18 ;  /* 0x000000120a0a8221 */ /* 0x004fe20000010000 */
[----:B------:R-:W-:-:S03]  /*3410*/  @!P0 FADD.FTZ R11, R11, R19 ;  /* 0x000000130b0b8221 */ /* 0x000fc60000010000 */
[----:B---3--:R-:W-:Y:S01]  /*3420*/  @!P5 FADD.FTZ R10, R10, R16 ;  /* 0x000000100a0ad221 */ /* 0x008fe20000010000 */
[----:B------:R-:W-:-:S03]  /*3430*/  @!P5 FADD.FTZ R11, R11, R17 ;  /* 0x000000110b0bd221 */ /* 0x000fc60000010000 */
[----:B----4-:R-:W-:Y:S01]  /*3440*/  @!P6 FADD.FTZ R10, R10, R14 ;  /* 0x0000000e0a0ae221 */ /* 0x010fe20000010000 */
[----:B------:R-:W-:Y:S01]  /*3450*/  @!P6 FADD.FTZ R11, R11, R15 ;  /* 0x0000000f0b0be221 */ /* 0x000fe20000010000 */
[----:B------:R-:W-:Y:S02]  /*3460*/  PLOP3.LUT P0, PT, PT, PT, PT, 0x8, 0x0 ;  /* 0x000000000000781c */ /* 0x000fe40003f0e170 */
[----:B-----5:R-:W-:Y:S01]  /*3470*/  @!P4 FADD.FTZ R10, R10, R22 ;  /* 0x000000160a0ac221 */ /* 0x020fe20000010000 */
[----:B------:R-:W-:-:S10]  /*3480*/  @!P4 FADD.FTZ R11, R11, R23 ;  /* 0x000000170b0bc221 */ /* 0x000fd40000010000 */
.L_x_82:
[----:B------:R-:W-:-:S13]  /*3490*/  ISETP.NE.OR P0, PT, R21, RZ, P0 ;  /* 0x000000ff1500720c */ /* 0x000fda0000705670 */
[----:B------:R-:W-:Y:S05]  /*34a0*/  @!P0 BRA `(.L_x_78) ;  /* 0x00000000007c8947 */ /* 0x000fea0003800000 */
.L_x_79:
[C---:B------:R-:W-:Y:S02]  /*34b0*/  ISETP.EQ.OR P5, PT, R24.reuse, UR16, P3 ;  /* 0x0000001018007c0c */ /* 0x040fe40009fa2670 */
[C---:B------:R-:W-:Y:S02]  /*34c0*/  IADD3 R17, R24.reuse, 0x1, RZ ;  /* 0x0000000118117810 */ /* 0x040fe40007ffe0ff */
[C---:B------:R-:W-:Y:S02]  /*34d0*/  IADD3 R15, R24.reuse, 0x2, RZ ;  /* 0x00000002180f7810 */ /* 0x040fe40007ffe0ff */
[----:B------:R-:W-:Y:S02]  /*34e0*/  ISETP.EQ.OR P6, PT, R17, UR16, P3 ;  /* 0x0000001011007c0c */ /* 0x000fe40009fc2670 */
[----:B------:R-:W-:Y:S02]  /*34f0*/  ISETP.EQ.OR P4, PT, R15, UR16, P3 ;  /* 0x000000100f007c0c */ /* 0x000fe40009f82670 */
[----:B------:R-:W-:-:S03]  /*3500*/  IADD3 R23, R24, 0x3, RZ ;  /* 0x0000000318177810 */ /* 0x000fc60007ffe0ff */
[----:B------:R-:W-:Y:S01]  /*3510*/  @!P5 IMAD R19, R3, R24, R20 ;  /* 0x000000180313d224 */ /* 0x000fe200078e0214 */
[----:B------:R-:W-:-:S03]  /*3520*/  ISETP.EQ.OR P0, PT, R23, UR16, P3 ;  /* 0x0000001017007c0c */ /* 0x000fc60009f02670 */
[----:B------:R-:W-:-:S04]  /*3530*/  @!P5 IMAD.WIDE.U32 R18, R19, 0x8, R12 ;  /* 0x000000081312d825 */ /* 0x000fc800078e000c */
[C-C-:B------:R-:W-:Y:S02]  /*3540*/  @!P6 IMAD R17, R3.reuse, R17, R20.reuse ;  /* 0x000000110311e224 */ /* 0x140fe400078e0214 */
[----:B------:R-:W2:Y:S01]  /*3550*/  @!P5 LDG.E.64 R18, desc[UR14][R18.64] ;  /* 0x0000000e1212d981 */ /* 0x000ea2000c1e1b00 */
[----:B------:R-:W-:Y:S02]  /*3560*/  @!P4 IMAD R15, R3, R15, R20 ;  /* 0x0000000f030fc224 */ /* 0x000fe400078e0214 */
[----:B------:R-:W-:-:S04]  /*3570*/  @!P6 IMAD.WIDE.U32 R16, R17, 0x8, R12 ;  /* 0x000000081110e825 */ /* 0x000fc800078e000c */
[----:B------:R-:W-:Y:S02]  /*3580*/  @!P4 IMAD.WIDE.U32 R14, R15, 0x8, R12 ;  /* 0x000000080f0ec825 */ /* 0x000fe400078e000c */
[----:B------:R-:W3:Y:S02]  /*3590*/  @!P6 LDG.E.64 R16, desc[UR14][R16.64] ;  /* 0x0000000e1010e981 */ /* 0x000ee4000c1e1b00 */
[----:B------:R-:W-:Y:S02]  /*35a0*/  @!P0 IMAD R23, R3, R23, R20 ;  /* 0x0000001703178224 */ /* 0x000fe400078e0214 */
[----:B------:R-:W4:Y:S02]  /*35b0*/  @!P4 LDG.E.64 R14, desc[UR14][R14.64] ;  /* 0x0000000e0e0ec981 */ /* 0x000f24000c1e1b00 */
[----:B------:R-:W-:-:S06]  /*35c0*/  @!P0 IMAD.WIDE.U32 R22, R23, 0x8, R12 ;  /* 0x0000000817168825 */ /* 0x000fcc00078e000c */
[----:B------:R-:W5:Y:S01]  /*35d0*/  @!P0 LDG.E.64 R22, desc[UR14][R22.64] ;  /* 0x0000000e16168981 */ /* 0x000f62000c1e1b00 */
[----:B------:R-:W-:Y:S02]  /*35e0*/  IADD3 R21, R21, -0x4, RZ ;  /* 0xfffffffc15157810 */ /* 0x000fe40007ffe0ff */
[----:B------:R-:W-:Y:S01]  /*35f0*/  IADD3 R24, R24, 0x4, RZ ;  /* 0x0000000418187810 */ /* 0x000fe20007ffe0ff */
[----:B--2---:R-:W-:Y:S01]  /*3600*/  @!P5 FADD.FTZ R10, R10, R18 ;  /* 0x000000120a0ad221 */ /* 0x004fe20000010000 */
[----:B------:R-:W-:Y:S01]  /*3610*/  @!P5 FADD.FTZ R11, R11, R19 ;  /* 0x000000130b0bd221 */ /* 0x000fe20000010000 */
[----:B------:R-:W-:Y:S02]  /*3620*/  ISETP.NE.AND P5, PT, R21, RZ, PT ;  /* 0x000000ff1500720c */ /* 0x000fe40003fa5270 */
[----:B---3--:R-:W-:Y:S01]  /*3630*/  @!P6 FADD.FTZ R10, R10, R16 ;  /* 0x000000100a0ae221 */ /* 0x008fe20000010000 */
[----:B------:R-:W-:-:S03]  /*3640*/  @!P6 FADD.FTZ R11, R11, R17 ;  /* 0x000000110b0be221 */ /* 0x000fc60000010000 */
[----:B----4-:R-:W-:Y:S01]  /*3650*/  @!P4 FADD.FTZ R10, R10, R14 ;  /* 0x0000000e0a0ac221 */ /* 0x010fe20000010000 */
[----:B------:R-:W-:-:S03]  /*3660*/  @!P4 FADD.FTZ R11, R11, R15 ;  /* 0x0000000f0b0bc221 */ /* 0x000fc60000010000 */
[----:B-----5:R-:W-:Y:S01]  /*3670*/  @!P0 FADD.FTZ R10, R10, R22 ;  /* 0x000000160a0a8221 */ /* 0x020fe20000010000 */
[----:B------:R-:W-:Y:S02]  /*3680*/  @!P0 FADD.FTZ R11, R11, R23 ;  /* 0x000000170b0b8221 */ /* 0x000fe40000010000 */
[----:B------:R-:W-:Y:S05]  /*3690*/  @P5 BRA `(.L_x_79) ;  /* 0xfffffffc00845947 */ /* 0x000fea000383ffff */
.L_x_78:
        /* <DEDUP_REMOVED lines=8> */
[----:B------:R-:W2:Y:S02]  /*3720*/  LDG.E.64 R14, desc[UR14][R14.64] ;  /* 0x0000000e0e0e7981 */ /* 0x000ea4000c1e1b00 */
[----:B--2---:R-:W-:Y:S01]  /*3730*/  FADD.FTZ R10, R10, R14 ;  /* 0x0000000e0a0a7221 */ /* 0x004fe20000010000 */
[----:B------:R-:W-:-:S07]  /*3740*/  FADD.FTZ R11, R11, R15 ;  /* 0x0000000f0b0b7221 */ /* 0x000fce0000010000 */
.L_x_84:
[----:B------:R-:W-:Y:S05]  /*3750*/  BSYNC B0 ;  /* 0x0000000000007941 */ /* 0x000fea0003800000 */
.L_x_83:
        /* <DEDUP_REMOVED lines=10> */
[----:B------:R-:W2:Y:S04]  /*3800*/  @!P4 LDG.E.64 R14, desc[UR14][R14.64] ;  /* 0x0000000e0e0ec981 */ /* 0x000ea8000c1e1b00 */
[----:B------:R-:W3:Y:S01]  /*3810*/  @!P0 LDG.E.64 R12, desc[UR14][R12.64] ;  /* 0x0000000e0c0c8981 */ /* 0x000ee2000c1e1b00 */
[----:B--2---:R-:W-:Y:S01]  /*3820*/  @!P4 FADD.FTZ R10, R10, R14 ;  /* 0x0000000e0a0ac221 */ /* 0x004fe20000010000 */
[----:B------:R-:W-:-:S03]  /*3830*/  @!P4 FADD.FTZ R11, R11, R15 ;  /* 0x0000000f0b0bc221 */ /* 0x000fc60000010000 */
[----:B---3--:R-:W-:Y:S01]  /*3840*/  @!P0 FADD.FTZ R10, R10, R12 ;  /* 0x0000000c0a0a8221 */ /* 0x008fe20000010000 */
[----:B------:R-:W-:-:S07]  /*3850*/  @!P0 FADD.FTZ R11, R11, R13 ;  /* 0x0000000d0b0b8221 */ /* 0x000fce0000010000 */
.L_x_75:
[----:B------:R-:W0:Y:S01]  /*3860*/  S2UR UR9, SR_CgaCtaId ;  /* 0x00000000000979c3 */ /* 0x000e220000008800 */
[----:B------:R-:W-:Y:S01]  /*3870*/  UMOV UR8, 0x400 ;  /* 0x0000040000087882 */ /* 0x000fe20000000000 */
[C---:B-1----:R-:W-:Y:S02]  /*3880*/  PRMT R15, R29.reuse, 0x7632, R15 ;  /* 0x000076321d0f7816 */ /* 0x042fe4000000000f */
[----:B------:R-:W-:Y:S02]  /*3890*/  SHF.L.U32 R29, R29, 0x10, RZ ;  /* 0x000000101d1d7819 */ /* 0x000fe400000006ff */
[----:B------:R-:W-:-:S03]  /*38a0*/  PRMT R14, R28, 0x7632, R14 ;  /* 0x000076321c0e7816 */ /* 0x000fc6000000000e */
[----:B------:R-:W-:Y:S01]  /*38b0*/  FADD.FTZ R29, R29, -UR19 ;  /* 0x800000131d1d7e21 */ /* 0x000fe20008010000 */
[----:B------:R-:W-:-:S03]  /*38c0*/  SHF.L.U32 R14, R14, 0x10, RZ ;  /* 0x000000100e0e7819 */ /* 0x000fc600000006ff */
[----:B------:R-:W-:Y:S01]  /*38d0*/  FMUL.FTZ R29, R29, UR13 ;  /* 0x0000000d1d1d7c20 */ /* 0x000fe20008410000 */
[----:B0-----:R-:W-:-:S09]  /*38e0*/  ULEA UR8, UR9, UR8, 0x18 ;  /* 0x0000000809087291 */ /* 0x001fd2000f8ec03f */
[----:B------:R0:W-:Y:S01]  /*38f0*/  @!P3 STS.64 [UR8+0xc0], R10 ;  /* 0x0000c00aff00b988 */ /* 0x0001e20008000a08 */
[----:B------:R-:W-:Y:S01]  /*3900*/  BAR.SYNC.DEFER_BLOCKING 0x0 ;  /* 0x0000000000007b1d */ /* 0x000fe20000010000 */
[C---:B0-----:R-:W-:Y:S02]  /*3910*/  PRMT R10, R30.reuse, 0x7632, R10 ;  /* 0x000076321e0a7816 */ /* 0x041fe4000000000a */
[----:B------:R-:W-:Y:S02]  /*3920*/  SHF.L.U32 R30, R30, 0x10, RZ ;  /* 0x000000101e1e7819 */ /* 0x000fe400000006ff */
[----:B------:R-:W-:Y:S01]  /*3930*/  SHF.L.U32 R10, R10, 0x10, RZ ;  /* 0x000000100a0a7819 */ /* 0x000fe200000006ff */
[----:B------:R-:W0:Y:S01]  /*3940*/  LDS.64 R12, [UR8+0xc0] ;  /* 0x0000c008ff0c7984 */ /* 0x000e220008000a00 */
[----:B------:R-:W-:Y:S02]  /*3950*/  ULDC UR8, c[0x0][0x2bc] ;  /* 0x0000af0000087ab9 */ /* 0x000fe40000000800 */
[----:B0-----:R-:W-:Y:S01]  /*3960*/  FMUL.FTZ R3, R12, UR8 ;  /* 0x000000080c037c20 */ /* 0x001fe20008410000 */
[----:B------:R-:W-:Y:S01]  /*3970*/  SHF.L.U32 R12, R15, 0x10, RZ ;  /* 0x000000100f0c7819 */ /* 0x000fe200000006ff */
[----:B------:R-:W-:Y:S01]  /*3980*/  FMUL.FTZ R4, R13, UR8 ;  /* 0x000000080d047c20 */ /* 0x000fe20008410000 */
[----:B------:R-:W-:-:S03]  /*3990*/  SHF.L.U32 R13, R28, 0x10, RZ ;  /* 0x000000101c0d7819 */ /* 0x000fc600000006ff */
[----:B------:R-:W-:-:S04]  /*39a0*/  FADD.FTZ R12, R12, -UR19 ;  /* 0x800000130c0c7e21 */ /* 0x000fc80008010000 */
        /* <DEDUP_REMOVED lines=20> */
.L_x_85:
[----:B------:R-:W-:Y:S04]  /*3af0*/  BSSY B0, `(.L_x_86) ;  /* 0x0000015000007945 */ /* 0x000fe80003800000 */
[----:B------:R-:W-:Y:S05]  /*3b00*/  @!P1 BRA `(.L_x_87) ;  /* 0x00000000004c9947 */ /* 0x000fea0003800000 */
[C-C-:B------:R-:W-:Y:S01]  /*3b10*/  FFMA.FTZ R12, R3.reuse, R29, R4.reuse ;  /* 0x0000001d030c7223 */ /* 0x140fe20000010004 */
[----:B------:R-:W-:Y:S01]  /*3b20*/  SHF.R.S32.HI R16, RZ, 0x1f, R31 ;  /* 0x0000001fff107819 */ /* 0x000fe2000001141f */
[----:B------:R-:W-:Y:S01]  /*3b30*/  FFMA.FTZ R15, R3, R22, R4 ;  /* 0x00000016030f7223 */ /* 0x000fe20000010004 */
[----:B------:R-:W-:Y:S01]  /*3b40*/  ULDC.64 UR8, c[0x0][0x288] ;  /* 0x0000a20000087ab9 */ /* 0x000fe20000000a00 */
[----:B------:R-:W-:Y:S01]  /*3b50*/  FFMA.FTZ R11, R13, R6, -R12 ;  /* 0x000000060d0b7223 */ /* 0x000fe2000001080c */
[----:B------:R-:W-:Y:S01]  /*3b60*/  MOV R12, R34 ;  /* 0x00000022000c7202 */ /* 0x000fe20000000f00 */
[----:B------:R-:W-:Y:S01]  /*3b70*/  IMAD R16, R16, UR8, RZ ;  /* 0x0000000810107c24 */ /* 0x000fe2000f8e02ff */
[----:B------:R-:W-:Y:S01]  /*3b80*/  MOV R13, R37 ;  /* 0x00000025000d7202 */ /* 0x000fe20000000f00 */
[----:B------:R-:W-:Y:S02]  /*3b90*/  FFMA.FTZ R17, R14, R7, -R15 ;  /* 0x000000070e117223 */ /* 0x000fe4000001080f */
[----:B------:R-:W-:-:S04]  /*3ba0*/  IMAD.WIDE.U32 R14, R31, UR8, R12 ;  /* 0x000000081f0e7c25 */ /* 0x000fc8000f8e000c */
[----:B------:R-:W-:Y:S01]  /*3bb0*/  IMAD R13, R31, UR9, R16 ;  /* 0x000000091f0d7c24 */ /* 0x000fe2000f8e0210 */
[----:B------:R-:W-:Y:S01]  /*3bc0*/  ULDC.64 UR8, c[0x0][0x210] ;  /* 0x0000840000087ab9 */ /* 0x000fe20000000a00 */
[----:B------:R-:W-:Y:S01]  /*3bd0*/  FMUL.FTZ R16, R11, UR13 ;  /* 0x0000000d0b107c20 */ /* 0x000fe20008410000 */
[----:B------:R-:W-:Y:S01]  /*3be0*/  FMUL.FTZ R11, R17, UR13 ;  /* 0x0000000d110b7c20 */ /* 0x000fe20008410000 */
[C---:B------:R-:W-:Y:S02]  /*3bf0*/  LEA R12, P0, R14.reuse, UR8, 0x1 ;  /* 0x000000080e0c7c11 */ /* 0x040fe4000f8008ff */
[----:B------:R-:W-:Y:S02]  /*3c00*/  IADD3 R13, R15, R13, RZ ;  /* 0x0000000d0f0d7210 */ /* 0x000fe40007ffe0ff */
[----:B------:R-:W-:Y:S02]  /*3c10*/  F2FP.BF16.F32.PACK_AB R11, R11, R16 ;  /* 0x000000100b0b723e */ /* 0x000fe400000010ff */
[----:B------:R-:W-:-:S05]  /*3c20*/  LEA.HI.X R13, R14, UR9, R13, 0x1, P0 ;  /* 0x000000090e0d7c11 */ /* 0x000fca00080f0c0d */
[----:B------:R0:W-:Y:S02]  /*3c30*/  STG.E desc[UR14][R12.64], R11 ;  /* 0x0000000b0c007986 */ /* 0x0001e4000c10190e */
.L_x_87:
[----:B------:R-:W-:Y:S05]  /*3c40*/  BSYNC B0 ;  /* 0x0000000000007941 */ /* 0x000fea0003800000 */
.L_x_86:
[C---:B0-----:R-:W-:Y:S01]  /*3c50*/  PRMT R12, R5.reuse, 0x7632, R12 ;  /* 0x00007632050c7816 */ /* 0x041fe2000000000c */
[----:B------:R-:W-:Y:S01]  /*3c60*/  FADD.FTZ R30, R30, -UR19 ;  /* 0x800000131e1e7e21 */ /* 0x000fe20008010000 */
[----:B------:R-:W-:Y:S01]  /*3c70*/  FADD.FTZ R10, R10, -UR19 ;  /* 0x800000130a0a7e21 */ /* 0x000fe20008010000 */
[----:B------:R-:W-:Y:S02]  /*3c80*/  SHF.L.U32 R11, R5, 0x10, RZ ;  /* 0x00000010050b7819 */ /* 0x000fe400000006ff */
[----:B------:R-:W-:Y:S01]  /*3c90*/  IADD3 R5, R31, 0x80, RZ ;  /* 0x000000801f057810 */ /* 0x000fe20007ffe0ff */
[----:B------:R-:W-:Y:S01]  /*3ca0*/  FMUL.FTZ R21, R30, UR13 ;  /* 0x0000000d1e157c20 */ /* 0x000fe20008410000 */
[----:B------:R-:W-:Y:S01]  /*3cb0*/  SHF.L.U32 R12, R12, 0x10, RZ ;  /* 0x000000100c0c7819 */ /* 0x000fe200000006ff */
        /* <DEDUP_REMOVED lines=20> */
.L_x_88:
[----:B------:R-:W-:Y:S01]  /*3e00*/  ULDC.64 UR8, c[0x0][0x290] ;  /* 0x0000a40000087ab9 */ /* 0x000fe20000000a00 */
[----:B------:R-:W-:Y:S01]  /*3e10*/  SHF.R.S32.HI R9, RZ, 0x1f, R5 ;  /* 0x0000001fff097819 */ /* 0x000fe20000011405 */
[----:B------:R-:W-:Y:S01]  /*3e20*/  BSSY B0, `(.L_x_89) ;  /* 0x0000016000007945 */ /* 0x000fe20003800000 */
[----:B------:R-:W-:-:S04]  /*3e30*/  ISETP.GE.U32.AND P0, PT, R5, UR8, PT ;  /* 0x0000000805007c0c */ /* 0x000fc8000bf06070 */
[----:B------:R-:W-:-:S04]  /*3e40*/  ISETP.GE.AND.EX P0, PT, R9, UR9, PT, P0 ;  /* 0x0000000909007c0c */ /* 0x000fc8000bf06300 */
[----:B------:R-:W-:-:S13]  /*3e50*/  ISETP.GT.U32.OR P0, PT, R32, 0x27f, P0 ;  /* 0x0000027f2000780c */ /* 0x000fda0000704470 */
[----:B------:R-:W-:Y:S05]  /*3e60*/  @P0 BRA `(.L_x_90) ;  /* 0x0000000000440947 */ /* 0x000fea0003800000 */
[C-C-:B------:R-:W-:Y:S01]  /*3e70*/  FFMA.FTZ R8, R3.reuse, R21, R4.reuse ;  /* 0x0000001503087223 */ /* 0x140fe20000010004 */
[----:B------:R-:W-:Y:S01]  /*3e80*/  ULDC.64 UR8, c[0x0][0x288] ;  /* 0x0000a20000087ab9 */ /* 0x000fe20000000a00 */
[----:B------:R-:W-:Y:S01]  /*3e90*/  MOV R35, R37 ;  /* 0x0000002500237202 */ /* 0x000fe20000000f00 */
[----:B------:R-:W-:Y:S01]  /*3ea0*/  FFMA.FTZ R3, R3, R20, R4 ;  /* 0x0000001403037223 */ /* 0x000fe20000010004 */
[----:B------:R-:W-:Y:S02]  /*3eb0*/  IMAD R4, R9, UR8, RZ ;  /* 0x0000000809047c24 */ /* 0x000fe4000f8e02ff */
[----:B------:R-:W-:Y:S01]  /*3ec0*/  FFMA.FTZ R8, R11, R6, -R8 ;  /* 0x000000060b087223 */ /* 0x000fe20000010808 */
[----:B------:R-:W-:-:S04]  /*3ed0*/  IMAD.WIDE.U32 R34, R5, UR8, R34 ;  /* 0x0000000805227c25 */ /* 0x000fc8000f8e0022 */
[----:B------:R-:W-:Y:S01]  /*3ee0*/  FFMA.FTZ R3, R12, R7, -R3 ;  /* 0x000000070c037223 */ /* 0x000fe20000010803 */
[----:B------:R-:W-:Y:S01]  /*3ef0*/  FMUL.FTZ R8, R8, UR13 ;  /* 0x0000000d08087c20 */ /* 0x000fe20008410000 */
[----:B------:R-:W-:Y:S01]  /*3f00*/  IMAD R5, R5, UR9, R4 ;  /* 0x0000000905057c24 */ /* 0x000fe2000f8e0204 */
[----:B------:R-:W-:Y:S01]  /*3f10*/  ULDC.64 UR8, c[0x0][0x210] ;  /* 0x0000840000087ab9 */ /* 0x000fe20000000a00 */
[----:B------:R-:W-:Y:S01]  /*3f20*/  FMUL.FTZ R3, R3, UR13 ;  /* 0x0000000d03037c20 */ /* 0x000fe20008410000 */
[C---:B------:R-:W-:Y:S02]  /*3f30*/  LEA R4, P0, R34.reuse, UR8, 0x1 ;  /* 0x0000000822047c11 */ /* 0x040fe4000f8008ff */
[----:B------:R-:W-:Y:S02]  /*3f40*/  IADD3 R5, R35, R5, RZ ;  /* 0x0000000523057210 */ /* 0x000fe40007ffe0ff */
[----:B------:R-:W-:Y:S02]  /*3f50*/  F2FP.BF16.F32.PACK_AB R3, R3, R8 ;  /* 0x000000080303723e */ /* 0x000fe400000010ff */
[----:B------:R-:W-:-:S05]  /*3f60*/  LEA.HI.X R5, R34, UR9, R5, 0x1, P0 ;  /* 0x0000000922057c11 */ /* 0x000fca00080f0c05 */
[----:B------:R0:W-:Y:S02]  /*3f70*/  STG.E desc[UR14][R4.64], R3 ;  /* 0x0000000304007986 */ /* 0x0001e4000c10190e */
.L_x_90:
[----:B------:R-:W-:Y:S05]  /*3f80*/  BSYNC B0 ;  /* 0x0000000000007941 */ /* 0x000fea0003800000 */
.L_x_89:
[----:B------:R-:W-:Y:S01]  /*3f90*/  ULDC UR8, c[0x0][0x10] ;  /* 0x0000040000087ab9 */ /* 0x000fe20000000800 */
[----:B------:R-:W-:Y:S02]  /*3fa0*/  UIADD3 UR4, UR4, 0x1, URZ ;  /* 0x0000000104047890 */ /* 0x000fe4000fffe03f */
[----:B------:R-:W-:-:S04]  /*3fb0*/  UIADD3 UR7, UR8, UR7, URZ ;  /* 0x0000000708077290 */ /* 0x000fc8000fffe03f */
[----:B------:R-:W-:-:S06]  /*3fc0*/  UISETP.GE.AND UP0, UPT, UR7, UR5, UPT ;  /* 0x000000050700728c */ /* 0x000fcc000bf06270 */
[----:B------:R-:W-:-:S13]  /*3fd0*/  PLOP3.LUT P0, PT, PT, PT, UP0, 0x80, 0x0 ;  /* 0x000000000000781c */ /* 0x000fda0003f0f008 */
[----:B------:R-:W-:Y:S05]  /*3fe0*/  @!P0 BRA `(.L_x_91) ;  /* 0xffffffc000b88947 */ /* 0x000fea000383ffff */
.L_x_63:
[----:B0-----:R-:W0:Y:S01]  /*3ff0*/  LDC R4, c[0x0][0xc] ;  /* 0x00000300ff047b82 */ /* 0x001e220000000800 */
[----:B------:R-:W-:Y:S01]  /*4000*/  ISETP.NE.AND P1, PT, R32, RZ, PT ;  /* 0x000000ff2000720c */ /* 0x000fe20003f25270 */
[----:B------:R-:W-:Y:S06]  /*4010*/  BSSY B0, `(.L_x_92) ;  /* 0x0000011000007945 */ /* 0x000fec0003800000 */
[----:B------:R-:W1:Y:S08]  /*4020*/  LDC R7, c[0x0][0x10] ;  /* 0x00000400ff077b82 */ /* 0x000e700000000800 */
[----:B------:R-:W2:Y:S01]  /*4030*/  LDC.64 R2, c[0x0][0x258] ;  /* 0x00009600ff027b82 */ /* 0x000ea20000000a00 */
[----:B0-----:R-:W-:-:S02]  /*4040*/  ISETP.NE.AND P0, PT, R4, 0x1, PT ;  /* 0x000000010400780c */ /* 0x001fc40003f05270 */
[----:B-1----:R-:W-:-:S04]  /*4050*/  SHF.L.U32 R0, R7, 0x1, RZ ;  /* 0x0000000107007819 */ /* 0x002fc800000006ff */
[----:B------:R-:W-:-:S05]  /*4060*/  SEL R5, R0, RZ, P0 ;  /* 0x000000ff00057207 */ /* 0x000fca0000000000 */
[----:B--2---:R-:W-:Y:S01]  /*4070*/  IMAD.WIDE.U32 R2, R5, 0x4, R2 ;  /* 0x0000000405027825 */ /* 0x004fe200078e0002 */
[----:B------:R-:W-:Y:S06]  /*4080*/  @P1 BRA `(.L_x_93) ;  /* 0x0000000000241947 */ /* 0x000fec0003800000 */
[----:B------:R-:W0:Y:S01]  /*4090*/  S2R R0, SR_LANEID ;  /* 0x0000000000007919 */ /* 0x000e220000000000 */
[----:B------:R-:W-:Y:S02]  /*40a0*/  VOTEU.ANY UR4, UPT, PT ;  /* 0x0000000000047886 */ /* 0x000fe400038e0100 */
[----:B------:R-:W-:Y:S02]  /*40b0*/  UFLO.U32 UR5, UR4 ;  /* 0x00000004000572bd */ /* 0x000fe400080e0000 */
[----:B------:R-:W1:Y:S04]  /*40c0*/  POPC R5, UR4 ;  /* 0x0000000400057d09 */ /* 0x000e680008000000 */
[----:B0-----:R-:W-:-:S13]  /*40d0*/  ISETP.EQ.U32.AND P0, PT, R0, UR5, PT ;  /* 0x0000000500007c0c */ /* 0x001fda000bf02070 */
[----:B------:R-:W-:Y:S06]  /*40e0*/  @P0 MEMBAR.ALL.GPU ;  /* 0x0000000000000992 */ /* 0x000fec000000a000 */
[----:B------:R-:W-:-:S00]  /*40f0*/  @P0 ERRBAR ;  /* 0x00000000000009ab */ /* 0x000fc00000000000 */
[----:B------:R-:W-:Y:S06]  /*4100*/  @P0 CGAERRBAR ;  /* 0x00000000000005ab */ /* 0x000fec0000000000 */
[----:B-1----:R0:W-:Y:S02]  /*4110*/  @P0 REDG.E.ADD.S32.STRONG.GPU desc[UR14][R2.64], R5 ;  /* 0x000000050200098e */ /* 0x0021e4000c10e38e */
.L_x_93:
[----:B------:R-:W-:Y:S05]  /*4120*/  BSYNC B0 ;  /* 0x0000000000007941 */ /* 0x000fea0003800000 */
.L_x_92:
[----:B------:R-:W1:Y:S01]  /*4130*/  S2UR UR4, SR_CTAID.X ;  /* 0x00000000000479c3 */ /* 0x000e620000002500 */
[----:B------:R-:W-:Y:S02]  /*4140*/  IADD3 R0, R4, -0x1, RZ ;  /* 0xffffffff04007810 */ /* 0x000fe40007ffe0ff */
[----:B0-----:R-:W-:-:S05]  /*4150*/  IADD3 R5, R7, -0x1, RZ ;  /* 0xffffffff07057810 */ /* 0x001fca0007ffe0ff */
[----:B------:R-:W0:Y:S01]  /*4160*/  S2UR UR5, SR_CTAID.Y ;  /* 0x00000000000579c3 */ /* 0x000e220000002600 */
[----:B-1----:R-:W-:-:S04]  /*4170*/  ISETP.NE.AND P0, PT, R0, UR4, PT ;  /* 0x0000000400007c0c */ /* 0x002fc8000bf05270 */
[----:B0-----:R-:W-:-:S13]  /*4180*/  ISETP.NE.OR P0, PT, R5, UR5, P0 ;  /* 0x0000000505007c0c */ /* 0x001fda0008705670 */
[----:B------:R-:W-:Y:S05]  /*4190*/  @P0 EXIT ;  /* 0x000000000000094d */ /* 0x000fea0003800000 */
[----:B------:R-:W-:Y:S05]  /*41a0*/  @P1 BRA `(.L_x_94) ;  /* 0x0000000000201947 */ /* 0x000fea0003800000 */
[----:B------:R-:W-:-:S05]  /*41b0*/  IMAD R0, R4, R7, RZ ;  /* 0x0000000704007224 */ /* 0x000fca00078e02ff */
[----:B------:R-:W-:-:S13]  /*41c0*/  ISETP.NE.AND P0, PT, R0, -0x1, PT ;  /* 0xffffffff0000780c */ /* 0x000fda0003f05270 */
[----:B------:R-:W-:Y:S05]  /*41d0*/  @!P0 BRA `(.L_x_94) ;  /* 0x0000000000148947 */ /* 0x000fea0003800000 */
.L_x_95:
[----:B------:R-:W2:Y:S04]  /*41e0*/  LDG.E.STRONG.GPU R5, desc[UR14][R2.64] ;  /* 0x0000000e02057981 */ /* 0x000ea8000c1ef900 */
[----:B--2---:R-:W-:Y:S01]  /*41f0*/  CCTL.IVALL ;  /* 0x00000000ff00798f */ /* 0x004fe20002000000 */
[----:B------:R-:W-:Y:S05]  /*4200*/  YIELD ;  /* 0x0000000000007946 */ /* 0x000fea0003800000 */
[----:B------:R-:W-:-:S13]  /*4210*/  ISETP.NE.AND P0, PT, R5, R0, PT ;  /* 0x000000000500720c */ /* 0x000fda0003f05270 */
[----:B------:R-:W-:Y:S05]  /*4220*/  @P0 BRA `(.L_x_95) ;  /* 0xfffffffc00ec0947 */ /* 0x000fea000383ffff */
.L_x_94:
[----:B------:R-:W-:Y:S05]  /*4230*/  WARPSYNC.ALL ;  /* 0x0000000000007948 */ /* 0x000fea0003800000 */
[----:B------:R-:W0:Y:S08]  /*4240*/  LDC.64 R2, c[0x0][0x288] ;  /* 0x0000a200ff027b82 */ /* 0x000e300000000a00 */
[----:B------:R-:W-:Y:S01]  /*4250*/  BAR.SYNC.DEFER_BLOCKING 0x0 ;  /* 0x0000000000007b1d */ /* 0x000fe20000010000 */
[----:B0-----:R-:W-:-:S04]  /*4260*/  LEA.HI R0, P0, R3, R2, RZ, 0x1 ;  /* 0x0000000203007211 */ /* 0x001fc800078108ff */
[----:B------:R-:W-:-:S04]  /*4270*/  IADD3.X R5, RZ, R3, RZ, P0, !PT ;  /* 0x00000003ff057210 */ /* 0x000fc800007fe4ff */
[--C-:B------:R-:W-:Y:S02]  /*4280*/  SHF.R.S64 R25, R0, 0x1, R5.reuse ;  /* 0x0000000100197819 */ /* 0x100fe40000001005 */
[----:B------:R-:W-:Y:S02]  /*4290*/  SHF.R.S32.HI R0, RZ, 0x1f, R32 ;  /* 0x0000001fff007819 */ /* 0x000fe40000011420 */
[----:B------:R-:W-:Y:S02]  /*42a0*/  SHF.R.S32.HI R27, RZ, 0x1, R5 ;  /* 0x00000001ff1b7819 */ /* 0x000fe40000011405 */
[----:B------:R-:W-:-:S04]  /*42b0*/  ISETP.GT.U32.AND P0, PT, R25, R32, PT ;  /* 0x000000201900720c */ /* 0x000fc80003f04070 */
[----:B------:R-:W-:-:S13]  /*42c0*/  ISETP.GT.AND.EX P0, PT, R27, R0, PT, P0 ;  /* 0x000000001b00720c */ /* 0x000fda0003f04300 */
[----:B------:R-:W-:Y:S05]  /*42d0*/  @!P0 EXIT ;  /* 0x000000000000894d */ /* 0x000fea0003800000 */
[C---:B------:R-:W-:Y:S01]  /*42e0*/  IMAD.WIDE.U32 R8, R2.reuse, 0x3, RZ ;  /* 0x0000000302087825 */ /* 0x040fe200078e00ff */
[----:B------:R-:W-:Y:S01]  /*42f0*/  LEA R11, R3, R3, 0x1 ;  /* 0x00000003030b7211 */ /* 0x000fe200078e08ff */
        /* <DEDUP_REMOVED lines=11> */
.L_x_96:
        /* <DEDUP_REMOVED lines=23> */
.L_x_97:
        /* <DEDUP_REMOVED lines=14> */
.L_x_1876:


//--------------------- .text._Z35group_norm_nhwc_bwd_one_pass_kernelI11Bf16IOFp32WLi512ELi10ELi640EEv26Group_norm_nhwc_bwd_params --------------------------
	.section	.text._Z35group_norm_nhwc_bwd_one_pass_kernelI11Bf16IOFp32WLi512ELi10ELi640EEv26Group_norm_nhwc_bwd_params,"ax",@progbits
	.align	128
        .global         _Z35group_norm_nhwc_bwd_one_pass_kernelI11Bf16IOFp32WLi512ELi10ELi640EEv26Group_norm_nhwc_bwd_params
        .type           _Z35group_norm_nhwc_bwd_one_pass_kernelI11Bf16IOFp32WLi512ELi10ELi640EEv26Group_norm_nhwc_bwd_params,@function
        .size           _Z35group_norm_nhwc_bwd_one_pass_kernelI11Bf16IOFp32WLi512ELi10ELi640EEv26Group_norm_nhwc_bwd_params,(.L_x_1877 - _Z35group_norm_nhwc_bwd_one_pass_kernelI11Bf16IOFp32WLi512ELi10ELi640EEv26Group_norm_nhwc_bwd_params)
        .other          _Z35group_norm_nhwc_bwd_one_pass_kernelI11Bf16IOFp32WLi512ELi10ELi640EEv26Group_norm_nhwc_bwd_params,@"STO_CUDA_ENTRY STV_DEFAULT"
_Z35group_norm_nhwc_bwd_one_pass_kernelI11Bf16IOFp32WLi512ELi10ELi640EEv26Group_norm_nhwc_bwd_params:
.text._Z35group_norm_nhwc_bwd_one_pass_kernelI11Bf16IOFp32WLi512ELi10ELi640EEv26Group_norm_nhwc_bwd_params:
[----:B------:R-:W-:Y:S01]  /*0000*/  LDC R1, c[0x0][0x28] ;  /* 0x00000a00ff017b82 */ /* 0x000fe20000000800 */
[----:B------:R-:W0:Y:S01]  /*0010*/  S2R R72, SR_CTAID.Y ;  /* 0x0000000000487919 */ /* 0x000e220000002600 */
[----:B------:R-:W-:Y:S01]  /*0020*/  ULDC UR4, c[0x0][0x2a0] ;  /* 0x0000a80000047ab9 */ /* 0x000fe20000000800 */
[----:B------:R-:W-:Y:S01]  /*0030*/  ULDC UR5, c[0x0][0x270] ;  /* 0x00009c0000057ab9 */ /* 0x000fe20000000800 */
[----:B------:R-:W-:Y:S01]  /*0040*/  ULDC.64 UR8, c[0x0][0x208] ;  /* 0x0000820000087ab9 */ /* 0x000fe20000000a00 */
[----:B------:R-:W-:Y:S01]  /*0050*/  UIMAD UR4, UR4, UR5, URZ ;  /* 0x00000005040472a4 */ /* 0x000fe2000f8e023f */
[----:B------:R-:W1:Y:S05]  /*0060*/  S2R R73, SR_TID.X ;  /* 0x0000000000497919 */ /* 0x000e6a0000002100 */
[----:B0-----:R-:W-:-:S13]  /*0070*/  ISETP.GE.AND P0, PT, R72, UR4, PT ;  /* 0x0000000448007c0c */ /* 0x001fda000bf06270 */
[----:B-1----:R-:W-:Y:S05]  /*0080*/  @P0 BRA `(.L_x_98) ;  /* 0x0000004c00240947 */ /* 0x002fea0003800000 */
[----:B------:R-:W0:Y:S01]  /*0090*/  LDC.64 R8, c[0x0][0x288] ;  /* 0x0000a200ff087b82 */ /* 0x000e220000000a00 */
[----:B------:R-:W-:Y:S01]  /*00a0*/  IMAD.WIDE.U32 R2, R73, -0x33333333, RZ ;  /* 0xcccccccd49027825 */ /* 0x000fe200078e00ff */
[----:B------:R-:W1:Y:S01]  /*00b0*/  S2R R6, SR_LANEID ;  /* 0x0000000000067919 */ /* 0x000e620000000000 */
[----:B------:R-:W-:Y:S01]  /*00c0*/  SHF.R.S32.HI R0, RZ, 0x1f, R73 ;  /* 0x0000001fff007819 */ /* 0x000fe20000011449 */
[----:B------:R-:W-:Y:S01]  /*00d0*/  ULDC.64 UR10, c[0x0][0x290] ;  /* 0x0000a400000a7ab9 */ /* 0x000fe20000000a00 */
[----:B------:R-:W-:Y:S01]  /*00e0*/  UMOV UR5, 0x400 ;  /* 0x0000040000057882 */ /* 0x000fe20000000000 */
[----:B------:R-:W-:Y:S01]  /*00f0*/  SHF.R.U32.HI R2, RZ, 0x2, R3 ;  /* 0x00000002ff027819 */ /* 0x000fe20000011603 */
[----:B------:R-:W-:Y:S01]  /*0100*/  HFMA2.MMA R67, -RZ, RZ, 0, 0 ;  /* 0x00000000ff437435 */ /* 0x000fe200000001ff */
[----:B------:R-:W2:Y:S01]  /*0110*/  S2UR UR7, SR_CTAID.X ;  /* 0x00000000000779c3 */ /* 0x000ea20000002500 */
[----:B------:R-:W-:Y:S02]  /*0120*/  LEA.HI R0, R0, R73, RZ, 0x5 ;  /* 0x0000004900007211 */ /* 0x000fe400078f28ff */
[----:B------:R-:W-:-:S02]  /*0130*/  IMAD R74, R2, -0x5, R73 ;  /* 0xfffffffb024a7824 */ /* 0x000fc400078e0249 */
[----:B------:R-:W-:-:S03]  /*0140*/  SHF.R.S32.HI R0, RZ, 0x5, R0 ;  /* 0x00000005ff007819 */ /* 0x000fc60000011400 */
[----:B------:R-:W2:Y:S01]  /*0150*/  LDC R71, c[0x0][0x2ac] ;  /* 0x0000ab00ff477b82 */ /* 0x000ea20000000800 */
[----:B------:R-:W-:-:S07]  /*0160*/  SHF.L.U32 R74, R74, 0x1, RZ ;  /* 0x000000014a4a7819 */ /* 0x000fce00000006ff */
[----:B------:R-:W3:Y:S01]  /*0170*/  S2UR UR6, SR_CgaCtaId ;  /* 0x00000000000679c3 */ /* 0x000ee20000008800 */
[----:B0-----:R-:W-:Y:S01]  /*0180*/  IMAD.WIDE.U32 R4, R8, 0x3, RZ ;  /* 0x0000000308047825 */ /* 0x001fe200078e00ff */
[----:B------:R-:W-:-:S04]  /*0190*/  LEA R7, R9, R9, 0x1 ;  /* 0x0000000909077211 */ /* 0x000fc800078e08ff */
[----:B------:R-:W-:-:S04]  /*01a0*/  IADD3 R5, R5, R7, RZ ;  /* 0x0000000705057210 */ /* 0x000fc80007ffe0ff */
[----:B------:R-:W-:Y:S01]  /*01b0*/  LEA.HI R3, P2, R5, R4, RZ, 0x1 ;  /* 0x0000000405037211 */ /* 0x000fe200078508ff */
[----:B--2---:R-:W-:Y:S01]  /*01c0*/  IMAD R71, R71, UR7, R2 ;  /* 0x0000000747477c24 */ /* 0x004fe2000f8e0202 */
[----:B------:R-:W-:Y:S02]  /*01d0*/  LEA.HI R2, P0, R9, R8, RZ, 0x1 ;  /* 0x0000000809027211 */ /* 0x000fe400078108ff */
[----:B------:R-:W-:Y:S02]  /*01e0*/  IADD3.X R8, RZ, R5, RZ, P2, !PT ;  /* 0x00000005ff087210 */ /* 0x000fe400017fe4ff */
[----:B------:R-:W-:Y:S02]  /*01f0*/  IADD3.X R7, RZ, R9, RZ, P0, !PT ;  /* 0x00000009ff077210 */ /* 0x000fe400007fe4ff */
[----:B------:R-:W-:Y:S01]  /*0200*/  ISETP.GE.U32.AND P1, PT, R71, UR10, PT ;  /* 0x0000000a47007c0c */ /* 0x000fe2000bf26070 */
[----:B---3--:R-:W-:Y:S01]  /*0210*/  ULEA UR5, UR6, UR5, 0x18 ;  /* 0x0000000506057291 */ /* 0x008fe2000f8ec03f */
[----:B------:R-:W-:Y:S01]  /*0220*/  SHF.R.S32.HI R61, RZ, 0x1f, R71 ;  /* 0x0000001fff3d7819 */ /* 0x000fe20000011447 */
[----:B------:R-:W-:Y:S01]  /*0230*/  ULDC.U8 UR10, c[0x0][0x2a4] ;  /* 0x0000a900000a7ab9 */ /* 0x000fe20000000000 */
[----:B------:R-:W-:-:S02]  /*0240*/  SHF.R.S64 R2, R2, 0x1, R7 ;  /* 0x0000000102027819 */ /* 0x000fc40000001007 */
[----:B------:R-:W-:Y:S02]  /*0250*/  SHF.R.S32.HI R5, RZ, 0x1, R7 ;  /* 0x00000001ff057819 */ /* 0x000fe40000011407 */
[--C-:B------:R-:W-:Y:S02]  /*0260*/  SHF.R.S64 R3, R3, 0x1, R8.reuse ;  /* 0x0000000103037819 */ /* 0x100fe40000001008 */
[----:B------:R-:W-:Y:S02]  /*0270*/  ISETP.GE.AND.EX P1, PT, R61, UR11, PT, P1 ;  /* 0x0000000b3d007c0c */ /* 0x000fe4000bf26310 */
[----:B------:R-:W-:Y:S02]  /*0280*/  SHF.R.S32.HI R8, RZ, 0x1, R8 ;  /* 0x00000001ff087819 */ /* 0x000fe40000011408 */
[----:B------:R-:W-:Y:S02]  /*0290*/  SHF.L.U64.HI R4, R2, 0x2, R5 ;  /* 0x0000000202047819 */ /* 0x000fe40000010205 */
[----:B------:R-:W-:-:S02]  /*02a0*/  LEA R0, R0, UR5, 0x3 ;  /* 0x0000000500007c11 */ /* 0x000fc4000f8e18ff */
[----:B------:R-:W-:Y:S02]  /*02b0*/  IADD3 R70, R71, 0x80, RZ ;  /* 0x0000008047467810 */ /* 0x000fe40007ffe0ff */
[----:B------:R-:W-:Y:S02]  /*02c0*/  ISETP.LT.U32.AND P1, PT, R73, 0x280, !P1 ;  /* 0x000002804900780c */ /* 0x000fe40004f21070 */
[C---:B------:R-:W-:Y:S02]  /*02d0*/  IADD3 R69, R71.reuse, 0x100, RZ ;  /* 0x0000010047457810 */ /* 0x040fe40007ffe0ff */
[----:B------:R-:W-:Y:S02]  /*02e0*/  IADD3 R68, R71, 0x180, RZ ;  /* 0x0000018047447810 */ /* 0x000fe40007ffe0ff */
[----:B-1----:R-:W-:-:S07]  /*02f0*/  SHF.L.U64.HI R5, R3, 0x2, R8 ;  /* 0x0000000203057819 */ /* 0x002fce0000010208 */
.L_x_134:
[----:B0-----:R-:W0:Y:S01]  /*0300*/  LDC R13, c[0x0][0x2a0] ;  /* 0x0000a800ff0d7b82 */ /* 0x001e220000000800 */
[----:B------:R-:W-:Y:S01]  /*0310*/  IABS R12, R72 ;  /* 0x00000048000c7213 */ /* 0x000fe20000000000 */
[----:B------:R-:W-:Y:S01]  /*0320*/  ULDC.64 UR14, c[0x0][0x290] ;  /* 0x0000a400000e7ab9 */ /* 0x000fe20000000a00 */
[----:B------:R-:W-:Y:S01]  /*0330*/  ISETP.GE.AND P3, PT, R72, RZ, PT ;  /* 0x000000ff4800720c */ /* 0x000fe20003f66270 */
[----:B------:R-:W-:Y:S01]  /*0340*/  ULDC.64 UR12, c[0x0][0x298] ;  /* 0x0000a600000c7ab9 */ /* 0x000fe20000000a00 */
[----:B------:R-:W-:-:S03]  /*0350*/  CS2R R64, SRZ ;  /* 0x0000000000407805 */ /* 0x000fc6000001ff00 */
[----:B------:R-:W1:Y:S08]  /*0360*/  @P1 LDC.64 R14, c[0x0][0x288] ;  /* 0x0000a200ff0e1b82 */ /* 0x000e700000000a00 */
[----:B------:R-:W2:Y:S01]  /*0370*/  @P1 LDC.64 R16, c[0x0][0x230] ;  /* 0x00008c00ff101b82 */ /* 0x000ea20000000a00 */
[----:B0-----:R-:W-:-:S07]  /*0380*/  IABS R10, R13 ;  /* 0x0000000d000a7213 */ /* 0x001fce0000000000 */
[----:B------:R-:W0:Y:S01]  /*0390*/  @P1 LDC.64 R26, c[0x0][0x228] ;  /* 0x00008a00ff1a1b82 */ /* 0x000e220000000a00 */
[----:B------:R-:W3:Y:S07]  /*03a0*/  I2F.RP R7, R10 ;  /* 0x0000000a00077306 */ /* 0x000eee0000209400 */
[----:B------:R-:W4:Y:S01]  /*03b0*/  LDC.64 R24, c[0x0][0x248] ;  /* 0x00009200ff187b82 */ /* 0x000f220000000a00 */
[----:B---3--:R-:W3:Y:S02]  /*03c0*/  MUFU.RCP R7, R7 ;  /* 0x0000000700077308 */ /* 0x008ee40000001000 */
[----:B---3--:R-:W-:-:S06]  /*03d0*/  IADD3 R8, R7, 0xffffffe, RZ ;  /* 0x0ffffffe07087810 */ /* 0x008fcc0007ffe0ff */
[----:B------:R3:W1:Y:S02]  /*03e0*/  F2I.FTZ.U32.TRUNC.NTZ R9, R8 ;  /* 0x0000000800097305 */ /* 0x000664000021f000 */
[----:B---3--:R-:W-:Y:S02]  /*03f0*/  MOV R8, RZ ;  /* 0x000000ff00087202 */ /* 0x008fe40000000f00 */
[----:B-1----:R-:W-:-:S05]  /*0400*/  IADD3 R11, RZ, -R9, RZ ;  /* 0x80000009ff0b7210 */ /* 0x002fca0007ffe0ff */
[----:B------:R-:W-:-:S04]  /*0410*/  IMAD R11, R11, R10, RZ ;  /* 0x0000000a0b0b7224 */ /* 0x000fc800078e02ff */
[----:B------:R-:W-:Y:S01]  /*0420*/  IMAD.HI.U32 R9, R9, R11, R8 ;  /* 0x0000000b09097227 */ /* 0x000fe200078e0008 */
[----:B------:R-:W-:Y:S02]  /*0430*/  MOV R11, R12 ;  /* 0x0000000c000b7202 */ /* 0x000fe40000000f00 */
[----:B------:R-:W-:-:S03]  /*0440*/  LOP3.LUT R8, R72, R13, RZ, 0x3c, !PT ;  /* 0x0000000d48087212 */ /* 0x000fc600078e3cff */
[----:B------:R-:W-:Y:S01]  /*0450*/  IMAD.HI.U32 R9, R9, R11, RZ ;  /* 0x0000000b09097227 */ /* 0x000fe200078e00ff */
[----:B------:R-:W-:-:S04]  /*0460*/  ISETP.GE.AND P4, PT, R8, RZ, PT ;  /* 0x000000ff0800720c */ /* 0x000fc80003f86270 */
[----:B------:R-:W-:-:S05]  /*0470*/  IADD3 R7, -R9, RZ, RZ ;  /* 0x000000ff09077210 */ /* 0x000fca0007ffe1ff */
[----:B------:R-:W-:-:S05]  /*0480*/  IMAD R7, R10, R7, R11 ;  /* 0x000000070a077224 */ /* 0x000fca00078e020b */
[----:B------:R-:W-:-:S13]  /*0490*/  ISETP.GT.U32.AND P2, PT, R10, R7, PT ;  /* 0x000000070a00720c */ /* 0x000fda0003f44070 */
[-C--:B------:R-:W-:Y:S02]  /*04a0*/  @!P2 IADD3 R7, R7, -R10.reuse, RZ ;  /* 0x8000000a0707a210 */ /* 0x080fe40007ffe0ff */
[----:B------:R-:W-:Y:S02]  /*04b0*/  @!P2 IADD3 R9, R9, 0x1, RZ ;  /* 0x000000010909a810 */ /* 0x000fe40007ffe0ff */
[CC--:B------:R-:W-:Y:S02]  /*04c0*/  ISETP.GE.U32.AND P0, PT, R7.reuse, R10.reuse, PT ;  /* 0x0000000a0700720c */ /* 0x0c0fe40003f06070 */
[----:B------:R-:W-:Y:S02]  /*04d0*/  ISETP.GT.U32.AND P2, PT, R10, R7, PT ;  /* 0x000000070a00720c */ /* 0x000fe40003f44070 */
[----:B------:R-:W-:Y:S02]  /*04e0*/  IADD3 R8, R7, -R10, RZ ;  /* 0x8000000a07087210 */ /* 0x000fe40007ffe0ff */
[----:B------:R-:W-:-:S02]  /*04f0*/  SHF.R.S32.HI R10, RZ, 0x1f, R74 ;  /* 0x0000001fff0a7819 */ /* 0x000fc4000001144a */
[----:B------:R-:W-:Y:S02]  /*0500*/  SEL R7, R8, R7, !P2 ;  /* 0x0000000708077207 */ /* 0x000fe40005000000 */
[----:B------:R-:W-:Y:S02]  /*0510*/  LOP3.LUT R8, RZ, R13, RZ, 0x33, !PT ;  /* 0x0000000dff087212 */ /* 0x000fe400078e33ff */
[----:B------:R-:W-:Y:S02]  /*0520*/  @!P3 IADD3 R7, -R7, RZ, RZ ;  /* 0x000000ff0707b210 */ /* 0x000fe40007ffe1ff */
[----:B------:R-:W-:Y:S02]  /*0530*/  @P0 IADD3 R9, R9, 0x1, RZ ;  /* 0x0000000109090810 */ /* 0x000fe40007ffe0ff */
[----:B------:R-:W-:Y:S02]  /*0540*/  ISETP.NE.AND P0, PT, R13, RZ, PT ;  /* 0x000000ff0d00720c */ /* 0x000fe40003f05270 */
[----:B------:R-:W-:-:S02]  /*0550*/  @!P4 IADD3 R9, -R9, RZ, RZ ;  /* 0x000000ff0909c210 */ /* 0x000fc40007ffe1ff */
[C---:B------:R-:W-:Y:S02]  /*0560*/  SEL R20, R8.reuse, R7, !P0 ;  /* 0x0000000708147207 */ /* 0x040fe40004000000 */
[----:B------:R-:W-:Y:S02]  /*0570*/  SEL R11, R8, R9, !P0 ;  /* 0x00000009080b7207 */ /* 0x000fe40004000000 */
[----:B------:R-:W-:Y:S01]  /*0580*/  SHF.R.S32.HI R7, RZ, 0x1f, R70 ;  /* 0x0000001fff077819 */ /* 0x000fe20000011446 */
[----:B------:R-:W-:Y:S01]  /*0590*/  IMAD R19, R20, 0xa, RZ ;  /* 0x0000000a14137824 */ /* 0x000fe200078e02ff */
[----:B------:R-:W-:Y:S02]  /*05a0*/  ISETP.GE.U32.AND P0, PT, R70, UR14, PT ;  /* 0x0000000e46007c0c */ /* 0x000fe4000bf06070 */
[----:B------:R-:W-:Y:S02]  /*05b0*/  SHF.R.S32.HI R8, RZ, 0x1f, R11 ;  /* 0x0000001fff087819 */ /* 0x000fe4000001140b */
[----:B------:R-:W-:-:S02]  /*05c0*/  ISETP.GE.AND.EX P0, PT, R7, UR15, PT, P0 ;  /* 0x0000000f07007c0c */ /* 0x000fc4000bf06300 */
[----:B------:R-:W-:Y:S01]  /*05d0*/  IADD3 R80, P2, R74, R19, RZ ;  /* 0x000000134a507210 */ /* 0x000fe20007f5e0ff */
[----:B------:R-:W-:Y:S01]  /*05e0*/  IMAD R8, R8, UR12, RZ ;  /* 0x0000000c08087c24 */ /* 0x000fe2000f8e02ff */
[----:B------:R-:W-:Y:S02]  /*05f0*/  ISETP.GT.U32.OR P0, PT, R73, 0x27f, P0 ;  /* 0x0000027f4900780c */ /* 0x000fe40000704470 */
[----:B------:R-:W-:Y:S01]  /*0600*/  LEA.HI.X.SX32 R81, R19, R10, 0x1, P2 ;  /* 0x0000000a13517211 */ /* 0x000fe200010f0eff */
[----:B------:R-:W-:Y:S01]  /*0610*/  IMAD R85, R11, UR13, R8 ;  /* 0x0000000d0b557c24 */ /* 0x000fe2000f8e0208 */
[----:B------:R-:W-:Y:S01]  /*0620*/  SHF.R.S32.HI R9, RZ, 0x1f, R69 ;  /* 0x0000001fff097819 */ /* 0x000fe20000011445 */
[----:B------:R-:W-:Y:S01]  /*0630*/  @P1 IMAD R8, R61, R14, RZ ;  /* 0x0000000e3d081224 */ /* 0x000fe200078e02ff */
[----:B------:R-:W-:Y:S01]  /*0640*/  ISETP.GE.U32.AND P2, PT, R69, UR14, PT ;  /* 0x0000000e45007c0c */ /* 0x000fe2000bf46070 */
[----:B------:R-:W-:Y:S01]  /*0650*/  IMAD.WIDE.U32 R80, R11, UR12, R80 ;  /* 0x0000000c0b507c25 */ /* 0x000fe2000f8e0050 */
[----:B------:R-:W-:-:S02]  /*0660*/  SHF.R.S32.HI R11, RZ, 0x1f, R68 ;  /* 0x0000001fff0b7819 */ /* 0x000fc40000011444 */
[----:B------:R-:W-:Y:S01]  /*0670*/  ISETP.GE.AND.EX P2, PT, R9, UR15, PT, P2 ;  /* 0x0000000f09007c0c */ /* 0x000fe2000bf46320 */
[----:B------:R-:W-:Y:S01]  /*0680*/  @P1 IMAD R15, R71, R15, R8 ;  /* 0x0000000f470f1224 */ /* 0x000fe200078e0208 */
[----:B------:R-:W-:Y:S01]  /*0690*/  IADD3 R85, R81, R85, RZ ;  /* 0x0000005551557210 */ /* 0x000fe20007ffe0ff */
[----:B------:R-:W1:Y:S01]  /*06a0*/  @!P0 LDC.64 R34, c[0x0][0x288] ;  /* 0x0000a200ff228b82 */ /* 0x000e620000000a00 */
[----:B------:R-:W-:Y:S02]  /*06b0*/  @P1 MOV R84, R80 ;  /* 0x0000005000541202 */ /* 0x000fe40000000f00 */
[----:B------:R-:W-:Y:S02]  /*06c0*/  ISETP.GE.U32.AND P3, PT, R68, UR14, PT ;  /* 0x0000000e44007c0c */ /* 0x000fe4000bf66070 */
[----:B------:R-:W-:Y:S01]  /*06d0*/  ISETP.GT.U32.OR P2, PT, R73, 0x27f, P2 ;  /* 0x0000027f4900780c */ /* 0x000fe20001744470 */
[----:B------:R-:W-:Y:S01]  /*06e0*/  @P1 IMAD.WIDE.U32 R12, R71, R14, R84 ;  /* 0x0000000e470c1225 */ /* 0x000fe200078e0054 */
[----:B------:R-:W-:Y:S01]  /*06f0*/  ISETP.GE.AND.EX P3, PT, R11, UR15, PT, P3 ;  /* 0x0000000f0b007c0c */ /* 0x000fe2000bf66330 */
[----:B------:R-:W3:Y:S03]  /*0700*/  @!P0 LDC.64 R22, c[0x0][0x230] ;  /* 0x00008c00ff168b82 */ /* 0x000ee60000000a00 */
[----:B------:R-:W-:-:S02]  /*0710*/  @P1 IADD3 R13, R13, R15, RZ ;  /* 0x0000000f0d0d1210 */ /* 0x000fc40007ffe0ff */
[C---:B------:R-:W-:Y:S02]  /*0720*/  @P1 SHF.L.U32 R33, R12.reuse, 0x1, RZ ;  /* 0x000000010c211819 */ /* 0x040fe400000006ff */
[----:B------:R-:W-:Y:S01]  /*0730*/  @P1 SHF.L.U64.HI R12, R12, 0x1, R13 ;  /* 0x000000010c0c1819 */ /* 0x000fe2000001020d */
[----:B------:R-:W3:Y:S01]  /*0740*/  @!P0 LDC.64 R28, c[0x0][0x228] ;  /* 0x00008a00ff1c8b82 */ /* 0x000ee20000000a00 */
[----:B--2---:R-:W-:Y:S02]  /*0750*/  @P1 IADD3 R16, P4, R33, R16, RZ ;  /* 0x0000001021101210 */ /* 0x004fe40007f9e0ff */
[----:B------:R-:W-:Y:S02]  /*0760*/  ISETP.GT.U32.OR P3, PT, R73, 0x27f, P3 ;  /* 0x0000027f4900780c */ /* 0x000fe40001f64470 */
[C---:B------:R-:W-:Y:S02]  /*0770*/  @P1 IADD3.X R17, R12.reuse, R17, RZ, P4, !PT ;  /* 0x000000110c111210 */ /* 0x040fe400027fe4ff */
[----:B0-----:R-:W-:Y:S01]  /*0780*/  @P1 IADD3 R32, P4, R33, R26, RZ ;  /* 0x0000001a21201210 */ /* 0x001fe20007f9e0ff */
[----:B------:R-:W0:Y:S01]  /*0790*/  @!P2 LDC.64 R14, c[0x0][0x288] ;  /* 0x0000a200ff0eab82 */ /* 0x000e220000000a00 */
[----:B------:R-:W-:Y:S01]  /*07a0*/  @!P0 MOV R30, R80 ;  /* 0x00000050001e8202 */ /* 0x000fe20000000f00 */
[----:B-1----:R-:W-:Y:S01]  /*07b0*/  @!P0 IMAD R8, R7, R34, RZ ;  /* 0x0000002207088224 */ /* 0x002fe200078e02ff */
[----:B------:R-:W-:Y:S01]  /*07c0*/  @!P0 MOV R31, R85 ;  /* 0x00000055001f8202 */ /* 0x000fe20000000f00 */
[----:B------:R1:W5:Y:S01]  /*07d0*/  @P1 LDG.E R65, desc[UR8][R16.64] ;  /* 0x0000000810411981 */ /* 0x000362000c1e1900 */
[----:B------:R-:W-:Y:S01]  /*07e0*/  @P1 IADD3.X R33, R12, R27, RZ, P4, !PT ;  /* 0x0000001b0c211210 */ /* 0x000fe200027fe4ff */
[----:B----4-:R-:W-:-:S02]  /*07f0*/  IMAD.WIDE R12, R72, 0x8, R24 ;  /* 0x00000008480c7825 */ /* 0x010fc400078e0218 */
[----:B------:R-:W2:Y:S02]  /*0800*/  @!P3 LDC.64 R26, c[0x0][0x288] ;  /* 0x0000a200ff1abb82 */ /* 0x000ea40000000a00 */
[C---:B------:R-:W-:Y:S01]  /*0810*/  @!P0 IMAD R21, R70.reuse, R35, R8 ;  /* 0x0000002346158224 */ /* 0x040fe200078e0208 */
[----:B------:R4:W5:Y:S01]  /*0820*/  @P1 LDG.E R64, desc[UR8][R32.64] ;  /* 0x0000000820401981 */ /* 0x000962000c1e1900 */
[----:B------:R-:W-:-:S03]  /*0830*/  @!P0 IMAD.WIDE.U32 R30, R70, R34, R30 ;  /* 0x00000022461e8225 */ /* 0x000fc600078e001e */
[----:B------:R-:W2:Y:S01]  /*0840*/  LDG.E.64 R12, desc[UR8][R12.64] ;  /* 0x000000080c0c7981 */ /* 0x000ea2000c1e1b00 */
[----:B------:R-:W2:Y:S01]  /*0850*/  @!P2 LDC.64 R24, c[0x0][0x230] ;  /* 0x00008c00ff18ab82 */ /* 0x000ea20000000a00 */
[----:B------:R-:W-:Y:S02]  /*0860*/  @!P0 IADD3 R21, R31, R21, RZ ;  /* 0x000000151f158210 */ /* 0x000fe40007ffe0ff */
[C---:B-1----:R-:W-:Y:S02]  /*0870*/  @!P0 SHF.L.U32 R17, R30.reuse, 0x1, RZ ;  /* 0x000000011e118819 */ /* 0x042fe400000006ff */
[----:B------:R-:W-:Y:S02]  /*0880*/  @!P0 SHF.L.U64.HI R8, R30, 0x1, R21 ;  /* 0x000000011e088819 */ /* 0x000fe40000010215 */
[----:B---3--:R-:W-:Y:S01]  /*0890*/  @!P0 IADD3 R30, P4, R17, R22, RZ ;  /* 0x00000016111e8210 */ /* 0x008fe20007f9e0ff */
[----:B0-----:R-:W-:Y:S01]  /*08a0*/  @!P2 IMAD R10, R9, R14, RZ ;  /* 0x0000000e090aa224 */ /* 0x001fe200078e02ff */
[----:B------:R-:W-:-:S02]  /*08b0*/  @!P0 IADD3 R28, P5, R17, R28, RZ ;  /* 0x0000001c111c8210 */ /* 0x000fc40007fbe0ff */
[----:B------:R-:W-:Y:S01]  /*08c0*/  @!P0 IADD3.X R31, R8, R23, RZ, P4, !PT ;  /* 0x00000017081f8210 */ /* 0x000fe200027fe4ff */
[----:B------:R-:W0:Y:S01]  /*08d0*/  @!P3 LDC.64 R16, c[0x0][0x230] ;  /* 0x00008c00ff10bb82 */ /* 0x000e220000000a00 */
[----:B------:R-:W-:Y:S02]  /*08e0*/  @!P2 MOV R34, R80 ;  /* 0x000000500022a202 */ /* 0x000fe40000000f00 */
[----:B------:R-:W-:-:S05]  /*08f0*/  @!P2 MOV R35, R85 ;  /* 0x000000550023a202 */ /* 0x000fca0000000f00 */
[----:B------:R-:W1:Y:S01]  /*0900*/  @!P3 LDC.64 R22, c[0x0][0x228] ;  /* 0x00008a00ff16bb82 */ /* 0x000e620000000a00 */
[C---:B------:R-:W-:Y:S01]  /*0910*/  @!P2 IMAD R21, R69.reuse, R15, R10 ;  /* 0x0000000f4515a224 */ /* 0x040fe200078e020a */
[----:B----4-:R-:W-:Y:S01]  /*0920*/  @!P3 MOV R32, R80 ;  /* 0x000000500020b202 */ /* 0x010fe20000000f00 */
[----:B------:R-:W-:Y:S01]  /*0930*/  @!P2 IMAD.WIDE.U32 R34, R69, R14, R34 ;  /* 0x0000000e4522a225 */ /* 0x000fe200078e0022 */
[----:B------:R-:W-:-:S03]  /*0940*/  @!P3 MOV R33, R85 ;  /* 0x000000550021b202 */ /* 0x000fc60000000f00 */
[-C--:B--2---:R-:W-:Y:S01]  /*0950*/  @!P3 IMAD R10, R11, R26.reuse, RZ ;  /* 0x0000001a0b0ab224 */ /* 0x084fe200078e02ff */
[----:B------:R-:W-:Y:S01]  /*0960*/  @!P2 IADD3 R21, R35, R21, RZ ;  /* 0x000000152315a210 */ /* 0x000fe20007ffe0ff */
[----:B------:R-:W-:Y:S01]  /*0970*/  @!P3 IMAD.WIDE.U32 R32, R68, R26, R32 ;  /* 0x0000001a4420b225 */ /* 0x000fe200078e0020 */
[----:B------:R-:W-:Y:S02]  /*0980*/  @!P2 SHF.L.U32 R35, R34, 0x1, RZ ;  /* 0x000000012223a819 */ /* 0x000fe400000006ff */
[----:B------:R-:W-:Y:S02]  /*0990*/  CS2R R62, SRZ ;  /* 0x00000000003e7805 */ /* 0x000fe4000001ff00 */
[----:B------:R-:W-:Y:S01]  /*09a0*/  @!P0 IADD3.X R29, R8, R29, RZ, P5, !PT ;  /* 0x0000001d081d8210 */ /* 0x000fe20002ffe4ff */
[----:B------:R-:W-:Y:S01]  /*09b0*/  @!P3 IMAD R27, R68, R27, R10 ;  /* 0x0000001b441bb224 */ /* 0x000fe200078e020a */
[----:B------:R-:W-:Y:S01]  /*09c0*/  @!P2 SHF.L.U64.HI R34, R34, 0x1, R21 ;  /* 0x000000012222a819 */ /* 0x000fe20000010215 */
[----:B------:R-:W2:Y:S01]  /*09d0*/  @!P2 LDC.64 R14, c[0x0][0x228] ;  /* 0x00008a00ff0eab82 */ /* 0x000ea20000000a00 */
[----:B------:R-:W-:Y:S01]  /*09e0*/  @!P2 IADD3 R24, P4, R35, R24, RZ ;  /* 0x000000182318a210 */ /* 0x000fe20007f9e0ff */
[----:B------:R3:W5:Y:S01]  /*09f0*/  @!P0 LDG.E R63, desc[UR8][R28.64] ;  /* 0x000000081c3f8981 */ /* 0x000762000c1e1900 */
[----:B------:R-:W-:-:S02]  /*0a00*/  @!P3 IADD3 R27, R33, R27, RZ ;  /* 0x0000001b211bb210 */ /* 0x000fc40007ffe0ff */
[----:B------:R-:W-:Y:S02]  /*0a10*/  @!P3 SHF.L.U32 R21, R32, 0x1, RZ ;  /* 0x000000012015b819 */ /* 0x000fe400000006ff */
[----:B------:R-:W-:Y:S02]  /*0a20*/  @!P2 IADD3.X R25, R34, R25, RZ, P4, !PT ;  /* 0x000000192219a210 */ /* 0x000fe400027fe4ff */
[----:B------:R-:W-:Y:S02]  /*0a30*/  @!P3 SHF.L.U64.HI R8, R32, 0x1, R27 ;  /* 0x000000012008b819 */ /* 0x000fe4000001021b */
[C---:B0-----:R-:W-:Y:S02]  /*0a40*/  @!P3 IADD3 R32, P4, R21.reuse, R16, RZ ;  /* 0x000000101520b210 */ /* 0x041fe40007f9e0ff */
[----:B-1----:R-:W-:Y:S02]  /*0a50*/  @!P3 IADD3 R22, P5, R21, R22, RZ ;  /* 0x000000161516b210 */ /* 0x002fe40007fbe0ff */
[----:B------:R-:W-:-:S02]  /*0a60*/  @!P3 IADD3.X R33, R8, R17, RZ, P4, !PT ;  /* 0x000000110821b210 */ /* 0x000fc400027fe4ff */
[----:B------:R-:W-:Y:S02]  /*0a70*/  @!P3 IADD3.X R23, R8, R23, RZ, P5, !PT ;  /* 0x000000170817b210 */ /* 0x000fe40002ffe4ff */
[----:B------:R-:W-:Y:S01]  /*0a80*/  MOV R8, RZ ;  /* 0x000000ff00087202 */ /* 0x000fe20000000f00 */
[----:B------:R3:W5:Y:S05]  /*0a90*/  @!P3 LDG.E R62, desc[UR8][R32.64] ;  /* 0x00000008203eb981 */ /* 0x00076a000c1e1900 */
[----:B------:R3:W5:Y:S01]  /*0aa0*/  @!P3 LDG.E R8, desc[UR8][R22.64] ;  /* 0x000000081608b981 */ /* 0x000762000c1e1900 */
[----:B------:R-:W-:-:S06]  /*0ab0*/  MOV R66, RZ ;  /* 0x000000ff00427202 */ /* 0x000fcc0000000f00 */
[----:B------:R3:W5:Y:S01]  /*0ac0*/  @!P0 LDG.E R66, desc[UR8][R30.64] ;  /* 0x000000081e428981 */ /* 0x000762000c1e1900 */
[----:B--2---:R-:W-:-:S04]  /*0ad0*/  @!P2 IADD3 R26, P0, R35, R14, RZ ;  /* 0x0000000e231aa210 */ /* 0x004fc80007f1e0ff */
[----:B------:R-:W-:Y:S02]  /*0ae0*/  @!P2 IADD3.X R27, R34, R15, RZ, P0, !PT ;  /* 0x0000000f221ba210 */ /* 0x000fe400007fe4ff */
[----:B------:R-:W-:Y:S02]  /*0af0*/  MOV R60, RZ ;  /* 0x000000ff003c7202 */ /* 0x000fe40000000f00 */
[----:B------:R-:W-:-:S04]  /*0b00*/  MOV R10, RZ ;  /* 0x000000ff000a7202 */ /* 0x000fc80000000f00 */
[----:B------:R3:W5:Y:S04]  /*0b10*/  @!P2 LDG.E R60, desc[UR8][R24.64] ;  /* 0x00000008183ca981 */ /* 0x000768000c1e1900 */
[----:B------:R3:W5:Y:S01]  /*0b20*/  @!P2 LDG.E R10, desc[UR8][R26.64] ;  /* 0x000000081a0aa981 */ /* 0x000762000c1e1900 */
[----:B------:R-:W-:Y:S01]  /*0b30*/  ISETP.GT.U32.AND P2, PT, R73, 0x27f, PT ;  /* 0x0000027f4900780c */ /* 0x000fe20003f44070 */
[----:B------:R-:W-:Y:S01]  /*0b40*/  BSSY B0, `(.L_x_99) ;  /* 0x0000013000007945 */ /* 0x000fe20003800000 */
[----:B------:R-:W-:Y:S02]  /*0b50*/  MOV R77, 0x3f800000 ;  /* 0x3f800000004d7802 */ /* 0x000fe40000000f00 */
[----:B------:R-:W-:Y:S01]  /*0b60*/  CS2R R16, SRZ ;  /* 0x0000000000107805 */ /* 0x000fe2000001ff00 */
[----:B------:R-:W-:-:S05]  /*0b70*/  FFMA.FTZ R14, -R12, R12, R13 ;  /* 0x0000000c0c0e7223 */ /* 0x000fca000001010d */
[----:B------:R-:W-:-:S13]  /*0b80*/  FSETP.GTU.FTZ.AND P0, PT, R14, RZ, PT ;  /* 0x000000ff0e00720b */ /* 0x000fda0003f1c000 */
[----:B------:R-:W0:Y:S02]  /*0b90*/  @P0 LDC R13, c[0x0][0x250] ;  /* 0x00009400ff0d0b82 */ /* 0x000e240000000800 */
[----:B0-----:R-:W-:Y:S01]  /*0ba0*/  @P0 FADD.FTZ R13, R14, R13 ;  /* 0x0000000d0e0d0221 */ /* 0x001fe20000010000 */
[----:B------:R-:W-:Y:S01]  /*0bb0*/  CS2R R14, SRZ ;  /* 0x00000000000e7805 */ /* 0x000fe2000001ff00 */
[----:B---3--:R-:W-:Y:S06]  /*0bc0*/  @P2 BRA `(.L_x_100) ;  /* 0x0000000000282947 */ /* 0x008fec0003800000 */
        /* <DEDUP_REMOVED lines=10> */
.L_x_100:
[----:B------:R-:W-:Y:S05]  /*0c70*/  BSYNC B0 ;  /* 0x0000000000007941 */ /* 0x000fea0003800000 */
.L_x_99:
[----:B------:R-:W1:Y:S01]  /*0c80*/  @P0 MUFU.RSQ R77, R13 ;  /* 0x0000000d004d0308 */ /* 0x000e620000001400 */
[----:B------:R-:W-:Y:S02]  /*0c90*/  ISETP.NE.AND P4, PT, RZ, UR10, PT ;  /* 0x0000000aff007c0c */ /* 0x000fe4000bf85270 */
[C---:B0----5:R-:W-:Y:S02]  /*0ca0*/  PRMT R18, R65.reuse, 0x7632, R18 ;  /* 0x0000763241127816 */ /* 0x061fe40000000012 */
[----:B------:R-:W-:Y:S02]  /*0cb0*/  SHF.L.U32 R19, R65, 0x10, RZ ;  /* 0x0000001041137819 */ /* 0x000fe400000006ff */
[----:B------:R-:W-:Y:S02]  /*0cc0*/  SHF.L.U32 R25, R18, 0x10, RZ ;  /* 0x0000001012197819 */ /* 0x000fe400000006ff */
[----:B------:R-:W-:Y:S01]  /*0cd0*/  SHF.L.U32 R27, R66, 0x10, RZ ;  /* 0x00000010421b7819 */ /* 0x000fe200000006ff */
[----:B------:R-:W-:Y:S01]  /*0ce0*/  FADD.FTZ R18, -R12, R19 ;  /* 0x000000130c127221 */ /* 0x000fe20000010100 */
[----:B------:R-:W-:Y:S01]  /*0cf0*/  PRMT R24, R66, 0x7632, R24 ;  /* 0x0000763242187816 */ /* 0x000fe20000000018 */
[----:B------:R-:W-:Y:S01]  /*0d00*/  FADD.FTZ R26, -R12, R25 ;  /* 0x000000190c1a7221 */ /* 0x000fe20000010100 */
[----:B------:R-:W-:Y:S01]  /*0d10*/  PRMT R23, R64, 0x7632, R23 ;  /* 0x0000763240177816 */ /* 0x000fe20000000017 */
[----:B------:R-:W-:Y:S01]  /*0d20*/  FADD.FTZ R36, -R12, R27 ;  /* 0x0000001b0c247221 */ /* 0x000fe20000010100 */
[----:B------:R-:W-:-:S02]  /*0d30*/  PRMT R28, R63, 0x7632, R28 ;  /* 0x000076323f1c7816 */ /* 0x000fc4000000001c */
[----:B------:R-:W-:Y:S01]  /*0d40*/  SHF.L.U32 R31, R24, 0x10, RZ ;  /* 0x00000010181f7819 */ /* 0x000fe200000006ff */
[-C--:B-1----:R-:W-:Y:S01]  /*0d50*/  FMUL.FTZ R19, R18, R77.reuse ;  /* 0x0000004d12137220 */ /* 0x082fe20000410000 */
[----:B------:R-:W-:Y:S01]  /*0d60*/  SHF.L.U32 R22, R64, 0x10, RZ ;  /* 0x0000001040167819 */ /* 0x000fe200000006ff */
[----:B------:R-:W-:Y:S01]  /*0d70*/  FMUL.FTZ R18, R26, R77 ;  /* 0x0000004d1a127220 */ /* 0x000fe20000410000 */
        /* <DEDUP_REMOVED lines=22> */
.L_x_101:
[----:B------:R-:W-:Y:S01]  /*0ee0*/  FMUL.FTZ R26, R22, R14 ;  /* 0x0000000e161a7220 */ /* 0x000fe20000410000 */
[----:B------:R-:W-:Y:S01]  /*0ef0*/  FADD.FTZ R30, -R12, R31 ;  /* 0x0000001f0c1e7221 */ /* 0x000fe20000010100 */
[----:B------:R-:W-:Y:S01]  /*0f00*/  FMUL.FTZ R25, R36, R77 ;  /* 0x0000004d24197220 */ /* 0x000fe20000410000 */
[----:B------:R-:W-:Y:S01]  /*0f10*/  FMUL.FTZ R27, R23, R15 ;  /* 0x0000000f171b7220 */ /* 0x000fe20000410000 */
[----:B------:R-:W-:Y:S01]  /*0f20*/  FFMA.FTZ R13, R19, R26, RZ ;  /* 0x0000001a130d7223 */ /* 0x000fe200000100ff */
[----:B------:R-:W-:Y:S01]  /*0f30*/  FADD.FTZ R28, RZ, R26 ;  /* 0x0000001aff1c7221 */ /* 0x000fe20000010000 */
[----:B------:R-:W-:Y:S01]  /*0f40*/  FMUL.FTZ R26, R30, R77 ;  /* 0x0000004d1e1a7220 */ /* 0x000fe20000410000 */
        /* <DEDUP_REMOVED lines=19> */
.L_x_102:
[----:B------:R-:W-:Y:S01]  /*1080*/  FFMA.FTZ R32, R18, R27, R13 ;  /* 0x0000001b12207223 */ /* 0x000fe2000001000d */
[----:B------:R-:W-:Y:S01]  /*1090*/  FMUL.FTZ R30, R21, R14 ;  /* 0x0000000e151e7220 */ /* 0x000fe20000410000 */
[----:B------:R-:W-:Y:S01]  /*10a0*/  FADD.FTZ R31, R27, R28 ;  /* 0x0000001c1b1f7221 */ /* 0x000fe20000010000 */
[C---:B------:R-:W-:Y:S02]  /*10b0*/  PRMT R27, R60.reuse, 0x7632, R27 ;  /* 0x000076323c1b7816 */ /* 0x040fe4000000001b */
[----:B------:R-:W-:Y:S01]  /*10c0*/  FFMA.FTZ R13, R25, R30, R32 ;  /* 0x0000001e190d7223 */ /* 0x000fe20000010020 */
[----:B------:R-:W-:Y:S01]  /*10d0*/  SHF.L.U32 R29, R60, 0x10, RZ ;  /* 0x000000103c1d7819 */ /* 0x000fe200000006ff */
[--C-:B------:R-:W-:Y:S01]  /*10e0*/  FADD.FTZ R32, R31, R30.reuse ;  /* 0x0000001e1f207221 */ /* 0x100fe20000010000 */
[----:B------:R-:W-:Y:S02]  /*10f0*/  SHF.L.U32 R31, R27, 0x10, RZ ;  /* 0x000000101b1f7819 */ /* 0x000fe400000006ff */
[----:B------:R-:W-:Y:S01]  /*1100*/  PRMT R30, R10, 0x7632, R30 ;  /* 0x000076320a1e7816 */ /* 0x000fe2000000001e */
[----:B------:R-:W-:Y:S01]  /*1110*/  FADD.FTZ R28, -R12, R29 ;  /* 0x0000001d0c1c7221 */ /* 0x000fe20000010100 */
[----:B------:R-:W-:Y:S01]  /*1120*/  SHF.L.U32 R27, R10, 0x10, RZ ;  /* 0x000000100a1b7819 */ /* 0x000fe200000006ff */
[----:B------:R-:W-:Y:S01]  /*1130*/  FADD.FTZ R34, -R12, R31 ;  /* 0x0000001f0c227221 */ /* 0x000fe20000010100 */
[----:B------:R-:W-:Y:S01]  /*1140*/  PRMT R42, R62, 0x7632, R42 ;  /* 0x000076323e2a7816 */ /* 0x000fe2000000002a */
[----:B------:R-:W-:Y:S01]  /*1150*/  FMUL.FTZ R29, R28, R77 ;  /* 0x0000004d1c1d7220 */ /* 0x000fe20000410000 */
[----:B------:R-:W-:Y:S01]  /*1160*/  SHF.L.U32 R30, R30, 0x10, RZ ;  /* 0x000000101e1e7819 */ /* 0x000fe200000006ff */
[----:B------:R-:W-:Y:S01]  /*1170*/  FMUL.FTZ R31, R24, R15 ;  /* 0x0000000f181f7220 */ /* 0x000fe20000410000 */
        /* <DEDUP_REMOVED lines=20> */
.L_x_103:
[----:B------:R-:W-:Y:S01]  /*12c0*/  FFMA.FTZ R36, R26, R31, R13 ;  /* 0x0000001f1a247223 */ /* 0x000fe2000001000d */
[----:B------:R-:W-:Y:S01]  /*12d0*/  FMUL.FTZ R34, R27, R14 ;  /* 0x0000000e1b227220 */ /* 0x000fe20000410000 */
[----:B------:R-:W-:Y:S01]  /*12e0*/  FADD.FTZ R35, R31, R32 ;  /* 0x000000201f237221 */ /* 0x000fe20000010000 */
[----:B------:R-:W-:Y:S02]  /*12f0*/  SHF.L.U32 R31, R62, 0x10, RZ ;  /* 0x000000103e1f7819 */ /* 0x000fe400000006ff */
[----:B------:R-:W-:Y:S01]  /*1300*/  SHF.L.U32 R33, R42, 0x10, RZ ;  /* 0x000000102a217819 */ /* 0x000fe200000006ff */
[----:B------:R-:W-:Y:S01]  /*1310*/  FFMA.FTZ R13, R29, R34, R36 ;  /* 0x000000221d0d7223 */ /* 0x000fe20000010024 */
[----:B------:R-:W-:Y:S01]  /*1320*/  FADD.FTZ R36, R35, R34 ;  /* 0x0000002223247221 */ /* 0x000fe20000010000 */
[----:B------:R-:W-:Y:S01]  /*1330*/  FADD.FTZ R34, -R12, R31 ;  /* 0x0000001f0c227221 */ /* 0x000fe20000010100 */
[----:B------:R-:W-:Y:S01]  /*1340*/  PRMT R32, R8, 0x7632, R32 ;  /* 0x0000763208207816 */ /* 0x000fe20000000020 */
[----:B------:R-:W-:Y:S01]  /*1350*/  FADD.FTZ R38, -R12, R33 ;  /* 0x000000210c267221 */ /* 0x000fe20000010100 */
[----:B------:R-:W-:Y:S01]  /*1360*/  SHF.L.U32 R31, R8, 0x10, RZ ;  /* 0x00000010081f7819 */ /* 0x000fe200000006ff */
        /* <DEDUP_REMOVED lines=23> */
.L_x_104:
        /* <DEDUP_REMOVED lines=8> */
[----:B------:R-:W-:Y:S01]  /*1560*/  FFMA.FTZ R40, R19, R22, RZ ;  /* 0x0000001613287223 */ /* 0x000fe200000100ff */
[----:B------:R-:W-:Y:S01]  /*1570*/  FFMA.FTZ R36, R34, R35, R13 ;  /* 0x0000002322247223 */ /* 0x000fe2000001000d */
[----:B------:R-:W-:Y:S01]  /*1580*/  FADD.FTZ R35, R35, R38 ;  /* 0x0000002623237221 */ /* 0x000fe20000010000 */
[----:B------:R-:W-:Y:S01]  /*1590*/  FFMA.FTZ R19, R18, R23, RZ ;  /* 0x0000001712137223 */ /* 0x000fe200000100ff */
[----:B------:R-:W-:Y:S01]  /*15a0*/  FADD.FTZ R22, RZ, R22 ;  /* 0x00000016ff167221 */ /* 0x000fe20000010000 */
[----:B------:R-:W-:Y:S01]  /*15b0*/  FADD.FTZ R23, RZ, R23 ;  /* 0x00000017ff177221 */ /* 0x000fe20000010000 */
[----:B------:R-:W1:Y:S01]  /*15c0*/  SHFL.DOWN PT, R13, R36, 0x1, 0x1f ;  /* 0x08201f00240d7f89 */ /* 0x000e6200000e0000 */
[----:B------:R-:W-:Y:S01]  /*15d0*/  UMOV UR6, 0x400 ;  /* 0x0000040000067882 */ /* 0x000fe20000000000 */
[----:B------:R-:W2:Y:S01]  /*15e0*/  LDC.64 R82, c[0x0][0x268] ;  /* 0x00009a00ff527b82 */ /* 0x000ea20000000a00 */
[----:B------:R-:W-:Y:S01]  /*15f0*/  UIADD3 UR5, UR6, 0xd0, URZ ;  /* 0x000000d006057890 */ /* 0x000fe2000fffe03f */
[----:B------:R-:W3:Y:S01]  /*1600*/  SHFL.DOWN PT, R38, R35, 0x1, 0x1f ;  /* 0x08201f0023267f89 */ /* 0x000ee200000e0000 */
[----:B------:R-:W-:Y:S01]  /*1610*/  FFMA.FTZ R40, R25, R21, R40 ;  /* 0x0000001519287223 */ /* 0x000fe20000010028 */
[----:B------:R-:W-:Y:S01]  /*1620*/  FADD.FTZ R22, R22, R21 ;  /* 0x0000001516167221 */ /* 0x000fe20000010000 */
[----:B------:R-:W-:Y:S01]  /*1630*/  FFMA.FTZ R19, R26, R24, R19 ;  /* 0x000000181a137223 */ /* 0x000fe20000010013 */
[----:B------:R-:W-:Y:S01]  /*1640*/  FADD.FTZ R23, R23, R24 ;  /* 0x0000001817177221 */ /* 0x000fe20000010000 */
[----:B------:R-:W-:Y:S01]  /*1650*/  ISETP.NE.AND P3, PT, R6, RZ, PT ;  /* 0x000000ff0600720c */ /* 0x000fe20003f65270 */
[----:B------:R-:W-:Y:S01]  /*1660*/  FFMA.FTZ R40, R29, R27, R40 ;  /* 0x0000001b1d287223 */ /* 0x000fe20000010028 */
[----:B------:R-:W-:Y:S01]  /*1670*/  ISETP.NE.AND P2, PT, R73, RZ, PT ;  /* 0x000000ff4900720c */ /* 0x000fe20003f45270 */
[----:B------:R-:W-:Y:S01]  /*1680*/  FADD.FTZ R22, R22, R27 ;  /* 0x0000001b16167221 */ /* 0x000fe20000010000 */
[----:B------:R-:W-:Y:S01]  /*1690*/  FFMA.FTZ R19, R28, R30, R19 ;  /* 0x0000001e1c137223 */ /* 0x000fe20000010013 */
[----:B------:R-:W-:Y:S01]  /*16a0*/  FADD.FTZ R23, R23, R30 ;  /* 0x0000001e17177221 */ /* 0x000fe20000010000 */
[----:B------:R-:W-:Y:S01]  /*16b0*/  FFMA.FTZ R52, R33, R31, R40 ;  /* 0x0000001f21347223 */ /* 0x000fe20000010028 */
[----:B------:R-:W-:Y:S01]  /*16c0*/  FADD.FTZ R54, R22, R31 ;  /* 0x0000001f16367221 */ /* 0x000fe20000010000 */
[----:B0-----:R-:W-:Y:S01]  /*16d0*/  ULEA UR5, UR11, UR5, 0x18 ;  /* 0x000000050b057291 */ /* 0x001fe2000f8ec03f */
[----:B------:R-:W-:Y:S01]  /*16e0*/  FFMA.FTZ R53, R34, R32, R19 ;  /* 0x0000002022357223 */ /* 0x000fe20000010013 */
[----:B------:R-:W-:Y:S01]  /*16f0*/  FADD.FTZ R55, R23, R32 ;  /* 0x0000002017377221 */ /* 0x000fe20000010000 */
[----:B------:R-:W-:Y:S01]  /*1700*/  BSSY B0, `(.L_x_105) ;  /* 0x0000053000007945 */ /* 0x000fe20003800000 */
[C---:B------:R-:W-:Y:S01]  /*1710*/  ISETP.GT.U32.AND P5, PT, R73.reuse, 0x4, PT ;  /* 0x000000044900780c */ /* 0x040fe20003fa4070 */
[----:B------:R-:W-:Y:S01]  /*1720*/  IMAD R75, R20, 0x5, R73 ;  /* 0x00000005144b7824 */ /* 0x000fe200078e0249 */
[----:B------:R-:W-:Y:S01]  /*1730*/  LEA R76, R73, UR5, 0x4 ;  /* 0x00000005494c7c11 */ /* 0x000fe2000f8e20ff */
[----:B-1----:R-:W-:Y:S01]  /*1740*/  @!P0 FADD.FTZ R36, R36, R13 ;  /* 0x0000000d24248221 */ /* 0x002fe20000010000 */
[----:B---3--:R-:W-:-:S04]  /*1750*/  @!P0 FADD.FTZ R35, R35, R38 ;  /* 0x0000002623238221 */ /* 0x008fc80000010000 */
[----:B------:R-:W0:Y:S01]  /*1760*/  SHFL.DOWN PT, R13, R36, 0x2, 0x1f ;  /* 0x08401f00240d7f89 */ /* 0x000e2200000e0000 */
[----:B------:R-:W-:-:S03]  /*1770*/  ISETP.GT.AND P0, PT, R6, 0x1d, PT ;  /* 0x0000001d0600780c */ /* 0x000fc60003f04270 */
[----:B------:R-:W1:Y:S04]  /*1780*/  SHFL.DOWN PT, R38, R35, 0x2, 0x1f ;  /* 0x08401f0023267f89 */ /* 0x000e6800000e0000 */
[----:B------:R-:W-:Y:S06]  /*1790*/  STS.128 [R76], R52 ;  /* 0x000000344c007388 */ /* 0x000fec0000000c00 */
        /* <DEDUP_REMOVED lines=10> */
[----:B0-----:R-:W-:-:S02]  /*1840*/  @!P0 FADD.FTZ R36, R36, R13 ;  /* 0x0000000d24248221 */ /* 0x001fc40000010000 */
[----:B------:R-:W0:Y:S01]  /*1850*/  LDC R13, c[0x0][0xc] ;  /* 0x00000300ff0d7b82 */ /* 0x000e220000000800 */
[----:B-1----:R-:W-:Y:S02]  /*1860*/  @!P0 FADD.FTZ R35, R35, R38 ;  /* 0x0000002623238221 */ /* 0x002fe40000010000 */
[----:B------:R-:W1:Y:S01]  /*1870*/  SHFL.DOWN PT, R37, R36, 0x10, 0x1f ;  /* 0x0a001f0024257f89 */ /* 0x000e6200000e0000 */
[----:B------:R-:W-:-:S03]  /*1880*/  ISETP.GT.AND P0, PT, R6, 0xf, PT ;  /* 0x0000000f0600780c */ /* 0x000fc60003f04270 */
[----:B------:R-:W3:Y:S10]  /*1890*/  SHFL.DOWN PT, R38, R35, 0x10, 0x1f ;  /* 0x0a001f0023267f89 */ /* 0x000ef400000e0000 */
[----:B-1----:R-:W-:Y:S01]  /*18a0*/  @!P0 FADD.FTZ R36, R36, R37 ;  /* 0x0000002524248221 */ /* 0x002fe20000010000 */
[----:B---3--:R-:W-:-:S04]  /*18b0*/  @!P0 FADD.FTZ R35, R35, R38 ;  /* 0x0000002623238221 */ /* 0x008fc80000010000 */
[----:B------:R-:W-:Y:S02]  /*18c0*/  MOV R18, R36 ;  /* 0x0000002400127202 */ /* 0x000fe40000000f00 */
[----:B0-----:R-:W-:Y:S02]  /*18d0*/  ISETP.GE.U32.AND P0, PT, R13, 0x2, PT ;  /* 0x000000020d00780c */ /* 0x001fe40003f06070 */
[----:B------:R-:W-:-:S05]  /*18e0*/  MOV R19, R35 ;  /* 0x0000002300137202 */ /* 0x000fca0000000f00 */
[----:B------:R0:W-:Y:S01]  /*18f0*/  @!P3 STS.64 [R0+0x18], R18 ;  /* 0x000018120000b388 */ /* 0x0001e20000000a00 */
[----:B------:R-:W-:Y:S06]  /*1900*/  BAR.SYNC.DEFER_BLOCKING 0x0 ;  /* 0x0000000000007b1d */ /* 0x000fec0000010000 */
[----:B--2---:R-:W-:Y:S05]  /*1910*/  @P2 BRA `(.L_x_106) ;  /* 0x0000000000c42947 */ /* 0x004fea0003800000 */
[----:B------:R-:W-:-:S09]  /*1920*/  ULEA UR5, UR11, UR6, 0x18 ;  /* 0x000000060b057291 */ /* 0x000fd2000f8ec03f */
[----:B------:R-:W1:Y:S04]  /*1930*/  LDS.128 R20, [UR5+0x20] ;  /* 0x00002005ff147984 */ /* 0x000e680008000c00 */
[----:B------:R-:W2:Y:S04]  /*1940*/  LDS.128 R24, [UR5+0x30] ;  /* 0x00003005ff187984 */ /* 0x000ea80008000c00 */
[----:B------:R-:W3:Y:S04]  /*1950*/  LDS.128 R28, [UR5+0x40] ;  /* 0x00004005ff1c7984 */ /* 0x000ee80008000c00 */
[----:B------:R-:W4:Y:S04]  /*1960*/  LDS.128 R32, [UR5+0x50] ;  /* 0x00005005ff207984 */ /* 0x000f280008000c00 */
[----:B------:R-:W5:Y:S04]  /*1970*/  LDS.128 R36, [UR5+0x60] ;  /* 0x00006005ff247984 */ /* 0x000f680008000c00 */
[----:B------:R-:W5:Y:S01]  /*1980*/  LDS.128 R40, [UR5+0x70] ;  /* 0x00007005ff287984 */ /* 0x000f620008000c00 */
        /* <DEDUP_REMOVED lines=19> */
[----:B------:R-:W3:Y:S01]  /*1ac0*/  LDS.64 R18, [UR5+0xb0] ;  /* 0x0000b005ff127984 */ /* 0x000ee20008000a00 */
[----:B-----5:R-:W-:Y:S01]  /*1ad0*/  FADD.FTZ R45, R45, R36 ;  /* 0x000000242d2d7221 */ /* 0x020fe20000010000 */
[----:B------:R-:W-:-:S03]  /*1ae0*/  FADD.FTZ R32, R32, R37 ;  /* 0x0000002520207221 */ /* 0x000fc60000010000 */
[----:B------:R-:W-:Y:S01]  /*1af0*/  FADD.FTZ R45, R45, R38 ;  /* 0x000000262d2d7221 */ /* 0x000fe20000010000 */
[----:B------:R-:W-:-:S03]  /*1b00*/  FADD.FTZ R32, R32, R39 ;  /* 0x0000002720207221 */ /* 0x000fc60000010000 */
[----:B------:R-:W-:Y:S01]  /*1b10*/  FADD.FTZ R45, R45, R40 ;  /* 0x000000282d2d7221 */ /* 0x000fe20000010000 */
        /* <DEDUP_REMOVED lines=15> */
[----:B---3--:R-:W-:Y:S01]  /*1c10*/  FADD.FTZ R18, R45, R18 ;  /* 0x000000122d127221 */ /* 0x008fe20000010000 */
[----:B------:R-:W-:-:S07]  /*1c20*/  FADD.FTZ R19, R32, R19 ;  /* 0x0000001320137221 */ /* 0x000fce0000010000 */
.L_x_106:
[----:B------:R-:W-:Y:S05]  /*1c30*/  BSYNC B0 ;  /* 0x0000000000007941 */ /* 0x000fea0003800000 */
.L_x_105:
[----:B------:R-:W-:Y:S06]  /*1c40*/  BAR.SYNC.DEFER_BLOCKING 0x0 ;  /* 0x0000000000007b1d */ /* 0x000fec0000010000 */
[----:B------:R-:W-:Y:S04]  /*1c50*/  BSSY B0, `(.L_x_107) ;  /* 0x00000fb000007945 */ /* 0x000fe80003800000 */
[----:B------:R-:W-:Y:S05]  /*1c60*/  @P5 BRA `(.L_x_108) ;  /* 0x0000000c00e45947 */ /* 0x000fea0003800000 */
[----:B------:R-:W1:Y:S01]  /*1c70*/  LDS.128 R20, [R76+0x50] ;  /* 0x000050004c147984 */ /* 0x000e620000000c00 */
[----:B------:R-:W-:Y:S01]  /*1c80*/  HFMA2.MMA R78, -RZ, RZ, 0, 2.98023223876953125e-07 ;  /* 0x00000005ff4e7435 */ /* 0x000fe200000001ff */
[----:B------:R-:W-:Y:S02]  /*1c90*/  IADD3 R56, R76, 0x190, RZ ;  /* 0x000001904c387810 */ /* 0x000fe40007ffe0ff */
[----:B------:R-:W2:Y:S04]  /*1ca0*/  LDS.128 R24, [R76+0xa0] ;  /* 0x0000a0004c187984 */ /* 0x000ea80000000c00 */
[----:B------:R-:W3:Y:S04]  /*1cb0*/  LDS.128 R28, [R76+0xf0] ;  /* 0x0000f0004c1c7984 */ /* 0x000ee80000000c00 */
[----:B------:R-:W4:Y:S04]  /*1cc0*/  LDS.128 R32, [R76+0x140] ;  /* 0x000140004c207984 */ /* 0x000f280000000c00 */
[----:B------:R-:W5:Y:S04]  /*1cd0*/  LDS.128 R36, [R76+0x190] ;  /* 0x000190004c247984 */ /* 0x000f680000000c00 */
[----:B------:R-:W0:Y:S04]  /*1ce0*/  LDS.128 R40, [R76+0x1e0] ;  /* 0x0001e0004c287984 */ /* 0x000e280000000c00 */
[----:B------:R-:W0:Y:S01]  /*1cf0*/  LDS.128 R44, [R76+0x230] ;  /* 0x000230004c2c7984 */ /* 0x000e220000000c00 */
        /* <DEDUP_REMOVED lines=12> */
[----:B----4-:R-:W-:Y:S01]  /*1dc0*/  FADD.FTZ R49, R49, R32 ;  /* 0x0000002031317221 */ /* 0x010fe20000010000 */
[----:B------:R-:W-:Y:S01]  /*1dd0*/  FADD.FTZ R20, R20, R33 ;  /* 0x0000002114147221 */ /* 0x000fe20000010000 */
[----:B------:R-:W-:Y:S01]  /*1de0*/  FADD.FTZ R21, R21, R34 ;  /* 0x0000002215157221 */ /* 0x000fe20000010000 */
[----:B------:R-:W-:Y:S01]  /*1df0*/  FADD.FTZ R22, R22, R35 ;  /* 0x0000002316167221 */ /* 0x000fe20000010000 */
[----:B-----5:R-:W-:Y:S01]  /*1e00*/  FADD.FTZ R49, R49, R36 ;  /* 0x0000002431317221 */ /* 0x020fe20000010000 */
[----:B------:R-:W-:Y:S01]  /*1e10*/  FADD.FTZ R20, R20, R37 ;  /* 0x0000002514147221 */ /* 0x000fe20000010000 */
[----:B------:R-:W-:Y:S01]  /*1e20*/  FADD.FTZ R21, R21, R38 ;  /* 0x0000002615157221 */ /* 0x000fe20000010000 */
[----:B------:R-:W-:Y:S01]  /*1e30*/  FADD.FTZ R22, R22, R39 ;  /* 0x0000002716167221 */ /* 0x000fe20000010000 */
[----:B0-----:R-:W-:Y:S01]  /*1e40*/  FADD.FTZ R49, R49, R40 ;  /* 0x0000002831317221 */ /* 0x001fe20000010000 */
[----:B------:R-:W-:Y:S01]  /*1e50*/  FADD.FTZ R20, R20, R41 ;  /* 0x0000002914147221 */ /* 0x000fe20000010000 */
[----:B------:R-:W-:Y:S01]  /*1e60*/  FADD.FTZ R21, R21, R42 ;  /* 0x0000002a15157221 */ /* 0x000fe20000010000 */
[----:B------:R-:W-:Y:S01]  /*1e70*/  FADD.FTZ R22, R22, R43 ;  /* 0x0000002b16167221 */ /* 0x000fe20000010000 */
[----:B------:R-:W-:Y:S01]  /*1e80*/  FADD.FTZ R52, R49, R44 ;  /* 0x0000002c31347221 */ /* 0x000fe20000010000 */
[----:B------:R-:W-:Y:S01]  /*1e90*/  FADD.FTZ R53, R20, R45 ;  /* 0x0000002d14357221 */ /* 0x000fe20000010000 */
[----:B------:R-:W-:Y:S01]  /*1ea0*/  FADD.FTZ R54, R21, R46 ;  /* 0x0000002e15367221 */ /* 0x000fe20000010000 */
[----:B------:R-:W-:-:S07]  /*1eb0*/  FADD.FTZ R55, R22, R47 ;  /* 0x0000002f16377221 */ /* 0x000fce0000010000 */
.L_x_109:
[----:B------:R-:W-:Y:S01]  /*1ec0*/  MOV R79, 0x5 ;  /* 0x00000005004f7802 */ /* 0x000fe20000000f00 */
[----:B------:R-:W0:Y:S04]  /*1ed0*/  LDS.128 R56, [R56+0xf0] ;  /* 0x0000f00038387984 */ /* 0x000e280000000c00 */
[C---:B------:R-:W-:Y:S01]  /*1ee0*/  IMAD R79, R78.reuse, R79, 0x14 ;  /* 0x000000144e4f7424 */ /* 0x040fe200078e024f */
[----:B------:R-:W-:-:S04]  /*1ef0*/  IADD3 R78, R78, 0x28, RZ ;  /* 0x000000284e4e7810 */ /* 0x000fc80007ffe0ff */
[CC--:B------:R-:W-:Y:S02]  /*1f00*/  LEA R86, R79.reuse, R76.reuse, 0x4 ;  /* 0x0000004c4f567211 */ /* 0x0c0fe400078e20ff */
[----:B------:R-:W-:Y:S02]  /*1f10*/  LEA R88, R79, R76, 0x4 ;  /* 0x0000004c4f587211 */ /* 0x000fe400078e20ff */
[----:B------:R-:W-:Y:S01]  /*1f20*/  ISETP.NE.AND P3, PT, R78, 0x7d, PT ;  /* 0x0000007d4e00780c */ /* 0x000fe20003f65270 */
[----:B------:R-:W1:Y:S04]  /*1f30*/  LDS.128 R20, [R86] ;  /* 0x0000000056147984 */ /* 0x000e680000000c00 */
[----:B------:R-:W2:Y:S04]  /*1f40*/  LDS.128 R40, [R86+0x50] ;  /* 0x0000500056287984 */ /* 0x000ea80000000c00 */
[----:B------:R-:W3:Y:S04]  /*1f50*/  LDS.128 R36, [R86+0xa0] ;  /* 0x0000a00056247984 */ /* 0x000ee80000000c00 */
[----:B------:R-:W4:Y:S04]  /*1f60*/  LDS.128 R32, [R86+0xf0] ;  /* 0x0000f00056207984 */ /* 0x000f280000000c00 */
[----:B------:R-:W5:Y:S04]  /*1f70*/  LDS.128 R28, [R88+0x140] ;  /* 0x00014000581c7984 */ /* 0x000f680000000c00 */
[----:B------:R-:W5:Y:S04]  /*1f80*/  LDS.128 R48, [R88+0x190] ;  /* 0x0001900058307984 */ /* 0x000f680000000c00 */
[----:B------:R-:W5:Y:S01]  /*1f90*/  LDS.128 R44, [R88+0x1e0] ;  /* 0x0001e000582c7984 */ /* 0x000f620000000c00 */
[----:B0-----:R-:W-:Y:S01]  /*1fa0*/  FADD.FTZ R87, R56, R52 ;  /* 0x0000003438577221 */ /* 0x001fe20000010000 */
[----:B------:R-:W-:-:S02]  /*1fb0*/  FADD.FTZ R52, R57, R53 ;  /* 0x0000003539347221 */ /* 0x000fc40000010000 */
[----:B------:R-:W0:Y:S01]  /*1fc0*/  LDS.128 R24, [R88+0x230] ;  /* 0x0002300058187984 */ /* 0x000e220000000c00 */
[-C--:B------:R-:W-:Y:S01]  /*1fd0*/  LEA R56, R79, R76.reuse, 0x4 ;  /* 0x0000004c4f387211 */ /* 0x080fe200078e20ff */
[----:B------:R-:W-:Y:S01]  /*1fe0*/  FADD.FTZ R57, R58, R54 ;  /* 0x000000363a397221 */ /* 0x000fe20000010000 */
[----:B------:R-:W-:Y:S01]  /*1ff0*/  FADD.FTZ R58, R59, R55 ;  /* 0x000000373b3a7221 */ /* 0x000fe20000010000 */
[----:B-1----:R-:W-:Y:S01]  /*2000*/  FADD.FTZ R87, R87, R20 ;  /* 0x0000001457577221 */ /* 0x002fe20000010000 */
        /* <DEDUP_REMOVED lines=12> */
[----:B------:R-:W3:Y:S01]  /*20d0*/  LDS.128 R40, [R56+0x320] ;  /* 0x0003200038287984 */ /* 0x000ee20000000c00 */
[----:B----4-:R-:W-:Y:S01]  /*20e0*/  FADD.FTZ R87, R87, R32 ;  /* 0x0000002057577221 */ /* 0x010fe20000010000 */
[----:B------:R-:W-:Y:S01]  /*20f0*/  FADD.FTZ R32, R36, R33 ;  /* 0x0000002124207221 */ /* 0x000fe20000010000 */
[----:B------:R-:W-:Y:S01]  /*2100*/  FADD.FTZ R58, R58, R39 ;  /* 0x000000273a3a7221 */ /* 0x000fe20000010000 */
[----:B------:R-:W-:Y:S01]  /*2110*/  LEA R57, R79, R76, 0x4 ;  /* 0x0000004c4f397211 */ /* 0x000fe200078e20ff */
[----:B------:R-:W4:Y:S01]  /*2120*/  LDS.128 R36, [R56+0x370] ;  /* 0x0003700038247984 */ /* 0x000f220000000c00 */
[----:B-----5:R-:W-:Y:S01]  /*2130*/  FADD.FTZ R87, R87, R28 ;  /* 0x0000001c57577221 */ /* 0x020fe20000010000 */
[----:B------:R-:W-:Y:S01]  /*2140*/  FADD.FTZ R28, R32, R29 ;  /* 0x0000001d201c7221 */ /* 0x000fe20000010000 */
[----:B------:R-:W-:Y:S01]  /*2150*/  FADD.FTZ R59, R59, R34 ;  /* 0x000000223b3b7221 */ /* 0x000fe20000010000 */
[----:B------:R-:W-:Y:S01]  /*2160*/  FADD.FTZ R58, R58, R35 ;  /* 0x000000233a3a7221 */ /* 0x000fe20000010000 */
[----:B------:R-:W-:Y:S01]  /*2170*/  FADD.FTZ R87, R87, R48 ;  /* 0x0000003057577221 */ /* 0x000fe20000010000 */
[----:B------:R-:W5:Y:S01]  /*2180*/  LDS.128 R32, [R57+0x3c0] ;  /* 0x0003c00039207984 */ /* 0x000f620000000c00 */
        /* <DEDUP_REMOVED lines=8> */
[----:B0-----:R-:W-:Y:S01]  /*2210*/  FADD.FTZ R87, R87, R24 ;  /* 0x0000001857577221 */ /* 0x001fe20000010000 */
[----:B------:R-:W0:Y:S01]  /*2220*/  LDS.128 R48, [R57+0x460] ;  /* 0x0004600039307984 */ /* 0x000e220000000c00 */
[----:B------:R-:W-:Y:S01]  /*2230*/  FADD.FTZ R59, R59, R46 ;  /* 0x0000002e3b3b7221 */ /* 0x000fe20000010000 */
[----:B------:R-:W-:Y:S01]  /*2240*/  FADD.FTZ R58, R58, R47 ;  /* 0x0000002f3a3a7221 */ /* 0x000fe20000010000 */
[----:B------:R-:W-:-:S02]  /*2250*/  FADD.FTZ R24, R44, R25 ;  /* 0x000000192c187221 */ /* 0x000fc40000010000 */
[----:B------:R-:W0:Y:S01]  /*2260*/  LDS.128 R44, [R57+0x4b0] ;  /* 0x0004b000392c7984 */ /* 0x000e220000000c00 */
[----:B------:R-:W-:Y:S01]  /*2270*/  FADD.FTZ R59, R59, R26 ;  /* 0x0000001a3b3b7221 */ /* 0x000fe20000010000 */
        /* <DEDUP_REMOVED lines=16> */
[----:B----4-:R-:W-:Y:S01]  /*2380*/  FADD.FTZ R87, R87, R36 ;  /* 0x0000002457577221 */ /* 0x010fe20000010000 */
[----:B------:R-:W-:Y:S01]  /*2390*/  FADD.FTZ R40, R40, R37 ;  /* 0x0000002528287221 */ /* 0x000fe20000010000 */
[----:B------:R-:W-:Y:S01]  /*23a0*/  FADD.FTZ R59, R59, R38 ;  /* 0x000000263b3b7221 */ /* 0x000fe20000010000 */
[----:B------:R-:W-:-:S02]  /*23b0*/  FADD.FTZ R58, R58, R39 ;  /* 0x000000273a3a7221 */ /* 0x000fc40000010000 */
[----:B------:R-:W4:Y:S01]  /*23c0*/  LDS.128 R36, [R56+0x5f0] ;  /* 0x0005f00038247984 */ /* 0x000f220000000c00 */
[----:B-----5:R-:W-:Y:S01]  /*23d0*/  FADD.FTZ R87, R87, R32 ;  /* 0x0000002057577221 */ /* 0x020fe20000010000 */
[----:B------:R-:W-:Y:S01]  /*23e0*/  FADD.FTZ R40, R40, R33 ;  /* 0x0000002128287221 */ /* 0x000fe20000010000 */
[----:B------:R-:W-:Y:S01]  /*23f0*/  FADD.FTZ R59, R59, R34 ;  /* 0x000000223b3b7221 */ /* 0x000fe20000010000 */
[----:B------:R-:W-:Y:S02]  /*2400*/  FADD.FTZ R58, R58, R35 ;  /* 0x000000233a3a7221 */ /* 0x000fe40000010000 */
[----:B------:R-:W5:Y:S01]  /*2410*/  LDS.128 R32, [R57+0x640] ;  /* 0x0006400039207984 */ /* 0x000f620000000c00 */
[----:B------:R-:W-:Y:S01]  /*2420*/  FADD.FTZ R87, R87, R28 ;  /* 0x0000001c57577221 */ /* 0x000fe20000010000 */
[----:B------:R-:W-:Y:S01]  /*2430*/  FADD.FTZ R28, R40, R29 ;  /* 0x0000001d281c7221 */ /* 0x000fe20000010000 */
[----:B------:R-:W-:Y:S01]  /*2440*/  FADD.FTZ R59, R59, R30 ;  /* 0x0000001e3b3b7221 */ /* 0x000fe20000010000 */
[----:B------:R-:W5:Y:S01]  /*2450*/  LDS.128 R40, [R57+0x690] ;  /* 0x0006900039287984 */ /* 0x000f620000000c00 */
[----:B0-----:R-:W-:Y:S01]  /*2460*/  FADD.FTZ R87, R87, R48 ;  /* 0x0000003057577221 */ /* 0x001fe20000010000 */
[----:B------:R-:W-:Y:S01]  /*2470*/  FADD.FTZ R48, R28, R49 ;  /* 0x000000311c307221 */ /* 0x000fe20000010000 */
[----:B------:R-:W-:Y:S01]  /*2480*/  FADD.FTZ R58, R58, R31 ;  /* 0x0000001f3a3a7221 */ /* 0x000fe20000010000 */
[----:B------:R-:W-:Y:S01]  /*2490*/  FADD.FTZ R59, R59, R50 ;  /* 0x000000323b3b7221 */ /* 0x000fe20000010000 */
[----:B------:R-:W0:Y:S01]  /*24a0*/  LDS.128 R28, [R57+0x6e0] ;  /* 0x0006e000391c7984 */ /* 0x000e220000000c00 */
[----:B------:R-:W-:Y:S01]  /*24b0*/  FADD.FTZ R86, R48, R45 ;  /* 0x0000002d30567221 */ /* 0x000fe20000010000 */
[----:B------:R-:W-:Y:S01]  /*24c0*/  FADD.FTZ R58, R58, R51 ;  /* 0x000000333a3a7221 */ /* 0x000fe20000010000 */
[----:B------:R-:W-:Y:S01]  /*24d0*/  FADD.FTZ R87, R87, R44 ;  /* 0x0000002c57577221 */ /* 0x000fe20000010000 */
[----:B------:R-:W0:Y:S01]  /*24e0*/  LDS.128 R48, [R57+0x730] ;  /* 0x0007300039307984 */ /* 0x000e220000000c00 */
[----:B------:R-:W-:Y:S01]  /*24f0*/  FADD.FTZ R59, R59, R46 ;  /* 0x0000002e3b3b7221 */ /* 0x000fe20000010000 */
[----:B------:R-:W-:-:S02]  /*2500*/  FADD.FTZ R58, R58, R47 ;  /* 0x0000002f3a3a7221 */ /* 0x000fc40000010000 */
[----:B------:R-:W0:Y:S01]  /*2510*/  LDS.128 R44, [R56+0x780] ;  /* 0x00078000382c7984 */ /* 0x000e220000000c00 */
        /* <DEDUP_REMOVED lines=13> */
[----:B------:R-:W-:-:S02]  /*25f0*/  FADD.FTZ R58, R58, R23 ;  /* 0x000000173a3a7221 */ /* 0x000fc40000010000 */
[----:B------:R-:W3:Y:S01]  /*2600*/  LDS.128 R20, [R56+0x870] ;  /* 0x0008700038147984 */ /* 0x000ee20000000c00 */
[----:B----4-:R-:W-:Y:S01]  /*2610*/  FADD.FTZ R87, R87, R36 ;  /* 0x0000002457577221 */ /* 0x010fe20000010000 */
[----:B------:R-:W-:Y:S01]  /*2620*/  FADD.FTZ R86, R86, R37 ;  /* 0x0000002556567221 */ /* 0x000fe20000010000 */
[----:B------:R-:W-:Y:S01]  /*2630*/  FADD.FTZ R59, R59, R38 ;  /* 0x000000263b3b7221 */ /* 0x000fe20000010000 */
[----:B------:R-:W-:Y:S02]  /*2640*/  FADD.FTZ R58, R58, R39 ;  /* 0x000000273a3a7221 */ /* 0x000fe40000010000 */
        /* <DEDUP_REMOVED lines=17> */
[----:B------:R-:W-:Y:S01]  /*2760*/  FADD.FTZ R58, R58, R51 ;  /* 0x000000333a3a7221 */ /* 0x000fe20000010000 */
[----:B------:R-:W0:Y:S01]  /*2770*/  LDS.128 R28, [R57+0x960] ;  /* 0x00096000391c7984 */ /* 0x000e220000000c00 */
[----:B------:R-:W-:Y:S01]  /*2780*/  FADD.FTZ R87, R87, R44 ;  /* 0x0000002c57577221 */ /* 0x000fe20000010000 */
[----:B------:R-:W-:Y:S01]  /*2790*/  FADD.FTZ R86, R86, R45 ;  /* 0x0000002d56567221 */ /* 0x000fe20000010000 */
[----:B------:R-:W-:Y:S01]  /*27a0*/  FADD.FTZ R59, R59, R46 ;  /* 0x0000002e3b3b7221 */ /* 0x000fe20000010000 */
[----:B------:R-:W-:Y:S01]  /*27b0*/  FADD.FTZ R58, R58, R47 ;  /* 0x0000002f3a3a7221 */ /* 0x000fe20000010000 */
[----:B------:R-:W-:Y:S01]  /*27c0*/  LDS.128 R40, [R56+0xa00] ;  /* 0x000a000038287984 */ /* 0x000fe20000000c00 */
        /* <DEDUP_REMOVED lines=11> */
[----:B------:R-:W3:Y:S01]  /*2880*/  LDS.128 R52, [R56+0xaa0] ;  /* 0x000aa00038347984 */ /* 0x000ee20000000c00 */
[----:B------:R-:W-:Y:S01]  /*2890*/  FADD.FTZ R20, R86, R21 ;  /* 0x0000001556147221 */ /* 0x000fe20000010000 */
[-C--:B------:R-:W-:Y:S01]  /*28a0*/  LEA R86, R79, R76.reuse, 0x4 ;  /* 0x0000004c4f567211 */ /* 0x080fe200078e20ff */
[----:B------:R-:W-:Y:S01]  /*28b0*/  FADD.FTZ R59, R59, R22 ;  /* 0x000000163b3b7221 */ /* 0x000fe20000010000 */
[----:B------:R-:W3:Y:S01]  /*28c0*/  LDS.128 R48, [R56+0xaf0] ;  /* 0x000af00038307984 */ /* 0x000ee20000000c00 */
[----:B------:R-:W-:Y:S01]  /*28d0*/  FADD.FTZ R58, R58, R23 ;  /* 0x000000173a3a7221 */ /* 0x000fe20000010000 */
[----:B----4-:R-:W-:Y:S01]  /*28e0*/  FADD.FTZ R88, R20, R37 ;  /* 0x0000002514587221 */ /* 0x010fe20000010000 */
[----:B------:R-:W-:Y:S01]  /*28f0*/  FADD.FTZ R59, R59, R38 ;  /* 0x000000263b3b7221 */ /* 0x000fe20000010000 */
[----:B------:R-:W4:Y:S01]  /*2900*/  LDS.128 R20, [R86+0xb40] ;  /* 0x000b400056147984 */ /* 0x000f220000000c00 */
[----:B------:R-:W-:Y:S01]  /*2910*/  FADD.FTZ R87, R87, R36 ;  /* 0x0000002457577221 */ /* 0x000fe20000010000 */
[----:B------:R-:W-:Y:S01]  /*2920*/  FADD.FTZ R90, R58, R39 ;  /* 0x000000273a5a7221 */ /* 0x000fe20000010000 */
[----:B-----5:R-:W-:Y:S01]  /*2930*/  FADD.FTZ R88, R88, R33 ;  /* 0x0000002158587221 */ /* 0x020fe20000010000 */
[----:B------:R-:W5:Y:S01]  /*2940*/  LDS.128 R36, [R86+0xb90] ;  /* 0x000b900056247984 */ /* 0x000f620000000c00 */
[----:B------:R-:W-:Y:S01]  /*2950*/  FADD.FTZ R33, R59, R34 ;  /* 0x000000223b217221 */ /* 0x000fe20000010000 */
[----:B------:R-:W-:Y:S01]  /*2960*/  FADD.FTZ R87, R87, R32 ;  /* 0x0000002057577221 */ /* 0x000fe20000010000 */
[----:B------:R-:W-:Y:S01]  /*2970*/  FADD.FTZ R90, R90, R35 ;  /* 0x000000235a5a7221 */ /* 0x000fe20000010000 */
[----:B------:R-:W5:Y:S01]  /*2980*/  LDS.128 R56, [R86+0xbe0] ;  /* 0x000be00056387984 */ /* 0x000f620000000c00 */
[----:B------:R-:W-:Y:S01]  /*2990*/  IADD3 R79, R79, 0xb4, RZ ;  /* 0x000000b44f4f7810 */ /* 0x000fe20007ffe0ff */
        /* <DEDUP_REMOVED lines=8> */
[----:B------:R-:W-:Y:S01]  /*2a20*/  FADD.FTZ R87, R87, R40 ;  /* 0x0000002857577221 */ /* 0x000fe20000010000 */
        /* <DEDUP_REMOVED lines=11> */
[----:B------:R-:W-:Y:S01]  /*2ae0*/  FADD.FTZ R25, R48, R25 ;  /* 0x0000001930197221 */ /* 0x000fe20000010000 */
        /* <DEDUP_REMOVED lines=11> */
[----:B------:R-:W-:Y:S01]  /*2ba0*/  FADD.FTZ R52, R25, R56 ;  /* 0x0000003819347221 */ /* 0x000fe20000010000 */
[----:B------:R-:W-:Y:S01]  /*2bb0*/  FADD.FTZ R53, R24, R57 ;  /* 0x0000003918357221 */ /* 0x000fe20000010000 */
[----:B------:R-:W-:Y:S01]  /*2bc0*/  FADD.FTZ R54, R27, R58 ;  /* 0x0000003a1b367221 */ /* 0x000fe20000010000 */
[----:B------:R-:W-:Y:S01]  /*2bd0*/  FADD.FTZ R55, R26, R59 ;  /* 0x0000003b1a377221 */ /* 0x000fe20000010000 */
[----:B------:R-:W-:Y:S01]  /*2be0*/  LEA R56, R79, R76, 0x4 ;  /* 0x0000004c4f387211 */ /* 0x000fe200078e20ff */
[----:B------:R-:W-:Y:S06]  /*2bf0*/  @P3 BRA `(.L_x_109) ;  /* 0xfffffff000b03947 */ /* 0x000fec000383ffff */
.L_x_108:
[----:B------:R-:W-:Y:S05]  /*2c00*/  BSYNC B0 ;  /* 0x0000000000007941 */ /* 0x000fea0003800000 */
.L_x_107:
[----:B------:R-:W-:Y:S01]  /*2c10*/  BSSY B0, `(.L_x_110) ;  /* 0x000000f000007945 */ /* 0x000fe20003800000 */
[----:B------:R-:W-:Y:S01]  /*2c20*/  PRMT R20, R65, 0x7632, R20 ;  /* 0x0000763241147816 */ /* 0x000fe20000000014 */
[----:B------:R-:W-:Y:S02]  /*2c30*/  IMAD.WIDE R82, R75, 0x4, R82 ;  /* 0x000000044b527825 */ /* 0x000fe400078e0252 */
[----:B------:R-:W-:Y:S05]  /*2c40*/  @P5 BRA `(.L_x_111) ;  /* 0x00000000002c5947 */ /* 0x000fea0003800000 */
[----:B------:R-:W1:Y:S01]  /*2c50*/  LDC.64 R28, c[0x0][0x288] ;  /* 0x0000a200ff1c7b82 */ /* 0x000e620000000a00 */
[-C--:B------:R-:W-:Y:S01]  /*2c60*/  LEA R22, P3, R2, R82.reuse, 0x2 ;  /* 0x0000005202167211 */ /* 0x080fe200078610ff */
[----:B------:R2:W-:Y:S01]  /*2c70*/  REDG.E.ADD.F32.FTZ.RN.STRONG.GPU desc[UR8][R82.64], R52 ;  /* 0x00000034520079a6 */ /* 0x0005e2000c10f388 */
[----:B------:R-:W-:Y:S02]  /*2c80*/  LEA R26, P6, R3, R82, 0x2 ;  /* 0x00000052031a7211 */ /* 0x000fe400078c10ff */
[C---:B------:R-:W-:Y:S02]  /*2c90*/  IADD3.X R23, R83.reuse, R4, RZ, P3, !PT ;  /* 0x0000000453177210 */ /* 0x040fe40001ffe4ff */
[----:B------:R-:W-:-:S03]  /*2ca0*/  IADD3.X R27, R83, R5, RZ, P6, !PT ;  /* 0x00000005531b7210 */ /* 0x000fc600037fe4ff */
[----:B------:R2:W-:Y:S01]  /*2cb0*/  REDG.E.ADD.F32.FTZ.RN.STRONG.GPU desc[UR8][R22.64], R53 ;  /* 0x00000035160079a6 */ /* 0x0005e2000c10f388 */
[----:B-1----:R-:W-:-:S04]  /*2cc0*/  LEA R24, P5, R28, R82, 0x2 ;  /* 0x000000521c187211 */ /* 0x002fc800078a10ff */
[----:B------:R-:W-:-:S05]  /*2cd0*/  LEA.HI.X R25, R28, R83, R29, 0x2, P5 ;  /* 0x000000531c197211 */ /* 0x000fca00028f141d */
[----:B------:R2:W-:Y:S04]  /*2ce0*/  REDG.E.ADD.F32.FTZ.RN.STRONG.GPU desc[UR8][R24.64], R54 ;  /* 0x00000036180079a6 */ /* 0x0005e8000c10f388 */
[----:B------:R2:W-:Y:S02]  /*2cf0*/  REDG.E.ADD.F32.FTZ.RN.STRONG.GPU desc[UR8][R26.64], R55 ;  /* 0x000000371a0079a6 */ /* 0x0005e4000c10f388 */
.L_x_111:
[----:B------:R-:W-:Y:S05]  /*2d00*/  BSYNC B0 ;  /* 0x0000000000007941 */ /* 0x000fea0003800000 */
.L_x_110:
[----:B------:R-:W-:Y:S02]  /*2d10*/  PRMT R38, R64, 0x7632, R38 ;  /* 0x0000763240267816 */ /* 0x000fe40000000026 */
[----:B------:R-:W-:Y:S02]  /*2d20*/  PRMT R37, R66, 0x7632, R37 ;  /* 0x0000763242257816 */ /* 0x000fe40000000025 */
[----:B------:R-:W-:Y:S02]  /*2d30*/  PRMT R21, R63, 0x7632, R21 ;  /* 0x000076323f157816 */ /* 0x000fe40000000015 */
[----:B--2---:R-:W-:Y:S02]  /*2d40*/  PRMT R22, R60, 0x7632, R22 ;  /* 0x000076323c167816 */ /* 0x004fe40000000016 */
[----:B------:R-:W-:Y:S02]  /*2d50*/  PRMT R23, R10, 0x7632, R23 ;  /* 0x000076320a177816 */ /* 0x000fe40000000017 */
[----:B------:R-:W-:-:S02]  /*2d60*/  PRMT R24, R62, 0x7632, R24 ;  /* 0x000076323e187816 */ /* 0x000fc40000000018 */
[----:B------:R-:W-:Y:S01]  /*2d70*/  PRMT R25, R8, 0x7632, R25 ;  /* 0x0000763208197816 */ /* 0x000fe20000000019 */
[----:B------:R-:W-:Y:S06]  /*2d80*/  @!P0 BRA `(.L_x_112) ;  /* 0x0000001000888947 */ /* 0x000fec0003800000 */
[----:B------:R-:W1:Y:S01]  /*2d90*/  LDC R26, c[0x0][0x10] ;  /* 0x00000400ff1a7b82 */ /* 0x000e620000000800 */
[----:B------:R-:W2:Y:S01]  /*2da0*/  S2R R27, SR_CTAID.Y ;  /* 0x00000000001b7919 */ /* 0x000ea20000002600 */
[----:B------:R-:W-:-:S06]  /*2db0*/  LOP3.LUT R31, R67, 0x1, RZ, 0xc0, !PT ;  /* 0x00000001431f7812 */ /* 0x000fcc00078ec0ff */
[----:B------:R-:W3:Y:S08]  /*2dc0*/  LDC.64 R28, c[0x0][0x258] ;  /* 0x00009600ff1c7b82 */ /* 0x000ef00000000a00 */
[----:B------:R-:W4:Y:S01]  /*2dd0*/  LDC.64 R40, c[0x0][0x260] ;  /* 0x00009800ff287b82 */ /* 0x000f220000000a00 */
[----:B-1----:R-:W-:-:S04]  /*2de0*/  IMAD R30, R31, R26, RZ ;  /* 0x0000001a1f1e7224 */ /* 0x002fc800078e02ff */
        /* <DEDUP_REMOVED lines=8> */
[----:B------:R-:W-:Y:S01]  /*2e70*/  LOP3.LUT P0, RZ, R67, 0x2, RZ, 0xc0, !PT ;  /* 0x0000000243ff7812 */ /* 0x000fe2000780c0ff */
[----:B------:R-:W-:Y:S01]  /*2e80*/  UFLO.U32 UR6, UR5 ;  /* 0x00000005000672bd */ /* 0x000fe200080e0000 */
[----:B------:R-:W-:Y:S01]  /*2e90*/  MOV R32, 0x1 ;  /* 0x0000000100207802 */ /* 0x000fe20000000f00 */
[----:B------:R-:W-:Y:S01]  /*2ea0*/  UPOPC UR5, UR5 ;  /* 0x00000005000572bf */ /* 0x000fe20008000000 */
[----:B------:R-:W-:Y:S01]  /*2eb0*/  SEL R35, R13, RZ, !P0 ;  /* 0x000000ff0d237207 */ /* 0x000fe20004000000 */
[----:B------:R-:W-:Y:S01]  /*2ec0*/  IMAD R31, R26, UR7, R27 ;  /* 0x000000071a1f7c24 */ /* 0x000fe2000f8e021b */
[----:B------:R-:W-:Y:S02]  /*2ed0*/  SEL R32, R32, 0xffffffff, !P0 ;  /* 0xffffffff20207807 */ /* 0x000fe40004000000 */
[----:B------:R-:W-:Y:S01]  /*2ee0*/  ISETP.NE.AND P0, PT, R35, -0x1, PT ;  /* 0xffffffff2300780c */ /* 0x000fe20003f05270 */
[----:B------:R-:W-:-:S04]  /*2ef0*/  IMAD.WIDE.U32 R30, R31, 0x8, R40 ;  /* 0x000000081f1e7825 */ /* 0x000fc800078e0028 */
[----:B------:R-:W-:Y:S01]  /*2f00*/  IMAD R33, R32, UR5, RZ ;  /* 0x0000000520217c24 */ /* 0x000fe2000f8e02ff */
[----:B------:R2:W-:Y:S01]  /*2f10*/  STG.E.64 desc[UR8][R30.64], R18 ;  /* 0x000000121e007986 */ /* 0x0005e2000c101b08 */
[----:B-1----:R-:W-:-:S13]  /*2f20*/  ISETP.EQ.U32.AND P3, PT, R6, UR6, PT ;  /* 0x0000000606007c0c */ /* 0x002fda000bf62070 */
[----:B------:R-:W-:Y:S06]  /*2f30*/  @P3 MEMBAR.ALL.GPU ;  /* 0x0000000000003992 */ /* 0x000fec000000a000 */
[----:B------:R-:W-:-:S00]  /*2f40*/  @P3 ERRBAR ;  /* 0x00000000000039ab */ /* 0x000fc00000000000 */
[----:B------:R-:W-:Y:S06]  /*2f50*/  @P3 CGAERRBAR ;  /* 0x00000000000035ab */ /* 0x000fec0000000000 */
[----:B------:R2:W-:Y:S01]  /*2f60*/  @P3 REDG.E.ADD.S32.STRONG.GPU desc[UR8][R28.64], R33 ;  /* 0x000000211c00398e */ /* 0x0005e2000c10e388 */
[----:B------:R-:W-:Y:S05]  /*2f70*/  @!P0 BRA `(.L_x_113) ;  /* 0x0000000000148947 */ /* 0x000fea0003800000 */
.L_x_114:
[----:B--2---:R-:W2:Y:S04]  /*2f80*/  LDG.E.STRONG.GPU R30, desc[UR8][R28.64] ;  /* 0x000000081c1e7981 */ /* 0x004ea8000c1ef900 */
[----:B--2---:R-:W-:Y:S01]  /*2f90*/  CCTL.IVALL ;  /* 0x00000000ff00798f */ /* 0x004fe20002000000 */
[----:B------:R-:W-:Y:S05]  /*2fa0*/  YIELD ;  /* 0x0000000000007946 */ /* 0x000fea0003800000 */
[----:B------:R-:W-:-:S13]  /*2fb0*/  ISETP.NE.AND P0, PT, R30, R35, PT ;  /* 0x000000231e00720c */ /* 0x000fda0003f05270 */
[----:B------:R-:W-:Y:S05]  /*2fc0*/  @P0 BRA `(.L_x_114) ;  /* 0xfffffffc00ec0947 */ /* 0x000fea000383ffff */
.L_x_113:
[----:B------:R-:W-:Y:S01]  /*2fd0*/  ISETP.NE.AND P0, PT, R13, RZ, PT ;  /* 0x000000ff0d00720c */ /* 0x000fe20003f05270 */
[----:B------:R-:W-:Y:S05]  /*2fe0*/  WARPSYNC.ALL ;  /* 0x0000000000007948 */ /* 0x000fea0003800000 */
[----:B------:R-:W-:Y:S07]  /*2ff0*/  BAR.SYNC.DEFER_BLOCKING 0x0 ;  /* 0x0000000000007b1d */ /* 0x000fee0000010000 */
[----:B------:R-:W-:Y:S05]  /*3000*/  @!P0 BRA `(.L_x_112) ;  /* 0x0000000c00e88947 */ /* 0x000fea0003800000 */
[----:B--2---:R-:W-:Y:S01]  /*3010*/  IADD3 R28, R13, -0x1, RZ ;  /* 0xffffffff0d1c7810 */ /* 0x004fe20007ffe0ff */
        /* <DEDUP_REMOVED lines=12> */
.L_x_118:
[----:B------:R-:W-:-:S13]  /*30e0*/  ISETP.EQ.OR P6, PT, R39, UR7, P2 ;  /* 0x0000000727007c0c */ /* 0x000fda00097c2670 */
[----:B------:R-:W-:-:S04]  /*30f0*/  @!P6 IMAD R29, R26, R39, R27 ;  /* 0x000000271a1de224 */ /* 0x000fc800078e021b */
[----:B------:R-:W-:-:S06]  /*3100*/  @!P6 IMAD.WIDE.U32 R28, R29, 0x8, R40 ;  /* 0x000000081d1ce825 */ /* 0x000fcc00078e0028 */
[----:B------:R-:W0:Y:S01]  /*3110*/  @!P6 LDG.E.64 R28, desc[UR8][R28.64] ;  /* 0x000000081c1ce981 */ /* 0x000e22000c1e1b00 */
[C---:B------:R-:W-:Y:S02]  /*3120*/  IADD3 R31, R39.reuse, 0x1, RZ ;  /* 0x00000001271f7810 */ /* 0x040fe40007ffe0ff */
[----:B------:R-:W-:Y:S02]  /*3130*/  IADD3 R33, R39, 0x2, RZ ;  /* 0x0000000227217810 */ /* 0x000fe40007ffe0ff */
[----:B------:R-:W-:Y:S02]  /*3140*/  ISETP.EQ.OR P3, PT, R31, UR7, P2 ;  /* 0x000000071f007c0c */ /* 0x000fe40009762670 */
[----:B------:R-:W-:Y:S02]  /*3150*/  ISETP.EQ.OR P5, PT, R33, UR7, P2 ;  /* 0x0000000721007c0c */ /* 0x000fe400097a2670 */
[----:B------:R-:W-:-:S09]  /*3160*/  IADD3 R32, R39, 0x3, RZ ;  /* 0x0000000327207810 */ /* 0x000fd20007ffe0ff */
[C-C-:B------:R-:W-:Y:S02]  /*3170*/  @!P3 IMAD R31, R26.reuse, R31, R27.reuse ;  /* 0x0000001f1a1fb224 */ /* 0x140fe400078e021b */
[----:B------:R-:W-:Y:S02]  /*3180*/  @!P5 IMAD R33, R26, R33, R27 ;  /* 0x000000211a21d224 */ /* 0x000fe400078e021b */
[----:B0-----:R-:W-:Y:S01]  /*3190*/  @!P6 FADD.FTZ R18, R18, R28 ;  /* 0x0000001c1212e221 */ /* 0x001fe20000010000 */
        /* <DEDUP_REMOVED lines=93> */
[----:B------:R-:W-:Y:S02]  /*3770*/  IADD3 R36, R36, -0x10, RZ ;  /* 0xfffffff024247810 */ /* 0x000fe40007ffe0ff */
[----:B------:R-:W-:Y:S01]  /*3780*/  IADD3 R39, R39, 0x10, RZ ;  /* 0x0000001027277810 */ /* 0x000fe20007ffe0ff */
[----:B--2---:R-:W-:Y:S01]  /*3790*/  @!P3 FADD.FTZ R18, R18, R28 ;  /* 0x0000001c1212b221 */ /* 0x004fe20000010000 */
[----:B------:R-:W-:Y:S01]  /*37a0*/  @!P3 FADD.FTZ R19, R19, R29 ;  /* 0x0000001d1313b221 */ /* 0x000fe20000010000 */
[----:B------:R-:W-:Y:S02]  /*37b0*/  ISETP.GT.AND P3, PT, R36, 0xc, PT ;  /* 0x0000000c2400780c */ /* 0x000fe40003f64270 */
[----:B---3--:R-:W-:Y:S01]  /*37c0*/  @!P5 FADD.FTZ R18, R18, R30 ;  /* 0x0000001e1212d221 */ /* 0x008fe20000010000 */
[----:B------:R-:W-:-:S03]  /*37d0*/  @!P5 FADD.FTZ R19, R19, R31 ;  /* 0x0000001f1313d221 */ /* 0x000fc60000010000 */
[----:B----4-:R-:W-:Y:S01]  /*37e0*/  @!P6 FADD.FTZ R18, R18, R32 ;  /* 0x000000201212e221 */ /* 0x010fe20000010000 */
[----:B------:R-:W-:-:S06]  /*37f0*/  @!P6 FADD.FTZ R19, R19, R33 ;  /* 0x000000211313e221 */ /* 0x000fcc0000010000 */
[----:B------:R-:W-:Y:S05]  /*3800*/  @P3 BRA `(.L_x_118) ;  /* 0xfffffff800343947 */ /* 0x000fea000383ffff */
.L_x_117:
[----:B------:R-:W-:-:S13]  /*3810*/  ISETP.GT.AND P3, PT, R36, 0x4, PT ;  /* 0x000000042400780c */ /* 0x000fda0003f64270 */
[----:B------:R-:W-:Y:S05]  /*3820*/  @!P3 BRA `(.L_x_119) ;  /* 0x0000000000ecb947 */ /* 0x000fea0003800000 */
[C---:B------:R-:W-:Y:S02]  /*3830*/  IADD3 R31, R39.reuse, 0x1, RZ ;  /* 0x00000001271f7810 */ /* 0x040fe40007ffe0ff */
[----:B------:R-:W-:Y:S02]  /*3840*/  ISETP.EQ.OR P0, PT, R39, UR7, P2 ;  /* 0x0000000727007c0c */ /* 0x000fe40009702670 */
        /* <DEDUP_REMOVED lines=9> */
[----:B------:R-:W0:Y:S02]  /*38e0*/  @!P0 LDG.E.64 R28, desc[UR8][R28.64] ;  /* 0x000000081c1c8981 */ /* 0x000e24000c1e1b00 */
[C-C-:B------:R-:W-:Y:S02]  /*38f0*/  @!P6 IMAD R33, R26.reuse, R33, R27.reuse ;  /* 0x000000211a21e224 */ /* 0x140fe400078e021b */
[----:B------:R-:W-:Y:S01]  /*3900*/  @!P3 IMAD R35, R26, R35, R27 ;  /* 0x000000231a23b224 */ /* 0x000fe200078e021b */
[----:B------:R-:W2:Y:S01]  /*3910*/  @!P5 LDG.E.64 R30, desc[UR8][R30.64] ;  /* 0x000000081e1ed981 */ /* 0x000ea2000c1e1b00 */
[----:B------:R-:W-:-:S04]  /*3920*/  @!P6 IMAD.WIDE.U32 R32, R33, 0x8, R40 ;  /* 0x000000082120e825 */ /* 0x000fc800078e0028 */
[----:B------:R-:W-:Y:S02]  /*3930*/  @!P3 IMAD.WIDE.U32 R34, R35, 0x8, R40 ;  /* 0x000000082322b825 */ /* 0x000fe400078e0028 */
[----:B------:R-:W3:Y:S04]  /*3940*/  @!P6 LDG.E.64 R32, desc[UR8][R32.64] ;  /* 0x000000082020e981 */ /* 0x000ee8000c1e1b00 */
[----:B------:R-:W4:Y:S01]  /*3950*/  @!P3 LDG.E.64 R34, desc[UR8][R34.64] ;  /* 0x000000082222b981 */ /* 0x000f22000c1e1b00 */
[----:B------:R-:W-:Y:S01]  /*3960*/  IADD3 R39, R39, 0x4, RZ ;  /* 0x0000000427277810 */ /* 0x000fe20007ffe0ff */
[----:B0-----:R-:W-:Y:S01]  /*3970*/  @!P0 FADD.FTZ R18, R18, R28 ;  /* 0x0000001c12128221 */ /* 0x001fe20000010000 */
[----:B------:R-:W-:Y:S02]  /*3980*/  @!P0 FADD.FTZ R19, R19, R29 ;  /* 0x0000001d13138221 */ /* 0x000fe40000010000 */
[----:B------:R-:W-:-:S02]  /*3990*/  IADD3 R28, R39, 0x1, RZ ;  /* 0x00000001271c7810 */ /* 0x000fc40007ffe0ff */
[----:B------:R-:W-:Y:S01]  /*39a0*/  ISETP.EQ.OR P0, PT, R39, UR7, P2 ;  /* 0x0000000727007c0c */ /* 0x000fe20009702670 */
[----:B--2---:R-:W-:Y:S01]  /*39b0*/  @!P5 FADD.FTZ R18, R18, R30 ;  /* 0x0000001e1212d221 */ /* 0x004fe20000010000 */
[----:B------:R-:W-:Y:S01]  /*39c0*/  @!P5 FADD.FTZ R19, R19, R31 ;  /* 0x0000001f1313d221 */ /* 0x000fe20000010000 */
[----:B------:R-:W-:Y:S02]  /*39d0*/  IADD3 R30, R39, 0x2, RZ ;  /* 0x00000002271e7810 */ /* 0x000fe40007ffe0ff */
[----:B------:R-:W-:Y:S01]  /*39e0*/  ISETP.EQ.OR P5, PT, R28, UR7, P2 ;  /* 0x000000071c007c0c */ /* 0x000fe200097a2670 */
[----:B---3--:R-:W-:Y:S01]  /*39f0*/  @!P6 FADD.FTZ R18, R18, R32 ;  /* 0x000000201212e221 */ /* 0x008fe20000010000 */
[----:B------:R-:W-:Y:S01]  /*3a00*/  @!P6 FADD.FTZ R19, R19, R33 ;  /* 0x000000211313e221 */ /* 0x000fe20000010000 */
[----:B------:R-:W-:Y:S02]  /*3a10*/  IADD3 R32, R39, 0x3, RZ ;  /* 0x0000000327207810 */ /* 0x000fe40007ffe0ff */
[----:B------:R-:W-:Y:S01]  /*3a20*/  ISETP.EQ.OR P6, PT, R30, UR7, P2 ;  /* 0x000000071e007c0c */ /* 0x000fe200097c2670 */
[----:B----4-:R-:W-:Y:S01]  /*3a30*/  @!P3 FADD.FTZ R18, R18, R34 ;  /* 0x000000221212b221 */ /* 0x010fe20000010000 */
[----:B------:R-:W-:Y:S01]  /*3a40*/  @!P3 FADD.FTZ R19, R19, R35 ;  /* 0x000000231313b221 */ /* 0x000fe20000010000 */
[----:B------:R-:W-:Y:S01]  /*3a50*/  ISETP.EQ.OR P3, PT, R32, UR7, P2 ;  /* 0x0000000720007c0c */ /* 0x000fe20009762670 */
[----:B------:R-:W-:-:S04]  /*3a60*/  @!P0 IMAD R29, R26, R39, R27 ;  /* 0x000000271a1d8224 */ /* 0x000fc800078e021b */
[----:B------:R-:W-:Y:S02]  /*3a70*/  @!P5 IMAD R31, R26, R28, R27 ;  /* 0x0000001c1a1fd224 */ /* 0x000fe400078e021b */
[----:B------:R-:W-:-:S04]  /*3a80*/  @!P0 IMAD.WIDE.U32 R28, R29, 0x8, R40 ;  /* 0x000000081d1c8825 */ /* 0x000fc800078e0028 */
[----:B------:R-:W-:Y:S02]  /*3a90*/  @!P6 IMAD R33, R26, R30, R27 ;  /* 0x0000001e1a21e224 */ /* 0x000fe400078e021b */
[----:B------:R-:W2:Y:S01]  /*3aa0*/  @!P0 LDG.E.64 R28, desc[UR8][R28.64] ;  /* 0x000000081c1c8981 */ /* 0x000ea2000c1e1b00 */
        /* <DEDUP_REMOVED lines=19> */
.L_x_119:
[----:B------:R-:W-:-:S13]  /*3be0*/  ISETP.NE.OR P0, PT, R36, RZ, P0 ;  /* 0x000000ff2400720c */ /* 0x000fda0000705670 */
[----:B------:R-:W-:Y:S05]  /*3bf0*/  @!P0 BRA `(.L_x_115) ;  /* 0x00000000007c8947 */ /* 0x000fea0003800000 */
.L_x_116:
[C---:B------:R-:W-:Y:S02]  /*3c00*/  ISETP.EQ.OR P5, PT, R39.reuse, UR7, P2 ;  /* 0x0000000727007c0c */ /* 0x040fe400097a2670 */
[C---:B------:R-:W-:Y:S02]  /*3c10*/  IADD3 R31, R39.reuse, 0x1, RZ ;  /* 0x00000001271f7810 */ /* 0x040fe40007ffe0ff */
[----:B------:R-:W-:Y:S02]  /*3c20*/  IADD3 R33, R39, 0x2, RZ ;  /* 0x0000000227217810 */ /* 0x000fe40007ffe0ff */
        /* <DEDUP_REMOVED lines=28> */
.L_x_115:
        /* <DEDUP_REMOVED lines=11> */
.L_x_121:
[----:B------:R-:W-:Y:S05]  /*3ea0*/  BSYNC B0 ;  /* 0x0000000000007941 */ /* 0x000fea0003800000 */
.L_x_120:
        /* <DEDUP_REMOVED lines=16> */
.L_x_112:
[----:B------:R-:W1:Y:S01]  /*3fb0*/  S2UR UR6, SR_CgaCtaId ;  /* 0x00000000000679c3 */ /* 0x000e620000008800 */
[----:B------:R-:W-:Y:S01]  /*3fc0*/  UMOV UR5, 0x400 ;  /* 0x0000040000057882 */ /* 0x000fe20000000000 */
[----:B------:R-:W-:Y:S01]  /*3fd0*/  ULDC.64 UR12, c[0x0][0x290] ;  /* 0x0000a400000c7ab9 */ /* 0x000fe20000000a00 */
[----:B------:R-:W-:Y:S02]  /*3fe0*/  SHF.L.U32 R65, R65, 0x10, RZ ;  /* 0x0000001041417819 */ /* 0x000fe400000006ff */
[----:B------:R-:W-:Y:S02]  /*3ff0*/  SHF.L.U32 R13, R20, 0x10, RZ ;  /* 0x00000010140d7819 */ /* 0x000fe400000006ff */
[----:B------:R-:W-:Y:S01]  /*4000*/  ISETP.GE.U32.AND P0, PT, R70, UR12, PT ;  /* 0x0000000c46007c0c */ /* 0x000fe2000bf06070 */
[----:B--2---:R-:W-:Y:S01]  /*4010*/  FADD.FTZ R28, -R12, R65 ;  /* 0x000000410c1c7221 */ /* 0x004fe20000010100 */
[----:B------:R-:W-:Y:S02]  /*4020*/  ISETP.GE.U32.AND P3, PT, R68, UR12, PT ;  /* 0x0000000c44007c0c */ /* 0x000fe4000bf66070 */
[----:B------:R-:W-:-:S02]  /*4030*/  SHF.L.U32 R31, R66, 0x10, RZ ;  /* 0x00000010421f7819 */ /* 0x000fc400000006ff */
[----:B------:R-:W-:Y:S02]  /*4040*/  SHF.L.U32 R37, R37, 0x10, RZ ;  /* 0x0000001025257819 */ /* 0x000fe400000006ff */
[----:B------:R-:W-:Y:S01]  /*4050*/  SHF.L.U32 R33, R60, 0x10, RZ ;  /* 0x000000103c217819 */ /* 0x000fe200000006ff */
[----:B------:R-:W-:Y:S01]  /*4060*/  FADD.FTZ R42, -R12, R31 ;  /* 0x0000001f0c2a7221 */ /* 0x000fe20000010100 */
[----:B------:R-:W-:Y:S01]  /*4070*/  SHF.L.U32 R35, R62, 0x10, RZ ;  /* 0x000000103e237819 */ /* 0x000fe200000006ff */
[----:B------:R-:W-:Y:S01]  /*4080*/  FADD.FTZ R36, -R12, R37 ;  /* 0x000000250c247221 */ /* 0x000fe20000010100 */
[----:B------:R-:W-:Y:S01]  /*4090*/  SHF.L.U32 R29, R24, 0x10, RZ ;  /* 0x00000010181d7819 */ /* 0x000fe200000006ff */
[C---:B------:R-:W-:Y:S01]  /*40a0*/  FADD.FTZ R24, -R12.reuse, R13 ;  /* 0x0000000d0c187221 */ /* 0x040fe20000010100 */
[----:B------:R-:W-:Y:S01]  /*40b0*/  ISETP.GE.AND.EX P0, PT, R7, UR13, PT, P0 ;  /* 0x0000000d07007c0c */ /* 0x000fe2000bf06300 */
[----:B------:R-:W-:Y:S01]  /*40c0*/  FADD.FTZ R20, -R12, R33 ;  /* 0x000000210c147221 */ /* 0x000fe20000010100 */
[----:B------:R-:W-:Y:S01]  /*40d0*/  ISETP.GE.AND.EX P3, PT, R11, UR13, PT, P3 ;  /* 0x0000000d0b007c0c */ /* 0x000fe2000bf66330 */
[----:B-1----:R-:W-:Y:S01]  /*40e0*/  ULEA UR5, UR6, UR5, 0x18 ;  /* 0x0000000506057291 */ /* 0x002fe2000f8ec03f */
[C---:B------:R-:W-:Y:S01]  /*40f0*/  ISETP.GT.U32.OR P0, PT, R73.reuse, 0x27f, P0 ;  /* 0x0000027f4900780c */ /* 0x040fe20000704470 */
[-C--:B------:R-:W-:Y:S01]  /*4100*/  FMUL.FTZ R37, R28, R77.reuse ;  /* 0x0000004d1c257220 */ /* 0x080fe20000410000 */
[----:B------:R-:W-:Y:S01]  /*4110*/  ISETP.GT.U32.OR P3, PT, R73, 0x27f, P3 ;  /* 0x0000027f4900780c */ /* 0x000fe20001f64470 */
[----:B------:R-:W-:Y:S01]  /*4120*/  FMUL.FTZ R40, R24, R77 ;  /* 0x0000004d18287220 */ /* 0x000fe20000410000 */
[----:B------:R-:W-:-:S02]  /*4130*/  SHF.L.U32 R13, R64, 0x10, RZ ;  /* 0x00000010400d7819 */ /* 0x000fc400000006ff */
[----:B------:R-:W-:Y:S02]  /*4140*/  SHF.L.U32 R38, R38, 0x10, RZ ;  /* 0x0000001026267819 */ /* 0x000fe400000006ff */
[----:B------:R0:W-:Y:S01]  /*4150*/  @!P2 STS.64 [UR5+0xc0], R18 ;  /* 0x0000c012ff00a988 */ /* 0x0001e20008000a05 */
[----:B------:R-:W-:Y:S01]  /*4160*/  BAR.SYNC.DEFER_BLOCKING 0x0 ;  /* 0x0000000000007b1d */ /* 0x000fe20000010000 */
[----:B------:R-:W-:-:S04]  /*4170*/  ISETP.GE.U32.AND P2, PT, R69, UR12, PT ;  /* 0x0000000c45007c0c */ /* 0x000fc8000bf46070 */
[----:B------:R-:W-:Y:S01]  /*4180*/  ISETP.GE.AND.EX P2, PT, R9, UR13, PT, P2 ;  /* 0x0000000d09007c0c */ /* 0x000fe2000bf46320 */
[----:B0-----:R-:W-:Y:S01]  /*4190*/  FADD.FTZ R18, -R12, R35 ;  /* 0x000000230c127221 */ /* 0x001fe20000010100 */
[----:B------:R-:W-:Y:S02]  /*41a0*/  SHF.L.U32 R19, R22, 0x10, RZ ;  /* 0x0000001016137819 */ /* 0x000fe400000006ff */
[----:B------:R-:W-:-:S03]  /*41b0*/  ISETP.GT.U32.OR P2, PT, R73, 0x27f, P2 ;  /* 0x0000027f4900780c */ /* 0x000fc60001744470 */
[C---:B------:R-:W-:Y:S01]  /*41c0*/  FADD.FTZ R22, -R12.reuse, R19 ;  /* 0x000000130c167221 */ /* 0x040fe20000010100 */
[----:B------:R-:W-:Y:S01]  /*41d0*/  FADD.FTZ R12, -R12, R29 ;  /* 0x0000001d0c0c7221 */ /* 0x000fe20000010100 */
[----:B------:R-:W0:Y:S01]  /*41e0*/  LDS.64 R26, [UR5+0xc0] ;  /* 0x0000c005ff1a7984 */ /* 0x000e220008000a00 */
[----:B------:R-:W-:Y:S02]  /*41f0*/  ULDC UR5, c[0x0][0x2bc] ;  /* 0x0000af0000057ab9 */ /* 0x000fe40000000800 */
[----:B0-----:R-:W-:Y:S01]  /*4200*/  FMUL.FTZ R26, R26, UR5 ;  /* 0x000000051a1a7c20 */ /* 0x001fe20008410000 */
        /* <DEDUP_REMOVED lines=20> */
.L_x_122:
[----:B------:R-:W-:Y:S04]  /*4350*/  BSSY B0, `(.L_x_123) ;  /* 0x0000014000007945 */ /* 0x000fe80003800000 */
[----:B------:R-:W-:Y:S05]  /*4360*/  @!P1 BRA `(.L_x_124) ;  /* 0x0000000000489947 */ /* 0x000fea0003800000 */
[----:B------:R-:W-:Y:S01]  /*4370*/  ULDC.64 UR12, c[0x0][0x288] ;  /* 0x0000a200000c7ab9 */ /* 0x000fe20000000a00 */
[C-C-:B------:R-:W-:Y:S01]  /*4380*/  FFMA.FTZ R19, R26.reuse, R40, R27.reuse ;  /* 0x000000281a137223 */ /* 0x140fe2000001001b */
[----:B------:R-:W-:Y:S01]  /*4390*/  MOV R28, R80 ;  /* 0x00000050001c7202 */ /* 0x000fe20000000f00 */
[----:B------:R-:W-:Y:S01]  /*43a0*/  FFMA.FTZ R24, R26, R37, R27 ;  /* 0x000000251a187223 */ /* 0x000fe2000001001b */
[----:B------:R-:W-:Y:S01]  /*43b0*/  MOV R29, R85 ;  /* 0x00000055001d7202 */ /* 0x000fe20000000f00 */
[----:B------:R-:W-:Y:S02]  /*43c0*/  IMAD R32, R61, UR12, RZ ;  /* 0x0000000c3d207c24 */ /* 0x000fe4000f8e02ff */
[----:B------:R-:W-:Y:S01]  /*43d0*/  FFMA.FTZ R38, R38, R15, -R19 ;  /* 0x0000000f26267223 */ /* 0x000fe20000010813 */
[----:B------:R-:W-:Y:S01]  /*43e0*/  FFMA.FTZ R24, R13, R14, -R24 ;  /* 0x0000000e0d187223 */ /* 0x000fe20000010818 */
[----:B------:R-:W-:-:S04]  /*43f0*/  IMAD.WIDE.U32 R30, R71, UR12, R28 ;  /* 0x0000000c471e7c25 */ /* 0x000fc8000f8e001c */
[-C--:B------:R-:W-:Y:S01]  /*4400*/  FMUL.FTZ R13, R38, R77.reuse ;  /* 0x0000004d260d7220 */ /* 0x080fe20000410000 */
[----:B------:R-:W-:Y:S01]  /*4410*/  FMUL.FTZ R24, R24, R77 ;  /* 0x0000004d18187220 */ /* 0x000fe20000410000 */
[----:B------:R-:W-:Y:S01]  /*4420*/  IMAD R19, R71, UR13, R32 ;  /* 0x0000000d47137c24 */ /* 0x000fe2000f8e0220 */
[----:B------:R-:W-:Y:S02]  /*4430*/  ULDC.64 UR12, c[0x0][0x210] ;  /* 0x00008400000c7ab9 */ /* 0x000fe40000000a00 */
[C---:B------:R-:W-:Y:S02]  /*4440*/  LEA R28, P5, R30.reuse, UR12, 0x1 ;  /* 0x0000000c1e1c7c11 */ /* 0x040fe4000f8a08ff */
[----:B------:R-:W-:Y:S02]  /*4450*/  IADD3 R19, R31, R19, RZ ;  /* 0x000000131f137210 */ /* 0x000fe40007ffe0ff */
[----:B------:R-:W-:Y:S02]  /*4460*/  F2FP.BF16.F32.PACK_AB R13, R13, R24 ;  /* 0x000000180d0d723e */ /* 0x000fe400000010ff */
[----:B------:R-:W-:-:S05]  /*4470*/  LEA.HI.X R29, R30, UR13, R19, 0x1, P5 ;  /* 0x0000000d1e1d7c11 */ /* 0x000fca000a8f0c13 */
[----:B------:R0:W-:Y:S02]  /*4480*/  STG.E desc[UR8][R28.64], R13 ;  /* 0x0000000d1c007986 */ /* 0x0001e4000c101908 */
.L_x_124:
[----:B------:R-:W-:Y:S05]  /*4490*/  BSYNC B0 ;  /* 0x0000000000007941 */ /* 0x000fea0003800000 */
.L_x_123:
[----:B------:R-:W-:Y:S01]  /*44a0*/  SHF.L.U32 R63, R63, 0x10, RZ ;  /* 0x000000103f3f7819 */ /* 0x000fe200000006ff */
[-C--:B------:R-:W-:Y:S01]  /*44b0*/  FMUL.FTZ R33, R42, R77.reuse ;  /* 0x0000004d2a217220 */ /* 0x080fe20000410000 */
[----:B------:R-:W-:Y:S01]  /*44c0*/  SHF.L.U32 R24, R21, 0x10, RZ ;  /* 0x0000001015187819 */ /* 0x000fe200000006ff */
[----:B------:R-:W-:Y:S01]  /*44d0*/  FMUL.FTZ R36, R36, R77 ;  /* 0x0000004d24247220 */ /* 0x000fe20000410000 */
[----:B------:R-:W-:Y:S06]  /*44e0*/  @!P4 BRA `(.L_x_125) ;  /* 0x000000000048c947 */ /* 0x000fec0003800000 */
[----:B0-----:R-:W-:Y:S01]  /*44f0*/  FFMA.FTZ R13, R33, R14, R16 ;  /* 0x0000000e210d7223 */ /* 0x001fe20000010010 */
        /* <DEDUP_REMOVED lines=17> */
.L_x_125:
[----:B------:R-:W-:Y:S04]  /*4610*/  BSSY B0, `(.L_x_126) ;  /* 0x0000014000007945 */ /* 0x000fe80003800000 */
[----:B------:R-:W-:Y:S05]  /*4620*/  @P0 BRA `(.L_x_127) ;  /* 0x0000000000480947 */ /* 0x000fea0003800000 */
[C-C-:B0-----:R-:W-:Y:S01]  /*4630*/  FFMA.FTZ R28, R26.reuse, R33, R27.reuse ;  /* 0x000000211a1c7223 */ /* 0x141fe2000001001b */
[----:B------:R-:W-:Y:S01]  /*4640*/  ULDC.64 UR12, c[0x0][0x288] ;  /* 0x0000a200000c7ab9 */ /* 0x000fe20000000a00 */
[----:B------:R-:W-:Y:S01]  /*4650*/  FFMA.FTZ R13, R26, R36, R27 ;  /* 0x000000241a0d7223 */ /* 0x000fe2000001001b */
[----:B------:R-:W-:Y:S01]  /*4660*/  MOV R29, R85 ;  /* 0x00000055001d7202 */ /* 0x000fe20000000f00 */
[----:B------:R-:W-:Y:S01]  /*4670*/  FFMA.FTZ R32, R63, R14, -R28 ;  /* 0x0000000e3f207223 */ /* 0x000fe2000001081c */
[----:B------:R-:W-:Y:S01]  /*4680*/  MOV R28, R80 ;  /* 0x00000050001c7202 */ /* 0x000fe20000000f00 */
[----:B------:R-:W-:Y:S02]  /*4690*/  IMAD R7, R7, UR12, RZ ;  /* 0x0000000c07077c24 */ /* 0x000fe4000f8e02ff */
[----:B------:R-:W-:Y:S01]  /*46a0*/  FFMA.FTZ R24, R24, R15, -R13 ;  /* 0x0000000f18187223 */ /* 0x000fe2000001080d */
[----:B------:R-:W-:Y:S01]  /*46b0*/  FMUL.FTZ R32, R32, R77 ;  /* 0x0000004d20207220 */ /* 0x000fe20000410000 */
[----:B------:R-:W-:-:S04]  /*46c0*/  IMAD.WIDE.U32 R30, R70, UR12, R28 ;  /* 0x0000000c461e7c25 */ /* 0x000fc8000f8e001c */
[----:B------:R-:W-:Y:S01]  /*46d0*/  IMAD R13, R70, UR13, R7 ;  /* 0x0000000d460d7c24 */ /* 0x000fe2000f8e0207 */
[----:B------:R-:W-:Y:S01]  /*46e0*/  ULDC.64 UR12, c[0x0][0x210] ;  /* 0x00008400000c7ab9 */ /* 0x000fe20000000a00 */
[----:B------:R-:W-:Y:S01]  /*46f0*/  FMUL.FTZ R7, R24, R77 ;  /* 0x0000004d18077220 */ /* 0x000fe20000410000 */
[C---:B------:R-:W-:Y:S02]  /*4700*/  LEA R28, P0, R30.reuse, UR12, 0x1 ;  /* 0x0000000c1e1c7c11 */ /* 0x040fe4000f8008ff */
[----:B------:R-:W-:Y:S02]  /*4710*/  IADD3 R13, R31, R13, RZ ;  /* 0x0000000d1f0d7210 */ /* 0x000fe40007ffe0ff */
[----:B------:R-:W-:Y:S02]  /*4720*/  F2FP.BF16.F32.PACK_AB R7, R7, R32 ;  /* 0x000000200707723e */ /* 0x000fe400000010ff */
[----:B------:R-:W-:-:S05]  /*4730*/  LEA.HI.X R29, R30, UR13, R13, 0x1, P0 ;  /* 0x0000000d1e1d7c11 */ /* 0x000fca00080f0c0d */
[----:B------:R1:W-:Y:S02]  /*4740*/  STG.E desc[UR8][R28.64], R7 ;  /* 0x000000071c007986 */ /* 0x0003e4000c101908 */
.L_x_127:
[----:B------:R-:W-:Y:S05]  /*4750*/  BSYNC B0 ;  /* 0x0000000000007941 */ /* 0x000fea0003800000 */
.L_x_126:
[----:B-1----:R-:W-:Y:S01]  /*4760*/  SHF.L.U32 R7, R10, 0x10, RZ ;  /* 0x000000100a077819 */ /* 0x002fe200000006ff */
        /* <DEDUP_REMOVED lines=22> */
.L_x_128:
[----:B------:R-:W-:Y:S04]  /*48d0*/  BSSY B0, `(.L_x_129) ;  /* 0x0000014000007945 */ /* 0x000fe80003800000 */
[----:B------:R-:W-:Y:S05]  /*48e0*/  @P2 BRA `(.L_x_130) ;  /* 0x0000000000482947 */ /* 0x000fea0003800000 */
[C-C-:B------:R-:W-:Y:S01]  /*48f0*/  FFMA.FTZ R20, R26.reuse, R31, R27.reuse ;  /* 0x0000001f1a147223 */ /* 0x140fe2000001001b */
[----:B------:R-:W-:Y:S01]  /*4900*/  ULDC.64 UR12, c[0x0][0x288] ;  /* 0x0000a200000c7ab9 */ /* 0x000fe20000000a00 */
[----:B------:R-:W-:Y:S01]  /*4910*/  MOV R21, R85 ;  /* 0x0000005500157202 */ /* 0x000fe20000000f00 */
[----:B0-----:R-:W-:Y:S01]  /*4920*/  FFMA.FTZ R13, R26, R32, R27 ;  /* 0x000000201a0d7223 */ /* 0x001fe2000001001b */
[----:B------:R-:W-:Y:S01]  /*4930*/  FFMA.FTZ R24, R7, R14, -R20 ;  /* 0x0000000e07187223 */ /* 0x000fe20000010814 */
[----:B------:R-:W-:Y:S01]  /*4940*/  MOV R20, R80 ;  /* 0x0000005000147202 */ /* 0x000fe20000000f00 */
[----:B------:R-:W-:Y:S02]  /*4950*/  IMAD R28, R9, UR12, RZ ;  /* 0x0000000c091c7c24 */ /* 0x000fe4000f8e02ff */
[----:B------:R-:W-:Y:S01]  /*4960*/  FFMA.FTZ R10, R10, R15, -R13 ;  /* 0x0000000f0a0a7223 */ /* 0x000fe2000001080d */
[----:B------:R-:W-:Y:S01]  /*4970*/  FMUL.FTZ R24, R24, R77 ;  /* 0x0000004d18187220 */ /* 0x000fe20000410000 */
[----:B------:R-:W-:-:S04]  /*4980*/  IMAD.WIDE.U32 R22, R69, UR12, R20 ;  /* 0x0000000c45167c25 */ /* 0x000fc8000f8e0014 */
[----:B------:R-:W-:Y:S01]  /*4990*/  FMUL.FTZ R7, R10, R77 ;  /* 0x0000004d0a077220 */ /* 0x000fe20000410000 */
[----:B------:R-:W-:Y:S01]  /*49a0*/  IMAD R9, R69, UR13, R28 ;  /* 0x0000000d45097c24 */ /* 0x000fe2000f8e021c */
[----:B------:R-:W-:-:S03]  /*49b0*/  ULDC.64 UR12, c[0x0][0x210] ;  /* 0x00008400000c7ab9 */ /* 0x000fc60000000a00 */
[----:B------:R-:W-:Y:S02]  /*49c0*/  F2FP.BF16.F32.PACK_AB R7, R7, R24 ;  /* 0x000000180707723e */ /* 0x000fe400000010ff */
[----:B------:R-:W-:Y:S02]  /*49d0*/  LEA R20, P0, R22, UR12, 0x1 ;  /* 0x0000000c16147c11 */ /* 0x000fe4000f8008ff */
[----:B------:R-:W-:-:S04]  /*49e0*/  IADD3 R9, R23, R9, RZ ;  /* 0x0000000917097210 */ /* 0x000fc80007ffe0ff */
[----:B------:R-:W-:-:S05]  /*49f0*/  LEA.HI.X R21, R22, UR13, R9, 0x1, P0 ;  /* 0x0000000d16157c11 */ /* 0x000fca00080f0c09 */
[----:B------:R1:W-:Y:S02]  /*4a00*/  STG.E desc[UR8][R20.64], R7 ;  /* 0x0000000714007986 */ /* 0x0003e4000c101908 */
.L_x_130:
[----:B------:R-:W-:Y:S05]  /*4a10*/  BSYNC B0 ;  /* 0x0000000000007941 */ /* 0x000fea0003800000 */
.L_x_129:
[----:B-1----:R-:W-:Y:S01]  /*4a20*/  SHF.L.U32 R7, R8, 0x10, RZ ;  /* 0x0000001008077819 */ /* 0x002fe200000006ff */
[-C--:B------:R-:W-:Y:S01]  /*4a30*/  FMUL.FTZ R21, R18, R77.reuse ;  /* 0x0000004d12157220 */ /* 0x080fe20000410000 */
[----:B------:R-:W-:Y:S01]  /*4a40*/  SHF.L.U32 R8, R25, 0x10, RZ ;  /* 0x0000001019087819 */ /* 0x000fe200000006ff */
[----:B------:R-:W-:Y:S01]  /*4a50*/  FMUL.FTZ R20, R12, R77 ;  /* 0x0000004d0c147220 */ /* 0x000fe20000410000 */
[----:B------:R-:W-:Y:S06]  /*4a60*/  @!P4 BRA `(.L_x_131) ;  /* 0x000000000048c947 */ /* 0x000fec0003800000 */
[----:B------:R-:W-:Y:S01]  /*4a70*/  FFMA.FTZ R16, R21, R14, R16 ;  /* 0x0000000e15107223 */ /* 0x000fe20000010010 */
[----:B------:R-:W-:-:S03]  /*4a80*/  FFMA.FTZ R17, R20, R15, R17 ;  /* 0x0000000f14117223 */ /* 0x000fc60000010011 */
[----:B------:R-:W-:Y:S01]  /*4a90*/  FMUL.FTZ R9, R16, -1.4426950216293334961 ;  /* 0xbfb8aa3b10097820 */ /* 0x000fe20000410000 */
[----:B------:R-:W-:-:S05]  /*4aa0*/  FMUL.FTZ R12, R17, -1.4426950216293334961 ;  /* 0xbfb8aa3b110c7820 */ /* 0x000fca0000410000 */
[----:B------:R-:W1:Y:S08]  /*4ab0*/  MUFU.EX2 R9, R9 ;  /* 0x0000000900097308 */ /* 0x000e700000000800 */
[----:B------:R-:W0:Y:S01]  /*4ac0*/  MUFU.EX2 R12, R12 ;  /* 0x0000000c000c7308 */ /* 0x000e220000000800 */
[----:B-1----:R-:W-:-:S07]  /*4ad0*/  FADD.FTZ R10, R9, 1 ;  /* 0x3f800000090a7421 */ /* 0x002fce0000010000 */
[----:B------:R-:W1:Y:S01]  /*4ae0*/  MUFU.RCP R10, R10 ;  /* 0x0000000a000a7308 */ /* 0x000e620000001000 */
[----:B0-----:R-:W-:-:S07]  /*4af0*/  FADD.FTZ R13, R12, 1 ;  /* 0x3f8000000c0d7421 */ /* 0x001fce0000010000 */
[----:B------:R-:W0:Y:S01]  /*4b00*/  MUFU.RCP R13, R13 ;  /* 0x0000000d000d7308 */ /* 0x000e220000001000 */
[----:B-1----:R-:W-:Y:S01]  /*4b10*/  FADD.FTZ R19, -R10, 1 ;  /* 0x3f8000000a137421 */ /* 0x002fe20000010100 */
[----:B------:R-:W-:-:S03]  /*4b20*/  FMUL.FTZ R7, R7, R10 ;  /* 0x0000000a07077220 */ /* 0x000fc60000410000 */
[----:B------:R-:W-:Y:S01]  /*4b30*/  FFMA.FTZ R16, R16, R19, 1 ;  /* 0x3f80000010107423 */ /* 0x000fe20000010013 */
[----:B0-----:R-:W-:Y:S01]  /*4b40*/  FADD.FTZ R18, -R13, 1 ;  /* 0x3f8000000d127421 */ /* 0x001fe20000010100 */
[----:B------:R-:W-:Y:S02]  /*4b50*/  FMUL.FTZ R8, R8, R13 ;  /* 0x0000000d08087220 */ /* 0x000fe40000410000 */
[----:B------:R-:W-:Y:S01]  /*4b60*/  FMUL.FTZ R7, R7, R16 ;  /* 0x0000001007077220 */ /* 0x000fe20000410000 */
[----:B------:R-:W-:-:S04]  /*4b70*/  FFMA.FTZ R17, R17, R18, 1 ;  /* 0x3f80000011117423 */ /* 0x000fc80000010012 */
[----:B------:R-:W-:-:S07]  /*4b80*/  FMUL.FTZ R8, R8, R17 ;  /* 0x0000001108087220 */ /* 0x000fce0000410000 */
.L_x_131:
[----:B------:R-:W-:Y:S04]  /*4b90*/  BSSY B0, `(.L_x_132) ;  /* 0x0000013000007945 */ /* 0x000fe80003800000 */
[----:B------:R-:W-:Y:S05]  /*4ba0*/  @P3 BRA `(.L_x_133) ;  /* 0x0000000000443947 */ /* 0x000fea0003800000 */
[----:B------:R-:W-:Y:S01]  /*4bb0*/  ULDC.64 UR12, c[0x0][0x288] ;  /* 0x0000a200000c7ab9 */ /* 0x000fe20000000a00 */
[C-C-:B------:R-:W-:Y:S01]  /*4bc0*/  FFMA.FTZ R10, R26.reuse, R21, R27.reuse ;  /* 0x000000151a0a7223 */ /* 0x140fe2000001001b */
[----:B------:R-:W-:Y:S01]  /*4bd0*/  MOV R81, R85 ;  /* 0x0000005500517202 */ /* 0x000fe20000000f00 */
[----:B------:R-:W-:Y:S01]  /*4be0*/  FFMA.FTZ R27, R26, R20, R27 ;  /* 0x000000141a1b7223 */ /* 0x000fe2000001001b */
        /* <DEDUP_REMOVED lines=8> */
[----:B------:R-:W-:Y:S02]  /*4c70*/  LEA R8, P0, R80, UR12, 0x1 ;  /* 0x0000000c50087c11 */ /* 0x000fe4000f8008ff */
[----:B------:R-:W-:Y:S02]  /*4c80*/  IADD3 R11, R81, R11, RZ ;  /* 0x0000000b510b7210 */ /* 0x000fe40007ffe0ff */
[----:B------:R-:W-:Y:S02]  /*4c90*/  F2FP.BF16.F32.PACK_AB R7, R10, R7 ;  /* 0x000000070a07723e */ /* 0x000fe400000010ff */
[----:B------:R-:W-:-:S05]  /*4ca0*/  LEA.HI.X R9, R80, UR13, R11, 0x1, P0 ;  /* 0x0000000d50097c11 */ /* 0x000fca00080f0c0b */
[----:B------:R1:W-:Y:S02]  /*4cb0*/  STG.E desc[UR8][R8.64], R7 ;  /* 0x0000000708007986 */ /* 0x0003e4000c101908 */
.L_x_133:
[----:B------:R-:W-:Y:S05]  /*4cc0*/  BSYNC B0 ;  /* 0x0000000000007941 */ /* 0x000fea0003800000 */
.L_x_132:
[----:B-1----:R-:W1:Y:S01]  /*4cd0*/  LDC R7, c[0x0][0x10] ;  /* 0x00000400ff077b82 */ /* 0x002e620000000800 */
[----:B------:R-:W-:Y:S02]  /*4ce0*/  IADD3 R67, R67, 0x1, RZ ;  /* 0x0000000143437810 */ /* 0x000fe40007ffe0ff */
[----:B-1----:R-:W-:-:S04]  /*4cf0*/  IADD3 R72, R7, R72, RZ ;  /* 0x0000004807487210 */ /* 0x002fc80007ffe0ff */
[----:B------:R-:W-:-:S13]  /*4d00*/  ISETP.GE.AND P0, PT, R72, UR4, PT ;  /* 0x0000000448007c0c */ /* 0x000fda000bf06270 */
[----:B------:R-:W-:Y:S05]  /*4d10*/  @!P0 BRA `(.L_x_134) ;  /* 0xffffffb400788947 */ /* 0x000fea000383ffff */
.L_x_98:
[----:B------:R-:W1:Y:S01]  /*4d20*/  LDC R4, c[0x0][0xc] ;  /* 0x00000300ff047b82 */ /* 0x000e620000000800 */
[----:B------:R-:W-:Y:S01]  /*4d30*/  ISETP.NE.AND P1, PT, R73, RZ, PT ;  /* 0x000000ff4900720c */ /* 0x000fe20003f25270 */
[----:B------:R-:W-:Y:S06]  /*4d40*/  BSSY B0, `(.L_x_135) ;  /* 0x0000011000007945 */ /* 0x000fec0003800000 */
[----:B------:R-:W2:Y:S08]  /*4d50*/  LDC R7, c[0x0][0x10] ;  /* 0x00000400ff077b82 */ /* 0x000eb00000000800 */
[----:B------:R-:W3:Y:S01]  /*4d60*/  LDC.64 R2, c[0x0][0x258] ;  /* 0x00009600ff027b82 */ /* 0x000ee20000000a00 */
[----:B-1----:R-:W-:-:S02]  /*4d70*/  ISETP.NE.AND P0, PT, R4, 0x1, PT ;  /* 0x000000010400780c */ /* 0x002fc40003f05270 */
[----:B--2---:R-:W-:-:S04]  /*4d80*/  SHF.L.U32 R0, R7, 0x1, RZ ;  /* 0x0000000107007819 */ /* 0x004fc800000006ff */
[----:B------:R-:W-:-:S05]  /*4d90*/  SEL R5, R0, RZ, P0 ;  /* 0x000000ff00057207 */ /* 0x000fca0000000000 */
[----:B---3--:R-:W-:Y:S01]  /*4da0*/  IMAD.WIDE.U32 R2, R5, 0x4, R2 ;  /* 0x0000000405027825 */ /* 0x008fe200078e0002 */
[----:B------:R-:W-:Y:S06]  /*4db0*/  @P1 BRA `(.L_x_136) ;  /* 0x0000000000241947 */ /* 0x000fec0003800000 */
[----:B------:R-:W1:Y:S01]  /*4dc0*/  S2R R0, SR_LANEID ;  /* 0x0000000000007919 */ /* 0x000e620000000000 */
[----:B------:R-:W-:Y:S02]  /*4dd0*/  VOTEU.ANY UR4, UPT, PT ;  /* 0x0000000000047886 */ /* 0x000fe400038e0100 */
[----:B------:R-:W-:Y:S02]  /*4de0*/  UFLO.U32 UR5, UR4 ;  /* 0x00000004000572bd */ /* 0x000fe400080e0000 */
[----:B------:R-:W2:Y:S04]  /*4df0*/  POPC R5, UR4 ;  /* 0x0000000400057d09 */ /* 0x000ea80008000000 */
[----:B-1----:R-:W-:-:S13]  /*4e00*/  ISETP.EQ.U32.AND P0, PT, R0, UR5, PT ;  /* 0x0000000500007c0c */ /* 0x002fda000bf02070 */
[----:B------:R-:W-:Y:S06]  /*4e10*/  @P0 MEMBAR.ALL.GPU ;  /* 0x0000000000000992 */ /* 0x000fec000000a000 */
[----:B------:R-:W-:-:S00]  /*4e20*/  @P0 ERRBAR ;  /* 0x00000000000009ab */ /* 0x000fc00000000000 */
[----:B------:R-:W-:Y:S06]  /*4e30*/  @P0 CGAERRBAR ;  /* 0x00000000000005ab */ /* 0x000fec0000000000 */
[----:B--2---:R1:W-:Y:S02]  /*4e40*/  @P0 REDG.E.ADD.S32.STRONG.GPU desc[UR8][R2.64], R5 ;  /* 0x000000050200098e */ /* 0x0043e4000c10e388 */
.L_x_136:
[----:B------:R-:W-:Y:S05]  /*4e50*/  BSYNC B0 ;  /* 0x0000000000007941 */ /* 0x000fea0003800000 */
.L_x_135:
[----:B------:R-:W2:Y:S01]  /*4e60*/  S2UR UR4, SR_CTAID.X ;  /* 0x00000000000479c3 */ /* 0x000ea20000002500 */
[----:B------:R-:W-:Y:S02]  /*4e70*/  IADD3 R0, R4, -0x1, RZ ;  /* 0xffffffff04007810 */ /* 0x000fe40007ffe0ff */
[----:B-1----:R-:W-:-:S05]  /*4e80*/  IADD3 R5, R7, -0x1, RZ ;  /* 0xffffffff07057810 */ /* 0x002fca0007ffe0ff */
[----:B------:R-:W1:Y:S01]  /*4e90*/  S2UR UR5, SR_CTAID.Y ;  /* 0x00000000000579c3 */ /* 0x000e620000002600 */
[----:B--2---:R-:W-:-:S04]  /*4ea0*/  ISETP.NE.AND P0, PT, R0, UR4, PT ;  /* 0x0000000400007c0c */ /* 0x004fc8000bf05270 */
[----:B-1----:R-:W-:-:S13]  /*4eb0*/  ISETP.NE.OR P0, PT, R5, UR5, P0 ;  /* 0x0000000505007c0c */ /* 0x002fda0008705670 */
[----:B------:R-:W-:Y:S05]  /*4ec0*/  @P0 EXIT ;  /* 0x000000000000094d */ /* 0x000fea0003800000 */
[----:B------:R-:W-:Y:S05]  /*4ed0*/  @P1 BRA `(.L_x_137) ;  /* 0x0000000000201947 */ /* 0x000fea0003800000 */
[----:B------:R-:W-:-:S05]  /*4ee0*/  IMAD R0, R4, R7, RZ ;  /* 0x0000000704007224 */ /* 0x000fca00078e02ff */
[----:B------:R-:W-:-:S13]  /*4ef0*/  ISETP.NE.AND P0, PT, R0, -0x1, PT ;  /* 0xffffffff0000780c */ /* 0x000fda0003f05270 */
[----:B------:R-:W-:Y:S05]  /*4f00*/  @!P0 BRA `(.L_x_137) ;  /* 0x0000000000148947 */ /* 0x000fea0003800000 */
.L_x_138:
[----:B------:R-:W2:Y:S04]  /*4f10*/  LDG.E.STRONG.GPU R5, desc[UR8][R2.64] ;  /* 0x0000000802057981 */ /* 0x000ea8000c1ef900 */
[----:B--2---:R-:W-:Y:S01]  /*4f20*/  CCTL.IVALL ;  /* 0x00000000ff00798f */ /* 0x004fe20002000000 */
[----:B------:R-:W-:Y:S05]  /*4f30*/  YIELD ;  /* 0x0000000000007946 */ /* 0x000fea0003800000 */
[----:B------:R-:W-:-:S13]  /*4f40*/  ISETP.NE.AND P0, PT, R5, R0, PT ;  /* 0x000000000500720c */ /* 0x000fda0003f05270 */
[----:B------:R-:W-:Y:S05]  /*4f50*/  @P0 BRA `(.L_x_138) ;  /* 0xfffffffc00ec0947 */ /* 0x000fea000383ffff */
.L_x_137:
[----:B------:R-:W-:Y:S05]  /*4f60*/  WARPSYNC.ALL ;  /* 0x0000000000007948 */ /* 0x000fea0003800000 */
[----:B------:R-:W1:Y:S08]  /*4f70*/  LDC.64 R22, c[0x0][0x288] ;  /* 0x0000a200ff167b82 */ /* 0x000e700000000a00 */
[----:B------:R-:W-:Y:S01]  /*4f80*/  BAR.SYNC.DEFER_BLOCKING 0x0 ;  /* 0x0000000000007b1d */ /* 0x000fe20000010000 */
[----:B-1----:R-:W-:-:S04]  /*4f90*/  LEA.HI R0, P0, R23, R22, RZ, 0x1 ;  /* 0x0000001617007211 */ /* 0x002fc800078108ff */
[----:B------:R-:W-:-:S04]  /*4fa0*/  IADD3.X R3, RZ, R23, RZ, P0, !PT ;  /* 0x00000017ff037210 */ /* 0x000fc800007fe4ff */
[----:B------:R-:W-:Y:S02]  /*4fb0*/  SHF.R.S64 R24, R0, 0x1, R3 ;  /* 0x0000000100187819 */ /* 0x000fe40000001003 */
[----:B------:R-:W-:Y:S02]  /*4fc0*/  SHF.R.S32.HI R0, RZ, 0x1f, R73 ;  /* 0x0000001fff007819 */ /* 0x000fe40000011449 */
[----:B------:R-:W-:Y:S02]  /*4fd0*/  SHF.R.S32.HI R25, RZ, 0x1, R3 ;  /* 0x00000001ff197819 */ /* 0x000fe40000011403 */
[----:B------:R-:W-:-:S04]  /*4fe0*/  ISETP.GT.U32.AND P0, PT, R24, R73, PT ;  /* 0x000000491800720c */ /* 0x000fc80003f04070 */
[----:B------:R-:W-:-:S13]  /*4ff0*/  ISETP.GT.AND.EX P0, PT, R25, R0, PT, P0 ;  /* 0x000000001900720c */ /* 0x000fda0003f04300 */
[----:B------:R-:W-:Y:S05]  /*5000*/  @!P0 EXIT ;  /* 0x000000000000894d */ /* 0x000fea0003800000 */
[C---:B------:R-:W-:Y:S01]  /*5010*/  IMAD.WIDE.U32 R2, R22.reuse, 0x3, RZ ;  /* 0x0000000316027825 */ /* 0x040fe200078e00ff */
[----:B------:R-:W-:Y:S01]  /*5020*/  LEA R5, R23, R23, 0x1 ;  /* 0x0000001717057211 */ /* 0x000fe200078e08ff */
[----:B------:R-:W1:Y:S01]  /*5030*/  LDC.64 R14, c[0x0][0x218] ;  /* 0x00008600ff0e7b82 */ /* 0x000e620000000a00 */
[----:B------:R-:W-:Y:S01]  /*5040*/  SHF.L.U64.HI R23, R22, 0x2, R23 ;  /* 0x0000000216177819 */ /* 0x000fe20000010217 */
[----:B------:R-:W-:Y:S01]  /*5050*/  ULDC.64 UR4, c[0x0][0x268] ;  /* 0x00009a0000047ab9 */ /* 0x000fe20000000a00 */
[----:B------:R-:W-:Y:S02]  /*5060*/  IADD3 R5, R3, R5, RZ ;  /* 0x0000000503057210 */ /* 0x000fe40007ffe0ff */
[----:B------:R-:W-:Y:S02]  /*5070*/  SHF.L.U64.HI R31, R24, 0x2, R25 ;  /* 0x00000002181f7819 */ /* 0x000fe40000010219 */
[----:B------:R-:W-:Y:S01]  /*5080*/  LEA.HI R2, P0, R5, R2, RZ, 0x1 ;  /* 0x0000000205027211 */ /* 0x000fe200078108ff */
[----:B------:R-:W2:Y:S03]  /*5090*/  LDC.64 R16, c[0x0][0x220] ;  /* 0x00008800ff107b82 */ /* 0x000ea60000000a00 */
[----:B------:R-:W-:-:S04]  /*50a0*/  IADD3.X R5, RZ, R5, RZ, P0, !PT ;  /* 0x00000005ff057210 */ /* 0x000fc800007fe4ff */
[--C-:B------:R-:W-:Y:S02]  /*50b0*/  SHF.R.S64 R27, R2, 0x1, R5.reuse ;  /* 0x00000001021b7819 */ /* 0x100fe40000001005 */
[----:B------:R-:W-:-:S04]  /*50c0*/  SHF.R.S32.HI R2, RZ, 0x1, R5 ;  /* 0x00000001ff027819 */ /* 0x000fc80000011405 */
[----:B0-----:R-:W-:-:S07]  /*50d0*/  SHF.L.U64.HI R29, R27, 0x2, R2 ;  /* 0x000000021b1d7819 */ /* 0x001fce0000010202 */
.L_x_139:
[----:B------:R-:W-:-:S04]  /*50e0*/  LEA R6, P0, R73, UR4, 0x2 ;  /* 0x0000000449067c11 */ /* 0x000fc8000f8010ff */
[----:B------:R-:W-:Y:S02]  /*50f0*/  LEA.HI.X R7, R73, UR5, R0, 0x2, P0 ;  /* 0x0000000549077c11 */ /* 0x000fe400080f1400 */
[-C--:B------:R-:W-:Y:S02]  /*5100*/  LEA R8, P0, R24, R6.reuse, 0x2 ;  /* 0x0000000618087211 */ /* 0x080fe400078010ff */
[-C--:B------:R-:W-:Y:S01]  /*5110*/  LEA R12, P1, R22, R6.reuse, 0x2 ;  /* 0x00000006160c7211 */ /* 0x080fe200078210ff */
[----:B0-----:R-:W3:Y:S01]  /*5120*/  LDG.E R18, desc[UR8][R6.64] ;  /* 0x0000000806127981 */ /* 0x001ee2000c1e1900 */
[----:B------:R-:W-:Y:S02]  /*5130*/  LEA R10, P2, R27, R6, 0x2 ;  /* 0x000000061b0a7211 */ /* 0x000fe400078410ff */
[----:B------:R-:W-:Y:S02]  /*5140*/  IADD3.X R9, R7, R31, RZ, P0, !PT ;  /* 0x0000001f07097210 */ /* 0x000fe400007fe4ff */
[----:B------:R-:W-:-:S02]  /*5150*/  IADD3.X R13, R23, R7, RZ, P1, !PT ;  /* 0x00000007170d7210 */ /* 0x000fc40000ffe4ff */
[----:B------:R-:W-:Y:S01]  /*5160*/  IADD3.X R11, R7, R29, RZ, P2, !PT ;  /* 0x0000001d070b7210 */ /* 0x000fe200017fe4ff */
[----:B------:R-:W3:Y:S04]  /*5170*/  LDG.E R19, desc[UR8][R8.64] ;  /* 0x0000000808137981 */ /* 0x000ee8000c1e1900 */
[----:B------:R-:W4:Y:S04]  /*5180*/  LDG.E R20, desc[UR8][R12.64] ;  /* 0x000000080c147981 */ /* 0x000f28000c1e1900 */
[----:B------:R-:W4:Y:S01]  /*5190*/  LDG.E R21, desc[UR8][R10.64] ;  /* 0x000000080a157981 */ /* 0x000f22000c1e1900 */
[----:B------:R-:W-:-:S02]  /*51a0*/  SHF.L.U32 R5, R73, 0x1, RZ ;  /* 0x0000000149057819 */ /* 0x000fc400000006ff */
[----:B------:R-:W-:-:S03]  /*51b0*/  IADD3 R73, R73, 0x280, RZ ;  /* 0x0000028049497810 */ /* 0x000fc60007ffe0ff */
[----:B-1----:R-:W-:-:S04]  /*51c0*/  IMAD.WIDE R2, R5, 0x4, R14 ;  /* 0x0000000405027825 */ /* 0x002fc800078e020e */
[----:B--2---:R-:W-:Y:S01]  /*51d0*/  IMAD.WIDE R4, R5, 0x4, R16 ;  /* 0x0000000405047825 */ /* 0x004fe200078e0210 */
[----:B------:R-:W-:Y:S02]  /*51e0*/  ISETP.GT.U32.AND P0, PT, R24, R73, PT ;  /* 0x000000491800720c */ /* 0x000fe40003f04070 */
[----:B------:R-:W-:-:S04]  /*51f0*/  SHF.R.S32.HI R0, RZ, 0x1f, R73 ;  /* 0x0000001fff007819 */ /* 0x000fc80000011449 */
[----:B------:R-:W-:Y:S01]  /*5200*/  ISETP.GT.AND.EX P0, PT, R25, R0, PT, P0 ;  /* 0x000000001900720c */ /* 0x000fe20003f04300 */
[----:B---3--:R0:W-:Y:S04]  /*5210*/  STG.E.64 desc[UR8][R2.64], R18 ;  /* 0x0000001202007986 */ /* 0x0081e8000c101b08 */
[----:B----4-:R0:W-:Y:S08]  /*5220*/  STG.E.64 desc[UR8][R4.64], R20 ;  /* 0x0000001404007986 */ /* 0x0101f0000c101b08 */
[----:B------:R-:W-:Y:S05]  /*5230*/  @P0 BRA `(.L_x_139) ;  /* 0xfffffffc00a80947 */ /* 0x000fea000383ffff */
[----:B------:R-:W-:Y:S05]  /*5240*/  EXIT ;  /* 0x000000000000794d */ /* 0x000fea0003800000 */
.L_x_140:
        /* <DEDUP_REMOVED lines=11> */
.L_x_1877:


//--------------------- .text._Z35group_norm_nhwc_bwd_one_pass_kernelI11Bf16IOBf16WLi64ELi10ELi640EEv26Group_norm_nhwc_bwd_params --------------------------
	.section	.text._Z35group_norm_nhwc_bwd_one_pass_kernelI11Bf16IOBf16WLi64ELi10ELi640EEv26Group_norm_nhwc_bwd_params,"ax",@progbits
	.align	128
        .global         _Z35group_norm_nhwc_bwd_one_pass_kernelI11Bf16IOBf16WLi64ELi10ELi640EEv26Group_norm_nhwc_bwd_params
        .type           _Z35group_norm_nhwc_bwd_one_pass_kernelI11Bf16IOBf16WLi64ELi10ELi640EEv26Group_norm_nhwc_bwd_params,@function
        .size           _Z35group_norm_nhwc_bwd_one_pass_kernelI11Bf16IOBf16WLi64ELi10ELi640EEv26Group_norm_nhwc_bwd_params,(.L_x_1878 - _Z35group_norm_nhwc_bwd_one_pass_kernelI11Bf16IOBf16WLi64ELi10ELi640EEv26Group_norm_nhwc_bwd_params)
        .other          _Z35group_norm_nhwc_bwd_one_pass_kernelI11Bf16IOBf16WLi64ELi10ELi640EEv26Group_norm_nhwc_bwd_params,@"STO_CUDA_ENTRY STV_DEFAULT"
_Z35group_norm_nhwc_bwd_one_pass_kernelI11Bf16IOBf16WLi64ELi10ELi640EEv26Group_norm_nhwc_bwd_params:
.text._Z35group_norm_nhwc_bwd_one_pass_kernelI11Bf16IOBf16WLi64ELi10ELi640EEv26Group_norm_nhwc_bwd_params:
        /* <DEDUP_REMOVED lines=13> */
[----:B------:R-:W-:Y:S01]  /*00d0*/  ULDC.64 UR18, c[0x0][0x290] ;  /* 0x0000a40000127ab9 */ /* 0x000fe20000000a00 */
        /* <DEDUP_REMOVED lines=11> */
[----:B------:R-:W-:Y:S01]  /*0190*/  UMOV UR4, 0x400 ;  /* 0x0000040000047882 */ /* 0x000fe20000000000 */
[----:B------:R-:W1:Y:S01]  /*01a0*/  S2UR UR8, SR_CgaCtaId ;  /* 0x00000000000879c3 */ /* 0x000e620000008800 */
[----:B------:R-:W-:Y:S01]  /*01b0*/  ULEA.HI UR12, UP0, UR10, UR6, URZ, 0x1 ;  /* 0x000000060a0c7291 */ /* 0x000fe2000f81083f */
[----:B------:R-:W-:Y:S01]  /*01c0*/  SHF.L.U32 R44, R44, 0x1, RZ ;  /* 0x000000012c2c7819 */ /* 0x000fe200000006ff */
[----:B------:R-:W-:-:S02]  /*01d0*/  USHF.R.S64 UR13, UR13, 0x1, UR11 ;  /* 0x000000010d0d7899 */ /* 0x000fc4000800100b */
[----:B------:R-:W-:Y:S02]  /*01e0*/  UIADD3.X UR10, URZ, UR10, URZ, UP0, !UPT ;  /* 0x0000000a3f0a7290 */ /* 0x000fe400087fe43f */
[----:B------:R-:W-:Y:S02]  /*01f0*/  USHF.R.S32.HI UR11, URZ, 0x1, UR11 ;  /* 0x000000013f0b7899 */ /* 0x000fe4000801140b */
[----:B------:R-:W-:Y:S02]  /*0200*/  USHF.R.S64 UR12, UR12, 0x1, UR10 ;  /* 0x000000010c0c7899 */ /* 0x000fe4000800100a */
[----:B------:R-:W-:Y:S02]  /*0210*/  USHF.R.S32.HI UR10, URZ, 0x1, UR10 ;  /* 0x000000013f0a7899 */ /* 0x000fe4000801140a */
[----:B------:R-:W-:Y:S02]  /*0220*/  USHF.L.U64.HI UR11, UR13, 0x2, UR11 ;  /* 0x000000020d0b7899 */ /* 0x000fe4000801020b */
[----:B------:R-:W-:Y:S01]  /*0230*/  USHF.L.U64.HI UR10, UR12, 0x2, UR10 ;  /* 0x000000020c0a7899 */ /* 0x000fe2000801020a */
[----:B0-----:R-:W-:-:S05]  /*0240*/  IMAD R34, R7, UR16, R2 ;  /* 0x0000001007227c24 */ /* 0x001fca000f8e0202 */
[----:B------:R-:W-:Y:S01]  /*0250*/  ISETP.GE.U32.AND P1, PT, R34, UR18, PT ;  /* 0x0000001222007c0c */ /* 0x000fe2000bf26070 */
[----:B------:R-:W-:Y:S01]  /*0260*/  ULDC.U8 UR18, c[0x0][0x2a4] ;  /* 0x0000a90000127ab9 */ /* 0x000fe20000000000 */
[----:B------:R-:W-:Y:S01]  /*0270*/  SHF.R.S32.HI R2, RZ, 0x1f, R34 ;  /* 0x0000001fff027819 */ /* 0x000fe20000011422 */
[----:B-1----:R-:W-:-:S03]  /*0280*/  ULEA UR4, UR8, UR4, 0x18 ;  /* 0x0000000408047291 */ /* 0x002fc6000f8ec03f */
[----:B------:R-:W-:Y:S01]  /*0290*/  ISETP.GE.AND.EX P1, PT, R2, UR19, PT, P1 ;  /* 0x0000001302007c0c */ /* 0x000fe2000bf26310 */
[----:B------:R-:W-:Y:S02]  /*02a0*/  UMOV UR8, UR9 ;  /* 0x0000000900087c82 */ /* 0x000fe40008000000 */
[----:B------:R-:W-:Y:S01]  /*02b0*/  LEA R45, R0, UR4, 0x3 ;  /* 0x00000004002d7c11 */ /* 0x000fe2000f8e18ff */
[----:B------:R-:W-:Y:S01]  /*02c0*/  UMOV UR4, URZ ;  /* 0x0000003f00047c82 */ /* 0x000fe20008000000 */
[----:B------:R-:W-:-:S13]  /*02d0*/  ISETP.LT.U32.AND P1, PT, R5, 0x280, !P1 ;  /* 0x000002800500780c */ /* 0x000fda0004f21070 */
.L_x_165:
[----:B01----:R-:W0:Y:S01]  /*02e0*/  LDC R8, c[0x0][0x2a0] ;  /* 0x0000a800ff087b82 */ /* 0x003e220000000800 */
[----:B------:R-:W-:Y:S01]  /*02f0*/  IABS R6, UR8 ;  /* 0x0000000800067c13 */ /* 0x000fe20008000000 */
[----:B------:R-:W-:Y:S01]  /*0300*/  ULDC.64 UR6, c[0x0][0x248] ;  /* 0x0000920000067ab9 */ /* 0x000fe20000000a00 */
[----:B------:R-:W-:Y:S01]  /*0310*/  ISETP.LE.AND P4, PT, RZ, UR8, PT ;  /* 0x00000008ff007c0c */ /* 0x000fe2000bf83270 */
[----:B------:R-:W-:-:S04]  /*0320*/  UIMAD.WIDE UR6, UR8, 0x8, UR6 ;  /* 0x00000008080678a5 */ /* 0x000fc8000f8e0206 */
[----:B------:R-:W1:Y:S01]  /*0330*/  @P1 LDC.64 R14, c[0x0][0x288] ;  /* 0x0000a200ff0e1b82 */ /* 0x000e620000000a00 */
[----:B------:R-:W-:-:S07]  /*0340*/  SHF.R.S32.HI R19, RZ, 0x1f, R34 ;  /* 0x0000001fff137819 */ /* 0x000fce0000011422 */
[----:B--2---:R-:W2:Y:S01]  /*0350*/  @P1 LDC.64 R10, c[0x0][0x230] ;  /* 0x00008c00ff0a1b82 */ /* 0x004ea20000000a00 */
[----:B0-----:R-:W-:-:S07]  /*0360*/  IABS R7, R8 ;  /* 0x0000000800077213 */ /* 0x001fce0000000000 */
[----:B------:R-:W0:Y:S01]  /*0370*/  @P1 LDC.64 R12, c[0x0][0x228] ;  /* 0x00008a00ff0c1b82 */ /* 0x000e220000000a00 */
[----:B------:R-:W3:Y:S08]  /*0380*/  I2F.RP R0, R7 ;  /* 0x0000000700007306 */ /* 0x000ef00000209400 */
[----:B---3--:R-:W3:Y:S02]  /*0390*/  MUFU.RCP R0, R0 ;  /* 0x0000000000007308 */ /* 0x008ee40000001000 */
[----:B---3--:R-:W-:-:S06]  /*03a0*/  IADD3 R2, R0, 0xffffffe, RZ ;  /* 0x0ffffffe00027810 */ /* 0x008fcc0007ffe0ff */
[----:B------:R3:W4:Y:S02]  /*03b0*/  F2I.FTZ.U32.TRUNC.NTZ R3, R2 ;  /* 0x0000000200037305 */ /* 0x000724000021f000 */
[----:B---3--:R-:W-:Y:S01]  /*03c0*/  HFMA2.MMA R2, -RZ, RZ, 0, 0 ;  /* 0x00000000ff027435 */ /* 0x008fe200000001ff */
[----:B----4-:R-:W-:-:S05]  /*03d0*/  IADD3 R4, RZ, -R3, RZ ;  /* 0x80000003ff047210 */ /* 0x010fca0007ffe0ff */
        /* <DEDUP_REMOVED lines=9> */
[----:B------:R-:W3:Y:S01]  /*0470*/  LDG.E.64 R2, desc[UR14][R2.64] ;  /* 0x0000000e02027981 */ /* 0x000ee2000c1e1b00 */
        /* <DEDUP_REMOVED lines=17> */
[----:B------:R-:W-:Y:S02]  /*0590*/  IADD3 R32, P0, R44, R9, RZ ;  /* 0x000000092c207210 */ /* 0x000fe40007f1e0ff */
[----:B------:R-:W-:Y:S02]  /*05a0*/  SHF.R.S32.HI R0, RZ, 0x1f, R7 ;  /* 0x0000001fff007819 */ /* 0x000fe40000011407 */
[----:B------:R-:W-:-:S03]  /*05b0*/  LEA.HI.X.SX32 R33, R9, R4, 0x1, P0 ;  /* 0x0000000409217211 */ /* 0x000fc600000f0eff */
[----:B------:R-:W-:Y:S02]  /*05c0*/  IMAD R0, R0, UR6, RZ ;  /* 0x0000000600007c24 */ /* 0x000fe4000f8e02ff */
[----:B------:R-:W-:-:S04]  /*05d0*/  IMAD.WIDE.U32 R32, R7, UR6, R32 ;  /* 0x0000000607207c25 */ /* 0x000fc8000f8e0020 */
[----:B------:R-:W-:Y:S01]  /*05e0*/  IMAD R17, R7, UR7, R0 ;  /* 0x0000000707117c24 */ /* 0x000fe2000f8e0200 */
[----:B------:R-:W-:Y:S01]  /*05f0*/  @P1 MOV R6, R32 ;  /* 0x0000002000061202 */ /* 0x000fe20000000f00 */
[----:B-1----:R-:W-:-:S03]  /*0600*/  @P1 IMAD R0, R19, R14, RZ ;  /* 0x0000000e13001224 */ /* 0x002fc600078e02ff */
[----:B------:R-:W-:Y:S01]  /*0610*/  IADD3 R7, R33, R17, RZ ;  /* 0x0000001121077210 */ /* 0x000fe20007ffe0ff */
[C---:B------:R-:W-:Y:S02]  /*0620*/  @P1 IMAD R17, R34.reuse, R15, R0 ;  /* 0x0000000f22111224 */ /* 0x040fe400078e0200 */
[----:B------:R-:W-:-:S05]  /*0630*/  @P1 IMAD.WIDE.U32 R14, R34, R14, R6 ;  /* 0x0000000e220e1225 */ /* 0x000fca00078e0006 */
[----:B------:R-:W-:Y:S02]  /*0640*/  @P1 IADD3 R17, R15, R17, RZ ;  /* 0x000000110f111210 */ /* 0x000fe40007ffe0ff */
[C---:B------:R-:W-:Y:S02]  /*0650*/  @P1 SHF.L.U32 R15, R14.reuse, 0x1, RZ ;  /* 0x000000010e0f1819 */ /* 0x040fe400000006ff */
[----:B------:R-:W-:Y:S02]  /*0660*/  @P1 SHF.L.U64.HI R14, R14, 0x1, R17 ;  /* 0x000000010e0e1819 */ /* 0x000fe40000010211 */
[C---:B--2---:R-:W-:Y:S02]  /*0670*/  @P1 IADD3 R10, P0, R15.reuse, R10, RZ ;  /* 0x0000000a0f0a1210 */ /* 0x044fe40007f1e0ff */
[----:B0-----:R-:W-:Y:S02]  /*0680*/  @P1 IADD3 R12, P2, R15, R12, RZ ;  /* 0x0000000c0f0c1210 */ /* 0x001fe40007f5e0ff */
[----:B------:R-:W-:-:S02]  /*0690*/  @P1 IADD3.X R11, R14, R11, RZ, P0, !PT ;  /* 0x0000000b0e0b1210 */ /* 0x000fc400007fe4ff */
[----:B------:R-:W-:-:S03]  /*06a0*/  @P1 IADD3.X R13, R14, R13, RZ, P2, !PT ;  /* 0x0000000d0e0d1210 */ /* 0x000fc600017fe4ff */
[----:B------:R-:W2:Y:S04]  /*06b0*/  @P1 LDG.E R10, desc[UR14][R10.64] ;  /* 0x0000000e0a0a1981 */ /* 0x000ea8000c1e1900 */
[----:B------:R-:W4:Y:S01]  /*06c0*/  @P1 LDG.E R12, desc[UR14][R12.64] ;  /* 0x0000000e0c0c1981 */ /* 0x000f22000c1e1900 */
[----:B------:R-:W-:Y:S02]  /*06d0*/  PRMT R40, RZ, 0x7610, R40 ;  /* 0x00007610ff287816 */ /* 0x000fe40000000028 */
[----:B------:R-:W-:Y:S01]  /*06e0*/  PRMT R39, RZ, 0x7610, R39 ;  /* 0x00007610ff277816 */ /* 0x000fe20000000027 */
[----:B------:R-:W-:Y:S01]  /*06f0*/  UMOV UR9, 0x3f800000 ;  /* 0x3f80000000097882 */ /* 0x000fe20000000000 */
[----:B------:R-:W-:Y:S01]  /*0700*/  PRMT R43, RZ, 0x7610, R43 ;  /* 0x00007610ff2b7816 */ /* 0x000fe2000000002b */
[----:B------:R-:W-:Y:S01]  /*0710*/  BSSY B0, `(.L_x_142) ;  /* 0x0000027000007945 */ /* 0x000fe20003800000 */
[----:B------:R-:W-:Y:S01]  /*0720*/  PRMT R42, RZ, 0x7610, R42 ;  /* 0x00007610ff2a7816 */ /* 0x000fe2000000002a */
[----:B------:R-:W-:Y:S01]  /*0730*/  HFMA2.MMA R38, -RZ, RZ, 0, 0 ;  /* 0x00000000ff267435 */ /* 0x000fe200000001ff */
[----:B------:R-:W-:-:S02]  /*0740*/  ISETP.NE.AND P3, PT, RZ, UR18, PT ;  /* 0x00000012ff007c0c */ /* 0x000fc4000bf65270 */
[----:B------:R-:W-:Y:S02]  /*0750*/  CS2R R36, SRZ ;  /* 0x0000000000247805 */ /* 0x000fe4000001ff00 */
[----:B------:R-:W-:Y:S01]  /*0760*/  MOV R35, RZ ;  /* 0x000000ff00237202 */ /* 0x000fe20000000f00 */
[----:B---3--:R-:W-:-:S05]  /*0770*/  FFMA.FTZ R3, -R2, R2, R3 ;  /* 0x0000000202037223 */ /* 0x008fca0000010103 */
        /* <DEDUP_REMOVED lines=9> */
[C---:B--2---:R-:W-:Y:S02]  /*0810*/  @P1 PRMT R40, R10.reuse, 0x7610, R40 ;  /* 0x000076100a281816 */ /* 0x044fe40000000028 */
[----:B------:R-:W-:Y:S02]  /*0820*/  @P1 PRMT R39, R10, 0x7632, R39 ;  /* 0x000076320a271816 */ /* 0x000fe40000000027 */
[C---:B----4-:R-:W-:Y:S02]  /*0830*/  @P1 PRMT R43, R12.reuse, 0x7610, R43 ;  /* 0x000076100c2b1816 */ /* 0x050fe4000000002b */
[----:B------:R-:W-:Y:S02]  /*0840*/  @P1 PRMT R42, R12, 0x7632, R42 ;  /* 0x000076320c2a1816 */ /* 0x000fe4000000002a */
        /* <DEDUP_REMOVED lines=8> */
[----:B0-----:R-:W-:-:S05]  /*08d0*/  IMAD.WIDE R10, R9, 0x2, R10 ;  /* 0x00000002090a7825 */ /* 0x001fca00078e020a */
[----:B------:R-:W2:Y:S04]  /*08e0*/  LDG.E.U16 R36, desc[UR14][R10.64] ;  /* 0x0000000e0a247981 */ /* 0x000ea8000c1e1500 */
[----:B------:R-:W3:Y:S01]  /*08f0*/  LDG.E.U16 R35, desc[UR14][R10.64+0x2] ;  /* 0x0000020e0a237981 */ /* 0x000ee2000c1e1500 */
[----:B-1----:R-:W-:-:S04]  /*0900*/  @P0 LEA R12, P2, R9, R12, 0x1 ;  /* 0x0000000c090c0211 */ /* 0x002fc800078408ff */
[----:B------:R-:W-:-:S05]  /*0910*/  @P0 LEA.HI.X R13, R9, R13, R0, 0x1, P2 ;  /* 0x0000000d090d0211 */ /* 0x000fca00010f0c00 */
[----:B------:R-:W4:Y:S04]  /*0920*/  @P0 LDG.E.U16 R4, desc[UR14][R12.64] ;  /* 0x0000000e0c040981 */ /* 0x000f28000c1e1500 */
[----:B------:R-:W5:Y:S01]  /*0930*/  @P0 LDG.E.U16 R0, desc[UR14][R12.64+0x2] ;  /* 0x0000020e0c000981 */ /* 0x000f62000c1e1500 */
[----:B--2---:R-:W-:Y:S02]  /*0940*/  SHF.L.U32 R36, R36, 0x10, RZ ;  /* 0x0000001024247819 */ /* 0x004fe400000006ff */
[----:B---3--:R-:W-:Y:S02]  /*0950*/  SHF.L.U32 R35, R35, 0x10, RZ ;  /* 0x0000001023237819 */ /* 0x008fe400000006ff */
[----:B----4-:R-:W-:Y:S02]  /*0960*/  @P0 SHF.L.U32 R38, R4, 0x10, RZ ;  /* 0x0000001004260819 */ /* 0x010fe400000006ff */
[----:B-----5:R-:W-:-:S07]  /*0970*/  @P0 SHF.L.U32 R37, R0, 0x10, RZ ;  /* 0x0000001000250819 */ /* 0x020fce00000006ff */
.L_x_143:
[----:B------:R-:W-:Y:S05]  /*0980*/  BSYNC B0 ;  /* 0x0000000000007941 */ /* 0x000fea0003800000 */
.L_x_142:
[C---:B------:R-:W-:Y:S01]  /*0990*/  FADD.FTZ R3, -R2.reuse, R3 ;  /* 0x0000000302037221 */ /* 0x040fe20000010100 */
[----:B------:R-:W-:Y:S01]  /*09a0*/  FADD.FTZ R0, -R2, R15 ;  /* 0x0000000f02007221 */ /* 0x000fe20000010100 */
[----:B------:R-:W-:Y:S02]  /*09b0*/  SHF.L.U32 R10, R43, 0x10, RZ ;  /* 0x000000102b0a7819 */ /* 0x000fe400000006ff */
[----:B------:R-:W-:Y:S01]  /*09c0*/  SHF.L.U32 R11, R42, 0x10, RZ ;  /* 0x000000102a0b7819 */ /* 0x000fe200000006ff */
[----:B------:R-:W-:Y:S01]  /*09d0*/  FMUL.FTZ R3, R3, UR9 ;  /* 0x0000000903037c20 */ /* 0x000fe20008410000 */
        /* <DEDUP_REMOVED lines=20> */
.L_x_144:
[----:B------:R-:W0:Y:S01]  /*0b20*/  S2R R12, SR_LANEID ;  /* 0x00000000000c7919 */ /* 0x000e220000000000 */
[----:B------:R-:W-:Y:S01]  /*0b30*/  FMUL.FTZ R4, R10, R36 ;  /* 0x000000240a047220 */ /* 0x000fe20000410000 */
[----:B------:R-:W-:Y:S01]  /*0b40*/  FMUL.FTZ R8, R11, R35 ;  /* 0x000000230b087220 */ /* 0x000fe20000410000 */
[----:B------:R-:W1:Y:S01]  /*0b50*/  S2UR UR17, SR_CgaCtaId ;  /* 0x00000000001179c3 */ /* 0x000e620000008800 */
[----:B------:R-:W-:Y:S01]  /*0b60*/  UMOV UR7, 0x400 ;  /* 0x0000040000077882 */ /* 0x000fe20000000000 */
[----:B------:R-:W-:Y:S01]  /*0b70*/  FFMA.FTZ R9, R3, R4, RZ ;  /* 0x0000000403097223 */ /* 0x000fe200000100ff */
[----:B------:R-:W-:Y:S01]  /*0b80*/  FADD.FTZ R13, RZ, R4 ;  /* 0x00000004ff0d7221 */ /* 0x000fe20000010000 */
[----:B------:R-:W-:Y:S01]  /*0b90*/  UIADD3 UR6, UR7, 0xd0, URZ ;  /* 0x000000d007067890 */ /* 0x000fe2000fffe03f */
[----:B------:R-:W-:Y:S01]  /*0ba0*/  ISETP.NE.AND P2, PT, R5, RZ, PT ;  /* 0x000000ff0500720c */ /* 0x000fe20003f45270 */
[----:B------:R-:W-:Y:S01]  /*0bb0*/  FFMA.FTZ R28, R0, R8, R9 ;  /* 0x00000008001c7223 */ /* 0x000fe20000010009 */
[----:B------:R-:W-:Y:S01]  /*0bc0*/  FADD.FTZ R29, R8, R13 ;  /* 0x0000000d081d7221 */ /* 0x000fe20000010000 */
[----:B------:R-:W-:Y:S01]  /*0bd0*/  FFMA.FTZ R8, R3, R10, RZ ;  /* 0x0000000a03087223 */ /* 0x000fe200000100ff */
[----:B------:R-:W-:Y:S01]  /*0be0*/  FADD.FTZ R10, RZ, R10 ;  /* 0x0000000aff0a7221 */ /* 0x000fe20000010000 */
[----:B------:R-:W-:Y:S01]  /*0bf0*/  BSSY B0, `(.L_x_145) ;  /* 0x0000055000007945 */ /* 0x000fe20003800000 */
[----:B------:R-:W2:Y:S01]  /*0c00*/  SHFL.DOWN PT, R9, R28, 0x1, 0x1f ;  /* 0x08201f001c097f89 */ /* 0x000ea200000e0000 */
[----:B------:R-:W-:-:S03]  /*0c10*/  ISETP.GT.U32.AND P3, PT, R5, 0x4, PT ;  /* 0x000000040500780c */ /* 0x000fc60003f64070 */
[----:B------:R-:W3:Y:S01]  /*0c20*/  SHFL.DOWN PT, R4, R29, 0x1, 0x1f ;  /* 0x08201f001d047f89 */ /* 0x000ee200000e0000 */
[----:B-1----:R-:W-:Y:S01]  /*0c30*/  ULEA UR6, UR17, UR6, 0x18 ;  /* 0x0000000611067291 */ /* 0x002fe2000f8ec03f */
[----:B0-----:R-:W-:-:S05]  /*0c40*/  ISETP.GT.AND P0, PT, R12, 0x1e, PT ;  /* 0x0000001e0c00780c */ /* 0x001fca0003f04270 */
[----:B------:R-:W-:-:S08]  /*0c50*/  LEA R3, R5, UR6, 0x4 ;  /* 0x0000000605037c11 */ /* 0x000fd0000f8e20ff */
[----:B--2---:R-:W-:Y:S01]  /*0c60*/  @!P0 FADD.FTZ R28, R28, R9 ;  /* 0x000000091c1c8221 */ /* 0x004fe20000010000 */
[----:B---3--:R-:W-:Y:S01]  /*0c70*/  @!P0 FADD.FTZ R29, R29, R4 ;  /* 0x000000041d1d8221 */ /* 0x008fe20000010000 */
[----:B------:R-:W-:-:S03]  /*0c80*/  ISETP.GT.AND P0, PT, R12, 0x1d, PT ;  /* 0x0000001d0c00780c */ /* 0x000fc60003f04270 */
[----:B------:R-:W0:Y:S04]  /*0c90*/  SHFL.DOWN PT, R9, R28, 0x2, 0x1f ;  /* 0x08401f001c097f89 */ /* 0x000e2800000e0000 */
[----:B------:R-:W1:Y:S06]  /*0ca0*/  SHFL.DOWN PT, R4, R29, 0x2, 0x1f ;  /* 0x08401f001d047f89 */ /* 0x000e6c00000e0000 */
        /* <DEDUP_REMOVED lines=16> */
[----:B------:R-:W-:Y:S01]  /*0db0*/  FFMA.FTZ R9, R0, R11, RZ ;  /* 0x0000000b00097223 */ /* 0x000fe200000100ff */
[----:B------:R-:W-:Y:S01]  /*0dc0*/  FADD.FTZ R11, RZ, R11 ;  /* 0x0000000bff0b7221 */ /* 0x000fe20000010000 */
[----:B-1----:R-:W-:Y:S01]  /*0dd0*/  @!P0 FADD.FTZ R29, R29, R4 ;  /* 0x000000041d1d8221 */ /* 0x002fe20000010000 */
[----:B------:R-:W-:-:S03]  /*0de0*/  ISETP.NE.AND P0, PT, R12, RZ, PT ;  /* 0x000000ff0c00720c */ /* 0x000fc60003f05270 */
[----:B------:R0:W-:Y:S10]  /*0df0*/  STS.128 [R3], R8 ;  /* 0x0000000803007388 */ /* 0x0001f40000000c00 */
        /* <DEDUP_REMOVED lines=52> */
.L_x_146:
[----:B------:R-:W-:Y:S05]  /*1140*/  BSYNC B0 ;  /* 0x0000000000007941 */ /* 0x000fea0003800000 */
.L_x_145:
        /* <DEDUP_REMOVED lines=12> */
[----:B0-----:R-:W0:Y:S01]  /*1210*/  LDS.128 R8, [R3+0x190] ;  /* 0x0001900003087984 */ /* 0x001e220000000c00 */
[----:B------:R-:W-:Y:S01]  /*1220*/  FADD.FTZ R25, R25, R14 ;  /* 0x0000000e19197221 */ /* 0x000fe20000010000 */
[----:B------:R-:W-:Y:S01]  /*1230*/  FADD.FTZ R31, R31, R12 ;  /* 0x0000000c1f1f7221 */ /* 0x000fe20000010000 */
[----:B------:R-:W-:Y:S01]  /*1240*/  FADD.FTZ R0, R0, R15 ;  /* 0x0000000f00007221 */ /* 0x000fe20000010000 */
[----:B---3--:R-:W-:Y:S01]  /*1250*/  FADD.FTZ R4, R4, R17 ;  /* 0x0000001104047221 */ /* 0x008fe20000010000 */
[----:B------:R-:W1:Y:S01]  /*1260*/  LDS.128 R12, [R3+0x1e0] ;  /* 0x0001e000030c7984 */ /* 0x000e620000000c00 */
[----:B------:R-:W-:Y:S01]  /*1270*/  FADD.FTZ R17, R25, R18 ;  /* 0x0000001219117221 */ /* 0x000fe20000010000 */
[----:B------:R-:W-:Y:S01]  /*1280*/  FADD.FTZ R31, R31, R16 ;  /* 0x000000101f1f7221 */ /* 0x000fe20000010000 */
[----:B------:R-:W-:Y:S01]  /*1290*/  FADD.FTZ R0, R0, R19 ;  /* 0x0000001300007221 */ /* 0x000fe20000010000 */
[----:B------:R-:W2:Y:S01]  /*12a0*/  LDS.128 R24, [R3+0x230] ;  /* 0x0002300003187984 */ /* 0x000ea20000000c00 */
[----:B----4-:R-:W-:Y:S01]  /*12b0*/  FADD.FTZ R4, R4, R21 ;  /* 0x0000001504047221 */ /* 0x010fe20000010000 */
[----:B------:R-:W-:Y:S01]  /*12c0*/  FADD.FTZ R31, R31, R20 ;  /* 0x000000141f1f7221 */ /* 0x000fe20000010000 */
[----:B------:R-:W-:Y:S01]  /*12d0*/  FADD.FTZ R17, R17, R22 ;  /* 0x0000001611117221 */ /* 0x000fe20000010000 */
[----:B------:R-:W-:Y:S01]  /*12e0*/  FADD.FTZ R0, R0, R23 ;  /* 0x0000001700007221 */ /* 0x000fe20000010000 */
        /* <DEDUP_REMOVED lines=8> */
[----:B--2---:R-:W-:Y:S01]  /*1370*/  FADD.FTZ R9, R4, R25 ;  /* 0x0000001904097221 */ /* 0x004fe20000010000 */
[----:B------:R-:W-:Y:S01]  /*1380*/  HFMA2.MMA R4, -RZ, RZ, 0, 2.98023223876953125e-07 ;  /* 0x00000005ff047435 */ /* 0x000fe200000001ff */
[----:B------:R-:W-:Y:S01]  /*1390*/  FADD.FTZ R8, R31, R24 ;  /* 0x000000181f087221 */ /* 0x000fe20000010000 */
[----:B------:R-:W-:Y:S01]  /*13a0*/  FADD.FTZ R10, R17, R26 ;  /* 0x0000001a110a7221 */ /* 0x000fe20000010000 */
[----:B------:R-:W-:Y:S01]  /*13b0*/  FADD.FTZ R11, R0, R27 ;  /* 0x0000001b000b7221 */ /* 0x000fe20000010000 */
[----:B------:R-:W-:-:S07]  /*13c0*/  IADD3 R31, R3, 0x190, RZ ;  /* 0x00000190031f7810 */ /* 0x000fce0007ffe0ff */
.L_x_149:
[----:B------:R-:W0:Y:S01]  /*13d0*/  LDS.128 R12, [R31+0xf0] ;  /* 0x0000f0001f0c7984 */ /* 0x000e220000000c00 */
[----:B------:R-:W-:-:S05]  /*13e0*/  MOV R17, 0x5 ;  /* 0x0000000500117802 */ /* 0x000fca0000000f00 */
[C---:B------:R-:W-:Y:S01]  /*13f0*/  IMAD R0, R4.reuse, R17, 0x14 ;  /* 0x0000001404007424 */ /* 0x040fe200078e0211 */
[----:B------:R-:W-:-:S04]  /*1400*/  IADD3 R4, R4, 0x28, RZ ;  /* 0x0000002804047810 */ /* 0x000fc80007ffe0ff */
[----:B------:R-:W-:Y:S02]  /*1410*/  LEA R30, R0, R3, 0x4 ;  /* 0x00000003001e7211 */ /* 0x000fe400078e20ff */
[----:B------:R-:W-:-:S03]  /*1420*/  ISETP.NE.AND P0, PT, R4, 0x7d, PT ;  /* 0x0000007d0400780c */ /* 0x000fc60003f05270 */
[----:B------:R-:W1:Y:S04]  /*1430*/  LDS.128 R16, [R30] ;  /* 0x000000001e107984 */ /* 0x000e680000000c00 */
[----:B------:R-:W2:Y:S04]  /*1440*/  LDS.128 R20, [R30+0x50] ;  /* 0x000050001e147984 */ /* 0x000ea80000000c00 */
[----:B------:R-:W3:Y:S01]  /*1450*/  LDS.128 R24, [R30+0xa0] ;  /* 0x0000a0001e187984 */ /* 0x000ee20000000c00 */
        /* <DEDUP_REMOVED lines=19> */
[----:B------:R-:W-:Y:S01]  /*1590*/  LEA R24, R0, R3, 0x4 ;  /* 0x0000000300187211 */ /* 0x000fe200078e20ff */
[----:B0-----:R-:W-:Y:S01]  /*15a0*/  FADD.FTZ R8, R20, R8 ;  /* 0x0000000814087221 */ /* 0x001fe20000010000 */
[----:B------:R-:W-:Y:S01]  /*15b0*/  FADD.FTZ R9, R21, R9 ;  /* 0x0000000915097221 */ /* 0x000fe20000010000 */
[----:B------:R-:W-:Y:S01]  /*15c0*/  FADD.FTZ R26, R26, R10 ;  /* 0x0000000a1a1a7221 */ /* 0x000fe20000010000 */
[----:B------:R-:W0:Y:S01]  /*15d0*/  LDS.128 R20, [R30+0x1e0] ;  /* 0x0001e0001e147984 */ /* 0x000e220000000c00 */
        /* <DEDUP_REMOVED lines=11> */
[----:B0-----:R-:W-:Y:S01]  /*1690*/  FADD.FTZ R20, R16, R20 ;  /* 0x0000001410147221 */ /* 0x001fe20000010000 */
[----:B------:R-:W-:Y:S01]  /*16a0*/  FADD.FTZ R21, R17, R21 ;  /* 0x0000001511157221 */ /* 0x000fe20000010000 */
[----:B------:R-:W-:Y:S01]  /*16b0*/  FADD.FTZ R26, R26, R22 ;  /* 0x000000161a1a7221 */ /* 0x000fe20000010000 */
[----:B------:R-:W0:Y:S01]  /*16c0*/  LDS.128 R16, [R24+0x2d0] ;  /* 0x0002d00018107984 */ /* 0x000e220000000c00 */
[----:B------:R-:W-:Y:S01]  /*16d0*/  FADD.FTZ R27, R27, R23 ;  /* 0x000000171b1b7221 */ /* 0x000fe20000010000 */
[----:B-1----:R-:W-:Y:S01]  /*16e0*/  FADD.FTZ R8, R20, R8 ;  /* 0x0000000814087221 */ /* 0x002fe20000010000 */
[----:B------:R-:W-:-:S02]  /*16f0*/  FADD.FTZ R25, R21, R9 ;  /* 0x0000000915197221 */ /* 0x000fc40000010000 */
        /* <DEDUP_REMOVED lines=71> */
[----:B------:R-:W-:Y:S01]  /*1b70*/  FADD.FTZ R26, R26, R19 ;  /* 0x000000131a1a7221 */ /* 0x000fe20000010000 */
[----:B------:R-:W0:Y:S01]  /*1b80*/  LDS.128 R12, [R24+0x780] ;  /* 0x00078000180c7984 */ /* 0x000e220000000c00 */
        /* <DEDUP_REMOVED lines=42> */
[----:B------:R-:W0:Y:S01]  /*1e30*/  LDS.128 R16, [R24+0xa50] ;  /* 0x000a500018107984 */ /* 0x000e220000000c00 */
[----:B------:R-:W-:Y:S01]  /*1e40*/  FADD.FTZ R25, R25, R22 ;  /* 0x0000001619197221 */ /* 0x000fe20000010000 */
[----:B------:R-:W-:-:S02]  /*1e50*/  FADD.FTZ R30, R30, R23 ;  /* 0x000000171e1e7221 */ /* 0x000fc40000010000 */
[----:B------:R-:W3:Y:S01]  /*1e60*/  LDS.128 R20, [R24+0xaa0] ;  /* 0x000aa00018147984 */ /* 0x000ee20000000c00 */
        /* <DEDUP_REMOVED lines=8> */
[CC--:B------:R-:W-:Y:S01]  /*1ef0*/  LEA R25, R0.reuse, R3.reuse, 0x4 ;  /* 0x0000000300197211 */ /* 0x0c0fe200078e20ff */
[----:B------:R1:W2:Y:S01]  /*1f00*/  LDS.128 R12, [R24+0xaf0] ;  /* 0x000af000180c7984 */ /* 0x0002a20000000c00 */
[----:B------:R-:W-:Y:S01]  /*1f10*/  IADD3 R0, R0, 0xb4, RZ ;  /* 0x000000b400007810 */ /* 0x000fe20007ffe0ff */
[----:B0-----:R-:W-:Y:S01]  /*1f20*/  FADD.FTZ R27, R27, R16 ;  /* 0x000000101b1b7221 */ /* 0x001fe20000010000 */
[----:B------:R-:W-:Y:S01]  /*1f30*/  FADD.FTZ R8, R26, R17 ;  /* 0x000000111a087221 */ /* 0x000fe20000010000 */
[----:B------:R-:W-:Y:S01]  /*1f40*/  FADD.FTZ R9, R9, R18 ;  /* 0x0000001209097221 */ /* 0x000fe20000010000 */
[----:B------:R-:W-:Y:S01]  /*1f50*/  FADD.FTZ R26, R30, R19 ;  /* 0x000000131e1a7221 */ /* 0x000fe20000010000 */
[----:B---3--:R-:W-:Y:S01]  /*1f60*/  FADD.FTZ R31, R27, R20 ;  /* 0x000000141b1f7221 */ /* 0x008fe20000010000 */
[----:B------:R-:W0:Y:S01]  /*1f70*/  LDS.128 R16, [R25+0xb40] ;  /* 0x000b400019107984 */ /* 0x000e220000000c00 */
[----:B-1----:R-:W-:Y:S01]  /*1f80*/  FADD.FTZ R24, R8, R21 ;  /* 0x0000001508187221 */ /* 0x002fe20000010000 */
[----:B------:R-:W-:Y:S01]  /*1f90*/  FADD.FTZ R27, R9, R22 ;  /* 0x00000016091b7221 */ /* 0x000fe20000010000 */
[----:B------:R-:W-:Y:S01]  /*1fa0*/  FADD.FTZ R26, R26, R23 ;  /* 0x000000171a1a7221 */ /* 0x000fe20000010000 */
[----:B------:R-:W1:Y:S04]  /*1fb0*/  LDS.128 R8, [R25+0xb90] ;  /* 0x000b900019087984 */ /* 0x000e680000000c00 */
[----:B------:R-:W3:Y:S01]  /*1fc0*/  LDS.128 R20, [R25+0xbe0] ;  /* 0x000be00019147984 */ /* 0x000ee20000000c00 */
[----:B--2---:R-:W-:Y:S01]  /*1fd0*/  FADD.FTZ R31, R12, R31 ;  /* 0x0000001f0c1f7221 */ /* 0x004fe20000010000 */
        /* <DEDUP_REMOVED lines=11> */
[----:B---3--:R-:W-:Y:S01]  /*2090*/  FADD.FTZ R8, R31, R20 ;  /* 0x000000141f087221 */ /* 0x008fe20000010000 */
[----:B------:R-:W-:Y:S01]  /*20a0*/  FADD.FTZ R9, R24, R21 ;  /* 0x0000001518097221 */ /* 0x000fe20000010000 */
[----:B------:R-:W-:Y:S01]  /*20b0*/  FADD.FTZ R10, R27, R22 ;  /* 0x000000161b0a7221 */ /* 0x000fe20000010000 */
[----:B------:R-:W-:Y:S01]  /*20c0*/  FADD.FTZ R11, R26, R23 ;  /* 0x000000171a0b7221 */ /* 0x000fe20000010000 */
[----:B------:R-:W-:Y:S01]  /*20d0*/  LEA R31, R0, R3, 0x4 ;  /* 0x00000003001f7211 */ /* 0x000fe200078e20ff */
[----:B------:R-:W-:Y:S06]  /*20e0*/  @P0 BRA `(.L_x_149) ;  /* 0xfffffff000b80947 */ /* 0x000fec000383ffff */
.L_x_148:
[----:B------:R-:W-:Y:S05]  /*20f0*/  BSYNC B0 ;  /* 0x0000000000007941 */ /* 0x000fea0003800000 */
.L_x_147:
        /* <DEDUP_REMOVED lines=20> */
.L_x_151:
[----:B------:R-:W-:Y:S05]  /*2240*/  BSYNC B0 ;  /* 0x0000000000007941 */ /* 0x000fea0003800000 */
.L_x_150:
[----:B------:R-:W-:Y:S05]  /*2250*/  @!P0 BRA `(.L_x_152) ;  /* 0x0000001000908947 */ /* 0x000fea0003800000 */
[----:B0-----:R-:W0:Y:S01]  /*2260*/  LDC R3, c[0x0][0x10] ;  /* 0x00000400ff037b82 */ /* 0x001e220000000800 */
[----:B------:R-:W1:Y:S01]  /*2270*/  S2R R4, SR_CTAID.Y ;  /* 0x0000000000047919 */ /* 0x000e620000002600 */
[----:B------:R-:W-:-:S06]  /*2280*/  ULOP3.LUT UR6, UR4, 0x1, URZ, 0xc0, !UPT ;  /* 0x0000000104067892 */ /* 0x000fcc000f8ec03f */
[----:B--2---:R-:W2:Y:S08]  /*2290*/  LDC.64 R8, c[0x0][0x258] ;  /* 0x00009600ff087b82 */ /* 0x004eb00000000a00 */
        /* <DEDUP_REMOVED lines=14> */
[----:B------:R-:W-:Y:S02]  /*2380*/  UPOPC UR7, UR7 ;  /* 0x00000007000772bf */ /* 0x000fe40008000000 */
[----:B------:R-:W-:-:S04]  /*2390*/  USEL UR6, UR6, 0xffffffff, !UP0 ;  /* 0xffffffff06067887 */ /* 0x000fc8000c000000 */
[----:B------:R-:W-:-:S06]  /*23a0*/  UIMAD UR6, UR6, UR7, URZ ;  /* 0x00000007060672a4 */ /* 0x000fcc000f8e023f */
[----:B------:R-:W-:Y:S02]  /*23b0*/  MOV R17, UR6 ;  /* 0x0000000600117c02 */ /* 0x000fe40008000f00 */
[----:B0-----:R-:W-:Y:S01]  /*23c0*/  ISETP.EQ.U32.AND P0, PT, R12, UR17, PT ;  /* 0x000000110c007c0c */ /* 0x001fe2000bf02070 */
[----:B------:R-:W-:-:S05]  /*23d0*/  IMAD.WIDE.U32 R12, R13, 0x8, R10 ;  /* 0x000000080d0c7825 */ /* 0x000fca00078e000a */
[----:B------:R0:W-:Y:S07]  /*23e0*/  STG.E.64 desc[UR14][R12.64], R28 ;  /* 0x0000001c0c007986 */ /* 0x0001ee000c101b0e */
[----:B------:R-:W-:Y:S06]  /*23f0*/  @P0 MEMBAR.ALL.GPU ;  /* 0x0000000000000992 */ /* 0x000fec000000a000 */
[----:B------:R-:W-:-:S00]  /*2400*/  @P0 ERRBAR ;  /* 0x00000000000009ab */ /* 0x000fc00000000000 */
[----:B------:R-:W-:Y:S06]  /*2410*/  @P0 CGAERRBAR ;  /* 0x00000000000005ab */ /* 0x000fec0000000000 */
[----:B------:R0:W-:Y:S01]  /*2420*/  @P0 REDG.E.ADD.S32.STRONG.GPU desc[UR14][R8.64], R17 ;  /* 0x000000110800098e */ /* 0x0001e2000c10e38e */
[----:B------:R-:W-:-:S04]  /*2430*/  PLOP3.LUT P0, PT, PT, PT, UP0, 0x80, 0x0 ;  /* 0x000000000000781c */ /* 0x000fc80003f0f008 */
[----:B------:R-:W-:-:S04]  /*2440*/  SEL R15, R0, RZ, !P0 ;  /* 0x000000ff000f7207 */ /* 0x000fc80004000000 */
[----:B------:R-:W-:-:S13]  /*2450*/  ISETP.NE.AND P0, PT, R15, -0x1, PT ;  /* 0xffffffff0f00780c */ /* 0x000fda0003f05270 */
[----:B0-----:R-:W-:Y:S05]  /*2460*/  @!P0 BRA `(.L_x_153) ;  /* 0x0000000000148947 */ /* 0x001fea0003800000 */
.L_x_154:
[----:B------:R-:W2:Y:S04]  /*2470*/  LDG.E.STRONG.GPU R12, desc[UR14][R8.64] ;  /* 0x0000000e080c7981 */ /* 0x000ea8000c1ef900 */
[----:B--2---:R-:W-:Y:S01]  /*2480*/  CCTL.IVALL ;  /* 0x00000000ff00798f */ /* 0x004fe20002000000 */
[----:B------:R-:W-:Y:S05]  /*2490*/  YIELD ;  /* 0x0000000000007946 */ /* 0x000fea0003800000 */
[----:B------:R-:W-:-:S13]  /*24a0*/  ISETP.NE.AND P0, PT, R12, R15, PT ;  /* 0x0000000f0c00720c */ /* 0x000fda0003f05270 */
[----:B------:R-:W-:Y:S05]  /*24b0*/  @P0 BRA `(.L_x_154) ;  /* 0xfffffffc00ec0947 */ /* 0x000fea000383ffff */
.L_x_153:
        /* <DEDUP_REMOVED lines=8> */
[----:B------:R-:W-:-:S04]  /*2540*/  LOP3.LUT R9, R0, 0x3, RZ, 0xc0, !PT ;  /* 0x0000000300097812 */ /* 0x000fc800078ec0ff */
[----:B------:R-:W-:Y:S02]  /*2550*/  IADD3 R8, -R9, R0, RZ ;  /* 0x0000000009087210 */ /* 0x000fe40007ffe1ff */
[----:B------:R-:W-:Y:S02]  /*2560*/  MOV R9, RZ ;  /* 0x000000ff00097202 */ /* 0x000fe40000000f00 */
[----:B------:R-:W-:-:S13]  /*2570*/  ISETP.GT.AND P0, PT, R8, RZ, PT ;  /* 0x000000ff0800720c */ /* 0x000fda0003f04270 */
[----:B------:R-:W-:Y:S05]  /*2580*/  @!P0 BRA `(.L_x_156) ;  /* 0x0000000800d88947 */ /* 0x000fea0003800000 */
[----:B------:R-:W-:Y:S02]  /*2590*/  ISETP.GT.AND P3, PT, R8, 0xc, PT ;  /* 0x0000000c0800780c */ /* 0x000fe40003f64270 */
[----:B------:R-:W-:-:S11]  /*25a0*/  PLOP3.LUT P0, PT, PT, PT, PT, 0x80, 0x0 ;  /* 0x000000000000781c */ /* 0x000fd60003f0f070 */
[----:B------:R-:W-:Y:S05]  /*25b0*/  @!P3 BRA `(.L_x_157) ;  /* 0x0000000400d0b947 */ /* 0x000fea0003800000 */
[----:B------:R-:W-:-:S13]  /*25c0*/  PLOP3.LUT P0, PT, PT, PT, PT, 0x8, 0x0 ;  /* 0x000000000000781c */ /* 0x000fda0003f0e170 */
.L_x_158:
[C---:B------:R-:W-:Y:S02]  /*25d0*/  IADD3 R15, R9.reuse, 0x1, RZ ;  /* 0x00000001090f7810 */ /* 0x040fe40007ffe0ff */
[----:B------:R-:W-:Y:S02]  /*25e0*/  ISETP.EQ.OR P3, PT, R9, UR16, P2 ;  /* 0x0000001009007c0c */ /* 0x000fe40009762670 */
[----:B------:R-:W-:Y:S02]  /*25f0*/  ISETP.EQ.OR P4, PT, R15, UR16, P2 ;  /* 0x000000100f007c0c */ /* 0x000fe40009782670 */
[C---:B------:R-:W-:Y:S02]  /*2600*/  IADD3 R19, R9.reuse, 0x2, RZ ;  /* 0x0000000209137810 */ /* 0x040fe40007ffe0ff */
[----:B------:R-:W-:Y:S02]  /*2610*/  IADD3 R17, R9, 0x3, RZ ;  /* 0x0000000309117810 */ /* 0x000fe40007ffe0ff */
[----:B------:R-:W-:-:S02]  /*2620*/  ISETP.EQ.OR P6, PT, R19, UR16, P2 ;  /* 0x0000001013007c0c */ /* 0x000fc400097c2670 */
[----:B------:R-:W-:-:S03]  /*2630*/  ISETP.EQ.OR P5, PT, R17, UR16, P2 ;  /* 0x0000001011007c0c */ /* 0x000fc600097a2670 */
[C-C-:B------:R-:W-:Y:S02]  /*2640*/  @!P3 IMAD R13, R3.reuse, R9, R4.reuse ;  /* 0x00000009030db224 */ /* 0x140fe400078e0204 */
        /* <DEDUP_REMOVED lines=11> */
[----:B------:R-:W-:Y:S01]  /*2700*/  IADD3 R20, R9, 0x4, RZ ;  /* 0x0000000409147810 */ /* 0x000fe20007ffe0ff */
[----:B--2---:R-:W-:Y:S01]  /*2710*/  @!P3 FADD.FTZ R28, R28, R12 ;  /* 0x0000000c1c1cb221 */ /* 0x004fe20000010000 */
[----:B------:R-:W-:Y:S01]  /*2720*/  @!P3 FADD.FTZ R29, R29, R13 ;  /* 0x0000000d1d1db221 */ /* 0x000fe20000010000 */
[----:B------:R-:W-:-:S02]  /*2730*/  IADD3 R12, R9, 0x5, RZ ;  /* 0x00000005090c7810 */ /* 0x000fc40007ffe0ff */
[----:B------:R-:W-:Y:S01]  /*2740*/  ISETP.EQ.OR P3, PT, R20, UR16, P2 ;  /* 0x0000001014007c0c */ /* 0x000fe20009762670 */
[----:B---3--:R-:W-:Y:S01]  /*2750*/  @!P4 FADD.FTZ R28, R28, R14 ;  /* 0x0000000e1c1cc221 */ /* 0x008fe20000010000 */
[----:B------:R-:W-:Y:S01]  /*2760*/  @!P4 FADD.FTZ R29, R29, R15 ;  /* 0x0000000f1d1dc221 */ /* 0x000fe20000010000 */
[----:B------:R-:W-:Y:S02]  /*2770*/  IADD3 R14, R9, 0x6, RZ ;  /* 0x00000006090e7810 */ /* 0x000fe40007ffe0ff */
[----:B------:R-:W-:Y:S01]  /*2780*/  ISETP.EQ.OR P4, PT, R12, UR16, P2 ;  /* 0x000000100c007c0c */ /* 0x000fe20009782670 */
[----:B----4-:R-:W-:Y:S01]  /*2790*/  @!P6 FADD.FTZ R28, R28, R18 ;  /* 0x000000121c1ce221 */ /* 0x010fe20000010000 */
[----:B------:R-:W-:Y:S01]  /*27a0*/  @!P6 FADD.FTZ R29, R29, R19 ;  /* 0x000000131d1de221 */ /* 0x000fe20000010000 */
[----:B------:R-:W-:Y:S02]  /*27b0*/  IADD3 R18, R9, 0x7, RZ ;  /* 0x0000000709127810 */ /* 0x000fe40007ffe0ff */
[----:B------:R-:W-:Y:S01]  /*27c0*/  ISETP.EQ.OR P6, PT, R14, UR16, P2 ;  /* 0x000000100e007c0c */ /* 0x000fe200097c2670 */
[----:B-----5:R-:W-:Y:S01]  /*27d0*/  @!P5 FADD.FTZ R28, R28, R16 ;  /* 0x000000101c1cd221 */ /* 0x020fe20000010000 */
        /* <DEDUP_REMOVED lines=24> */
[----:B------:R-:W-:Y:S01]  /*2960*/  IADD3 R18, R9, 0xa, RZ ;  /* 0x0000000a09127810 */ /* 0x000fe20007ffe0ff */
[----:B------:R-:W-:-:S05]  /*2970*/  @!P6 FADD.FTZ R29, R29, R19 ;  /* 0x000000131d1de221 */ /* 0x000fca0000010000 */
[----:B------:R-:W-:Y:S01]  /*2980*/  @!P3 IMAD R13, R3, R20, R4 ;  /* 0x00000014030db224 */ /* 0x000fe200078e0204 */
[----:B------:R-:W-:Y:S01]  /*2990*/  ISETP.EQ.OR P6, PT, R18, UR16, P2 ;  /* 0x0000001012007c0c */ /* 0x000fe200097c2670 */
        /* <DEDUP_REMOVED lines=8> */
[----:B------:R-:W3:Y:S01]  /*2a20*/  @!P4 LDG.E.64 R14, desc[UR14][R14.64] ;  /* 0x0000000e0e0ec981 */ /* 0x000ee2000c1e1b00 */
[----:B------:R-:W-:Y:S02]  /*2a30*/  @!P5 IMAD R17, R3, R22, R4 ;  /* 0x000000160311d224 */ /* 0x000fe400078e0204 */
        /* <DEDUP_REMOVED lines=11> */
[----:B------:R-:W-:Y:S02]  /*2af0*/  ISETP.EQ.OR P4, PT, R12, UR16, P2 ;  /* 0x000000100c007c0c */ /* 0x000fe40009782670 */
[----:B------:R-:W-:Y:S01]  /*2b00*/  IADD3 R14, R9, 0xe, RZ ;  /* 0x0000000e090e7810 */ /* 0x000fe20007ffe0ff */
[----:B----4-:R-:W-:Y:S01]  /*2b10*/  @!P6 FADD.FTZ R28, R28, R18 ;  /* 0x000000121c1ce221 */ /* 0x010fe20000010000 */
[----:B------:R-:W-:Y:S01]  /*2b20*/  @!P6 FADD.FTZ R29, R29, R19 ;  /* 0x000000131d1de221 */ /* 0x000fe20000010000 */
[----:B------:R-:W-:Y:S02]  /*2b30*/  IADD3 R18, R9, 0xf, RZ ;  /* 0x0000000f09127810 */ /* 0x000fe40007ffe0ff */
[----:B------:R-:W-:-:S03]  /*2b40*/  ISETP.EQ.OR P6, PT, R14, UR16, P2 ;  /* 0x000000100e007c0c */ /* 0x000fc600097c2670 */
[----:B------:R-:W-:Y:S02]  /*2b50*/  @!P3 IMAD R13, R3, R20, R4 ;  /* 0x00000014030db224 */ /* 0x000fe400078e0204 */
[----:B-----5:R-:W-:Y:S01]  /*2b60*/  @!P5 FADD.FTZ R28, R28, R16 ;  /* 0x000000101c1cd221 */ /* 0x020fe20000010000 */
[----:B------:R-:W-:Y:S01]  /*2b70*/  @!P5 FADD.FTZ R29, R29, R17 ;  /* 0x000000111d1dd221 */ /* 0x000fe20000010000 */
[----:B------:R-:W-:Y:S01]  /*2b80*/  ISETP.EQ.OR P5, PT, R18, UR16, P2 ;  /* 0x0000001012007c0c */ /* 0x000fe200097a2670 */
[----:B------:R-:W-:Y:S02]  /*2b90*/  @!P4 IMAD R15, R3, R12, R4 ;  /* 0x0000000c030fc224 */ /* 0x000fe400078e0204 */
[----:B------:R-:W-:-:S06]  /*2ba0*/  @!P3 IMAD.WIDE.U32 R12, R13, 0x8, R10 ;  /* 0x000000080d0cb825 */ /* 0x000fcc00078e000a */
        /* <DEDUP_REMOVED lines=21> */
.L_x_157:
        /* <DEDUP_REMOVED lines=17> */
[----:B------:R-:W-:Y:S02]  /*2e10*/  IADD3 R9, R9, 0x4, RZ ;  /* 0x0000000409097810 */ /* 0x000fe40007ffe0ff */
[----:B------:R-:W-:Y:S02]  /*2e20*/  ISETP.EQ.OR P0, PT, R19, UR16, P2 ;  /* 0x0000001013007c0c */ /* 0x000fe40009702670 */
[C---:B------:R-:W-:Y:S02]  /*2e30*/  ISETP.EQ.OR P4, PT, R9.reuse, UR16, P2 ;  /* 0x0000001009007c0c */ /* 0x040fe40009782670 */
[C---:B------:R-:W-:Y:S02]  /*2e40*/  IADD3 R20, R9.reuse, 0x1, RZ ;  /* 0x0000000109147810 */ /* 0x040fe40007ffe0ff */
[C---:B------:R-:W-:Y:S02]  /*2e50*/  IADD3 R21, R9.reuse, 0x2, RZ ;  /* 0x0000000209157810 */ /* 0x040fe40007ffe0ff */
[----:B------:R-:W-:Y:S01]  /*2e60*/  IADD3 R18, R9, 0x3, RZ ;  /* 0x0000000309127810 */ /* 0x000fe20007ffe0ff */
[----:B--2---:R-:W-:Y:S01]  /*2e70*/  @!P5 FADD.FTZ R28, R28, R16 ;  /* 0x000000101c1cd221 */ /* 0x004fe20000010000 */
[----:B------:R-:W-:Y:S01]  /*2e80*/  @!P5 FADD.FTZ R29, R29, R17 ;  /* 0x000000111d1dd221 */ /* 0x000fe20000010000 */
[----:B------:R-:W-:-:S04]  /*2e90*/  ISETP.EQ.OR P5, PT, R20, UR16, P2 ;  /* 0x0000001014007c0c */ /* 0x000fc800097a2670 */
[----:B------:R-:W-:Y:S02]  /*2ea0*/  @!P4 IMAD R17, R3, R9, R4 ;  /* 0x000000090311c224 */ /* 0x000fe400078e0204 */
[----:B---3--:R-:W-:Y:S01]  /*2eb0*/  @!P6 FADD.FTZ R28, R28, R14 ;  /* 0x0000000e1c1ce221 */ /* 0x008fe20000010000 */
[----:B------:R-:W-:Y:S01]  /*2ec0*/  @!P6 FADD.FTZ R29, R29, R15 ;  /* 0x0000000f1d1de221 */ /* 0x000fe20000010000 */
[----:B------:R-:W-:Y:S01]  /*2ed0*/  ISETP.EQ.OR P6, PT, R21, UR16, P2 ;  /* 0x0000001015007c0c */ /* 0x000fe200097c2670 */
[----:B------:R-:W-:Y:S02]  /*2ee0*/  @!P0 IMAD R15, R3, R19, R4 ;  /* 0x00000013030f8224 */ /* 0x000fe400078e0204 */
[----:B----4-:R-:W-:Y:S01]  /*2ef0*/  @!P3 FADD.FTZ R28, R28, R12 ;  /* 0x0000000c1c1cb221 */ /* 0x010fe20000010000 */
[----:B------:R-:W-:Y:S01]  /*2f00*/  @!P3 FADD.FTZ R29, R29, R13 ;  /* 0x0000000d1d1db221 */ /* 0x000fe20000010000 */
[----:B------:R-:W-:Y:S01]  /*2f10*/  ISETP.EQ.OR P3, PT, R18, UR16, P2 ;  /* 0x0000001012007c0c */ /* 0x000fe20009762670 */
[----:B------:R-:W-:-:S04]  /*2f20*/  @!P0 IMAD.WIDE.U32 R12, R15, 0x8, R10 ;  /* 0x000000080f0c8825 */ /* 0x000fc800078e000a */
[----:B------:R-:W-:Y:S02]  /*2f30*/  @!P5 IMAD R19, R3, R20, R4 ;  /* 0x000000140313d224 */ /* 0x000fe400078e0204 */
[----:B------:R-:W-:Y:S01]  /*2f40*/  @!P4 IMAD.WIDE.U32 R14, R17, 0x8, R10 ;  /* 0x00000008110ec825 */ /* 0x000fe200078e000a */
[----:B------:R-:W2:Y:S03]  /*2f50*/  @!P0 LDG.E.64 R12, desc[UR14][R12.64] ;  /* 0x0000000e0c0c8981 */ /* 0x000ea6000c1e1b00 */
[----:B------:R-:W-:Y:S02]  /*2f60*/  @!P6 IMAD R21, R3, R21, R4 ;  /* 0x000000150315e224 */ /* 0x000fe400078e0204 */
        /* <DEDUP_REMOVED lines=8> */
[----:B------:R-:W-:-:S02]  /*2ff0*/  IADD3 R8, R8, -0x4, RZ ;  /* 0xfffffffc08087810 */ /* 0x000fc40007ffe0ff */
[----:B------:R-:W-:Y:S02]  /*3000*/  IADD3 R9, R9, 0x4, RZ ;  /* 0x0000000409097810 */ /* 0x000fe40007ffe0ff */
        /* <DEDUP_REMOVED lines=11> */
[----:B------:R-:W-:-:S07]  /*30c0*/  @!P3 FADD.FTZ R29, R29, R19 ;  /* 0x000000131d1db221 */ /* 0x000fce0000010000 */
.L_x_159:
[----:B------:R-:W-:-:S13]  /*30d0*/  ISETP.NE.OR P0, PT, R8, RZ, P0 ;  /* 0x000000ff0800720c */ /* 0x000fda0000705670 */
[----:B------:R-:W-:Y:S05]  /*30e0*/  @!P0 BRA `(.L_x_155) ;  /* 0x00000000007c8947 */ /* 0x000fea0003800000 */
.L_x_156:
        /* <DEDUP_REMOVED lines=31> */
.L_x_155:
        /* <DEDUP_REMOVED lines=11> */
.L_x_161:
[----:B------:R-:W-:Y:S05]  /*3390*/  BSYNC B0 ;  /* 0x0000000000007941 */ /* 0x000fea0003800000 */
.L_x_160:
        /* <DEDUP_REMOVED lines=16> */
.L_x_152:
[----:B------:R-:W1:Y:S01]  /*34a0*/  S2UR UR7, SR_CgaCtaId ;  /* 0x00000000000779c3 */ /* 0x000e620000008800 */
[----:B------:R-:W-:Y:S01]  /*34b0*/  UMOV UR6, 0x400 ;  /* 0x0000040000067882 */ /* 0x000fe20000000000 */
[----:B------:R-:W-:Y:S02]  /*34c0*/  ISETP.NE.AND P0, PT, RZ, UR18, PT ;  /* 0x00000012ff007c0c */ /* 0x000fe4000bf05270 */
[----:B0-----:R-:W-:Y:S02]  /*34d0*/  SHF.L.U32 R3, R40, 0x10, RZ ;  /* 0x0000001028037819 */ /* 0x001fe400000006ff */
        /* <DEDUP_REMOVED lines=10> */
[----:B------:R-:W1:Y:S01]  /*3580*/  LDS.64 R8, [UR6+0xc0] ;  /* 0x0000c006ff087984 */ /* 0x000e620008000a00 */
[----:B------:R-:W-:Y:S05]  /*3590*/  @!P0 BRA `(.L_x_162) ;  /* 0x0000000000488947 */ /* 0x000fea0003800000 */
[----:B------:R-:W-:Y:S01]  /*35a0*/  FFMA.FTZ R38, R15, R36, R38 ;  /* 0x000000240f267223 */ /* 0x000fe20000010026 */
[----:B------:R-:W-:-:S03]  /*35b0*/  FFMA.FTZ R37, R12, R35, R37 ;  /* 0x000000230c257223 */ /* 0x000fc60000010025 */
[----:B------:R-:W-:Y:S01]  /*35c0*/  FMUL.FTZ R0, R38, -1.4426950216293334961 ;  /* 0xbfb8aa3b26007820 */ /* 0x000fe20000410000 */
[----:B------:R-:W-:-:S05]  /*35d0*/  FMUL.FTZ R3, R37, -1.4426950216293334961 ;  /* 0xbfb8aa3b25037820 */ /* 0x000fca0000410000 */
[----:B------:R-:W2:Y:S08]  /*35e0*/  MUFU.EX2 R0, R0 ;  /* 0x0000000000007308 */ /* 0x000eb00000000800 */
[----:B------:R-:W3:Y:S01]  /*35f0*/  MUFU.EX2 R3, R3 ;  /* 0x0000000300037308 */ /* 0x000ee20000000800 */
[----:B--2---:R-:W-:-:S07]  /*3600*/  FADD.FTZ R2, R0, 1 ;  /* 0x3f80000000027421 */ /* 0x004fce0000010000 */
[----:B------:R-:W2:Y:S01]  /*3610*/  MUFU.RCP R2, R2 ;  /* 0x0000000200027308 */ /* 0x000ea20000001000 */
[----:B---3--:R-:W-:-:S07]  /*3620*/  FADD.FTZ R4, R3, 1 ;  /* 0x3f80000003047421 */ /* 0x008fce0000010000 */
[----:B------:R-:W3:Y:S01]  /*3630*/  MUFU.RCP R11, R4 ;  /* 0x00000004000b7308 */ /* 0x000ee20000001000 */
[----:B--2---:R-:W-:Y:S01]  /*3640*/  FADD.FTZ R13, -R2, 1 ;  /* 0x3f800000020d7421 */ /* 0x004fe20000010100 */
[----:B------:R-:W-:-:S03]  /*3650*/  FMUL.FTZ R43, R43, R2 ;  /* 0x000000022b2b7220 */ /* 0x000fc60000410000 */
[----:B------:R-:W-:Y:S01]  /*3660*/  FFMA.FTZ R38, R38, R13, 1 ;  /* 0x3f80000026267423 */ /* 0x000fe2000001000d */
[----:B---3--:R-:W-:Y:S01]  /*3670*/  FADD.FTZ R10, -R11, 1 ;  /* 0x3f8000000b0a7421 */ /* 0x008fe20000010100 */
[----:B------:R-:W-:Y:S02]  /*3680*/  FMUL.FTZ R42, R42, R11 ;  /* 0x0000000b2a2a7220 */ /* 0x000fe40000410000 */
[----:B------:R-:W-:Y:S01]  /*3690*/  FMUL.FTZ R43, R43, R38 ;  /* 0x000000262b2b7220 */ /* 0x000fe20000410000 */
[----:B------:R-:W-:-:S04]  /*36a0*/  FFMA.FTZ R37, R37, R10, 1 ;  /* 0x3f80000025257423 */ /* 0x000fc8000001000a */
[----:B------:R-:W-:-:S07]  /*36b0*/  FMUL.FTZ R42, R42, R37 ;  /* 0x000000252a2a7220 */ /* 0x000fce0000410000 */
.L_x_162:
[----:B------:R-:W-:Y:S04]  /*36c0*/  BSSY B0, `(.L_x_163) ;  /* 0x0000018000007945 */ /* 0x000fe80003800000 */
[----:B------:R-:W-:Y:S05]  /*36d0*/  @!P1 BRA `(.L_x_164) ;  /* 0x0000000000589947 */ /* 0x000fea0003800000 */
[----:B------:R-:W-:Y:S01]  /*36e0*/  ULDC UR6, c[0x0][0x2bc] ;  /* 0x0000af0000067ab9 */ /* 0x000fe20000000800 */
[----:B------:R-:W-:Y:S01]  /*36f0*/  SHF.R.S32.HI R3, RZ, 0x1f, R34 ;  /* 0x0000001fff037819 */ /* 0x000fe20000011422 */
[----:B-1----:R-:W-:Y:S01]  /*3700*/  FMUL.FTZ R8, R8, UR6 ;  /* 0x0000000608087c20 */ /* 0x002fe20008410000 */
        /* <DEDUP_REMOVED lines=13> */
[----:B------:R-:W-:-:S03]  /*37e0*/  FMUL.FTZ R0, R0, UR9 ;  /* 0x0000000900007c20 */ /* 0x000fc60008410000 */
[----:B------:R-:W-:Y:S01]  /*37f0*/  IADD3 R3, R7, R3, RZ ;  /* 0x0000000307037210 */ /* 0x000fe20007ffe0ff */
[----:B------:R-:W-:-:S03]  /*3800*/  FMUL.FTZ R7, R9, UR9 ;  /* 0x0000000909077c20 */ /* 0x000fc60008410000 */
[----:B------:R-:W-:Y:S02]  /*3810*/  LEA.HI.X R3, R6, UR7, R3, 0x1, P0 ;  /* 0x0000000706037c11 */ /* 0x000fe400080f0c03 */
[----:B------:R-:W-:-:S05]  /*3820*/  F2FP.BF16.F32.PACK_AB R7, R7, R0 ;  /* 0x000000000707723e */ /* 0x000fca00000010ff */
[----:B------:R2:W-:Y:S02]  /*3830*/  STG.E desc[UR14][R2.64], R7 ;  /* 0x0000000702007986 */ /* 0x0005e4000c10190e */
.L_x_164:
[----:B------:R-:W-:Y:S05]  /*3840*/  BSYNC B0 ;  /* 0x0000000000007941 */ /* 0x000fea0003800000 */
.L_x_163:
[----:B------:R-:W-:Y:S01]  /*3850*/  ULDC UR6, c[0x0][0x10] ;  /* 0x0000040000067ab9 */ /* 0x000fe20000000800 */
[----:B------:R-:W-:Y:S02]  /*3860*/  UIADD3 UR4, UR4, 0x1, URZ ;  /* 0x0000000104047890 */ /* 0x000fe4000fffe03f */
[----:B------:R-:W-:-:S04]  /*3870*/  UIADD3 UR8, UR6, UR8, URZ ;  /* 0x0000000806087290 */ /* 0x000fc8000fffe03f */
[----:B------:R-:W-:-:S06]  /*3880*/  UISETP.GE.AND UP0, UPT, UR8, UR5, UPT ;  /* 0x000000050800728c */ /* 0x000fcc000bf06270 */
[----:B------:R-:W-:-:S13]  /*3890*/  PLOP3.LUT P0, PT, PT, PT, UP0, 0x80, 0x0 ;  /* 0x000000000000781c */ /* 0x000fda0003f0f008 */
[----:B------:R-:W-:Y:S05]  /*38a0*/  @!P0 BRA `(.L_x_165) ;  /* 0xffffffc8008c8947 */ /* 0x000fea000383ffff */
.L_x_141:
[----:B------:R-:W3:Y:S01]  /*38b0*/  LDC R4, c[0x0][0xc] ;  /* 0x00000300ff047b82 */ /* 0x000ee20000000800 */
[----:B------:R-:W-:Y:S01]  /*38c0*/  ISETP.NE.AND P1, PT, R5, RZ, PT ;  /* 0x000000ff0500720c */ /* 0x000fe20003f25270 */
[----:B------:R-:W-:Y:S06]  /*38d0*/  BSSY B0, `(.L_x_166) ;  /* 0x0000011000007945 */ /* 0x000fec0003800000 */
[----:B-1----:R-:W1:Y:S08]  /*38e0*/  LDC R9, c[0x0][0x10] ;  /* 0x00000400ff097b82 */ /* 0x002e700000000800 */
[----:B--2---:R-:W2:Y:S01]  /*38f0*/  LDC.64 R2, c[0x0][0x258] ;  /* 0x00009600ff027b82 */ /* 0x004ea20000000a00 */
[----:B---3--:R-:W-:-:S02]  /*3900*/  ISETP.NE.AND P0, PT, R4, 0x1, PT ;  /* 0x000000010400780c */ /* 0x008fc40003f05270 */
[----:B-1----:R-:W-:-:S04]  /*3910*/  SHF.L.U32 R0, R9, 0x1, RZ ;  /* 0x0000000109007819 */ /* 0x002fc800000006ff */
[----:B------:R-:W-:-:S05]  /*3920*/  SEL R7, R0, RZ, P0 ;  /* 0x000000ff00077207 */ /* 0x000fca0000000000 */
[----:B--2---:R-:W-:Y:S01]  /*3930*/  IMAD.WIDE.U32 R2, R7, 0x4, R2 ;  /* 0x0000000407027825 */ /* 0x004fe200078e0002 */
        /* <DEDUP_REMOVED lines=10> */
.L_x_167:
[----:B------:R-:W-:Y:S05]  /*39e0*/  BSYNC B0 ;  /* 0x0000000000007941 */ /* 0x000fea0003800000 */
.L_x_166:
[----:B------:R-:W2:Y:S01]  /*39f0*/  S2UR UR4, SR_CTAID.X ;  /* 0x00000000000479c3 */ /* 0x000ea20000002500 */
[----:B------:R-:W-:Y:S02]  /*3a00*/  IADD3 R0, R4, -0x1, RZ ;  /* 0xffffffff04007810 */ /* 0x000fe40007ffe0ff */
[----:B------:R-:W-:-:S05]  /*3a10*/  IADD3 R6, R9, -0x1, RZ ;  /* 0xffffffff09067810 */ /* 0x000fca0007ffe0ff */
[----:B------:R-:W3:Y:S01]  /*3a20*/  S2UR UR5, SR_CTAID.Y ;  /* 0x00000000000579c3 */ /* 0x000ee20000002600 */
[----:B--2---:R-:W-:-:S04]  /*3a30*/  ISETP.NE.AND P0, PT, R0, UR4, PT ;  /* 0x0000000400007c0c */ /* 0x004fc8000bf05270 */
[----:B---3--:R-:W-:-:S13]  /*3a40*/  ISETP.NE.OR P0, PT, R6, UR5, P0 ;  /* 0x0000000506007c0c */ /* 0x008fda0008705670 */
[----:B------:R-:W-:Y:S05]  /*3a50*/  @P0 EXIT ;  /* 0x000000000000094d */ /* 0x000fea0003800000 */
[----:B------:R-:W-:Y:S05]  /*3a60*/  @P1 BRA `(.L_x_168) ;  /* 0x0000000000201947 */ /* 0x000fea0003800000 */
[----:B------:R-:W-:-:S05]  /*3a70*/  IMAD R0, R4, R9, RZ ;  /* 0x0000000904007224 */ /* 0x000fca00078e02ff */
[----:B------:R-:W-:-:S13]  /*3a80*/  ISETP.NE.AND P0, PT, R0, -0x1, PT ;  /* 0xffffffff0000780c */ /* 0x000fda0003f05270 */
[----:B------:R-:W-:Y:S05]  /*3a90*/  @!P0 BRA `(.L_x_168) ;  /* 0x0000000000148947 */ /* 0x000fea0003800000 */
.L_x_169:
[----:B-1----:R-:W2:Y:S04]  /*3aa0*/  LDG.E.STRONG.GPU R7, desc[UR14][R2.64] ;  /* 0x0000000e02077981 */ /* 0x002ea8000c1ef900 */
[----:B--2---:R-:W-:Y:S01]  /*3ab0*/  CCTL.IVALL ;  /* 0x00000000ff00798f */ /* 0x004fe20002000000 */
[----:B------:R-:W-:Y:S05]  /*3ac0*/  YIELD ;  /* 0x0000000000007946 */ /* 0x000fea0003800000 */
[----:B------:R-:W-:-:S13]  /*3ad0*/  ISETP.NE.AND P0, PT, R7, R0, PT ;  /* 0x000000000700720c */ /* 0x000fda0003f05270 */
[----:B------:R-:W-:Y:S05]  /*3ae0*/  @P0 BRA `(.L_x_169) ;  /* 0xfffffffc00ec0947 */ /* 0x000fea000383ffff */
.L_x_168:
[----:B------:R-:W-:Y:S05]  /*3af0*/  WARPSYNC.ALL ;  /* 0x0000000000007948 */ /* 0x000fea0003800000 */
[----:B-1----:R-:W1:Y:S08]  /*3b00*/  LDC.64 R2, c[0x0][0x288] ;  /* 0x0000a200ff027b82 */ /* 0x002e700000000a00 */
        /* <DEDUP_REMOVED lines=19> */
[--C-:B0-----:R-:W-:Y:S02]  /*3c40*/  SHF.R.S64 R29, R10, 0x1, R13.reuse ;  /* 0x000000010a1d7819 */ /* 0x101fe4000000100d */
[----:B------:R-:W-:-:S04]  /*3c50*/  SHF.R.S32.HI R10, RZ, 0x1, R13 ;  /* 0x00000001ff0a7819 */ /* 0x000fc8000001140d */
[----:B------:R-:W-:-:S07]  /*3c60*/  SHF.L.U64.HI R31, R29, 0x2, R10 ;  /* 0x000000021d1f7819 */ /* 0x000fce000001020a */
.L_x_170:
[----:B------:R-:W-:-:S04]  /*3c70*/  LEA R14, P0, R5, UR4, 0x2 ;  /* 0x00000004050e7c11 */ /* 0x000fc8000f8010ff */
[----:B------:R-:W-:Y:S02]  /*3c80*/  LEA.HI.X R15, R5, UR5, R0, 0x2, P0 ;  /* 0x00000005050f7c11 */ /* 0x000fe400080f1400 */
[-C--:B------:R-:W-:Y:S02]  /*3c90*/  LEA R16, P0, R4, R14.reuse, 0x2 ;  /* 0x0000000e04107211 */ /* 0x080fe400078010ff */
[-C--:B------:R-:W-:Y:S01]  /*3ca0*/  LEA R20, P2, R29, R14.reuse, 0x2 ;  /* 0x0000000e1d147211 */ /* 0x080fe200078410ff */
[----:B------:R-:W3:Y:S01]  /*3cb0*/  LDG.E R0, desc[UR14][R14.64] ;  /* 0x0000000e0e007981 */ /* 0x000ee2000c1e1900 */
[----:B------:R-:W-:Y:S02]  /*3cc0*/  LEA R18, P1, R2, R14, 0x2 ;  /* 0x0000000e02127211 */ /* 0x000fe400078210ff */
[C---:B------:R-:W-:Y:S02]  /*3cd0*/  IADD3.X R17, R15.reuse, R33, RZ, P0, !PT ;  /* 0x000000210f117210 */ /* 0x040fe400007fe4ff */
[----:B------:R-:W-:-:S02]  /*3ce0*/  IADD3.X R21, R15, R31, RZ, P2, !PT ;  /* 0x0000001f0f157210 */ /* 0x000fc400017fe4ff */
[----:B------:R-:W-:Y:S02]  /*3cf0*/  IADD3.X R19, R25, R15, RZ, P1, !PT ;  /* 0x0000000f19137210 */ /* 0x000fe40000ffe4ff */
        /* <DEDUP_REMOVED lines=8> */
[----:B---3--:R-:W-:Y:S02]  /*3d80*/  F2FP.BF16.F32.PACK_AB R3, R17, R0 ;  /* 0x000000001103723e */ /* 0x008fe400000010ff */
[----:B------:R-:W-:Y:S02]  /*3d90*/  SHF.R.S32.HI R0, RZ, 0x1f, R5 ;  /* 0x0000001fff007819 */ /* 0x000fe40000011405 */
[----:B----4-:R-:W-:Y:S01]  /*3da0*/  F2FP.BF16.F32.PACK_AB R23, R21, R18 ;  /* 0x000000121517723e */ /* 0x010fe200000010ff */
[----:B------:R0:W-:Y:S04]  /*3db0*/  STG.E desc[UR14][R10.64], R3 ;  /* 0x000000030a007986 */ /* 0x0001e8000c10190e */
[----:B------:R0:W-:Y:S01]  /*3dc0*/  STG.E desc[UR14][R12.64], R23 ;  /* 0x000000170c007986 */ /* 0x0001e2000c10190e */
[----:B------:R-:W-:-:S13]  /*3dd0*/  ISETP.GT.AND.EX P0, PT, R27, R0, PT, P0 ;  /* 0x000000001b00720c */ /* 0x000fda0003f04300 */
[----:B0-----:R-:W-:Y:S05]  /*3de0*/  @P0 BRA `(.L_x_170) ;  /* 0xfffffffc00a00947 */ /* 0x001fea000383ffff */
[----:B------:R-:W-:Y:S05]  /*3df0*/  EXIT ;  /* 0x000000000000794d */ /* 0x000fea0003800000 */
.L_x_171:
        /* <DEDUP_REMOVED lines=16> */
.L_x_1878:


//--------------------- .text._Z35group_norm_nhwc_bwd_one_pass_kernelI11Bf16IOBf16WLi128ELi10ELi640EEv26Group_norm_nhwc_bwd_params --------------------------
	.section	.text._Z35group_norm_nhwc_bwd_one_pass_kernelI11Bf16IOBf16WLi128ELi10ELi640EEv26Group_norm_nhwc_bwd_params,"ax",@progbits
	.align	128
        .global         _Z35group_norm_nhwc_bwd_one_pass_kernelI11Bf16IOBf16WLi128ELi10ELi640EEv26Group_norm_nhwc_bwd_params
        .type           _Z35group_norm_nhwc_bwd_one_pass_kernelI11Bf16IOBf16WLi128ELi10ELi640EEv26Group_norm_nhwc_bwd_params,@function
        .size           _Z35group_norm_nhwc_bwd_one_pass_kernelI11Bf16IOBf16WLi128ELi10ELi640EEv26Group_norm_nhwc_bwd_params,(.L_x_1879 - _Z35group_norm_nhwc_bwd_one_pass_kernelI11Bf16IOBf16WLi128ELi10ELi640EEv26Group_norm_nhwc_bwd_params)
        .other          _Z35group_norm_nhwc_bwd_one_pass_kernelI11Bf16IOBf16WLi128ELi10ELi640EEv26Group_norm_nhwc_bwd_params,@"STO_CUDA_ENTRY STV_DEFAULT"
_Z35group_norm_nhwc_bwd_one_pass_kernelI11Bf16IOBf16WLi128ELi10ELi640EEv26Group_norm_nhwc_bwd_params:
.text._Z35group_norm_nhwc_bwd_one_pass_kernelI11Bf16IOBf16WLi128ELi10ELi640EEv26Group_norm_nhwc_bwd_params:
        /* <DEDUP_REMOVED lines=46> */
.L_x_196:
        /* <DEDUP_REMOVED lines=106> */
.L_x_174:
[----:B------:R-:W-:Y:S05]  /*0980*/  BSYNC B0 ;  /* 0x0000000000007941 */ /* 0x000fea0003800000 */
.L_x_173:
        /* <DEDUP_REMOVED lines=25> */
.L_x_175:
        /* <DEDUP_REMOVED lines=98> */
.L_x_177:
[----:B------:R-:W-:Y:S05]  /*1140*/  BSYNC B0 ;  /* 0x0000000000007941 */ /* 0x000fea0003800000 */
.L_x_176:
        /* <DEDUP_REMOVED lines=40> */
.L_x_180:
        /* <DEDUP_REMOVED lines=210> */
.L_x_179:
[----:B------:R-:W-:Y:S05]  /*20f0*/  BSYNC B0 ;  /* 0x0000000000007941 */ /* 0x000fea0003800000 */
.L_x_178:
        /* <DEDUP_REMOVED lines=20> */
.L_x_182:
[----:B------:R-:W-:Y:S05]  /*2240*/  BSYNC B0 ;  /* 0x0000000000007941 */ /* 0x000fea0003800000 */
.L_x_181:
        /* <DEDUP_REMOVED lines=34> */
.L_x_185:
[----:B------:R-:W2:Y:S04]  /*2470*/  LDG.E.STRONG.GPU R12, desc[UR14][R8.64] ;  /* 0x0000000e080c7981 */ /* 0x000ea8000c1ef900 */
[----:B--2---:R-:W-:Y:S01]  /*2480*/  CCTL.IVALL ;  /* 0x00000000ff00798f */ /* 0x004fe20002000000 */
[----:B------:R-:W-:Y:S05]  /*2490*/  YIELD ;  /* 0x0000000000007946 */ /* 0x000fea0003800000 */
[----:B------:R-:W-:-:S13]  /*24a0*/  ISETP.NE.AND P0, PT, R12, R15, PT ;  /* 0x0000000f0c00720c */ /* 0x000fda0003f05270 */
[----:B------:R-:W-:Y:S05]  /*24b0*/  @P0 BRA `(.L_x_185) ;  /* 0xfffffffc00ec0947 */ /* 0x000fea000383ffff */
.L_x_184:
        /* <DEDUP_REMOVED lines=17> */
.L_x_189:
        /* <DEDUP_REMOVED lines=115> */
.L_x_188:
        /* <DEDUP_REMOVED lines=61> */
.L_x_190:
[----:B------:R-:W-:-:S13]  /*30d0*/  ISETP.NE.OR P0, PT, R8, RZ, P0 ;  /* 0x000000ff0800720c */ /* 0x000fda0000705670 */
[----:B------:R-:W-:Y:S05]  /*30e0*/  @!P0 BRA `(.L_x_186) ;  /* 0x00000000007c8947 */ /* 0x000fea0003800000 */
.L_x_187:
        /* <DEDUP_REMOVED lines=31> */
.L_x_186:
        /* <DEDUP_REMOVED lines=11> */
.L_x_192:
[----:B------:R-:W-:Y:S05]  /*3390*/  BSYNC B0 ;  /* 0x0000000000007941 */ /* 0x000fea0003800000 */
.L_x_191:
        /* <DEDUP_REMOVED lines=16> */
.L_x_183:
        /* <DEDUP_REMOVED lines=34> */
.L_x_193:
        /* <DEDUP_REMOVED lines=24> */
.L_x_195:
[----:B------:R-:W-:Y:S05]  /*3840*/  BSYNC B0 ;  /* 0x0000000000007941 */ /* 0x000fea0003800000 */
.L_x_194:
[----:B------:R-:W-:Y:S01]  /*3850*/  ULDC UR6, c[0x0][0x10] ;  /* 0x0000040000067ab9 */ /* 0x000fe20000000800 */
[----:B------:R-:W-:Y:S02]  /*3860*/  UIADD3 UR4, UR4, 0x1, URZ ;  /* 0x0000000104047890 */ /* 0x000fe4000fffe03f */
[----:B------:R-:W-:-:S04]  /*3870*/  UIADD3 UR8, UR6, UR8, URZ ;  /* 0x0000000806087290 */ /* 0x000fc8000fffe03f */
[----:B------:R-:W-:-:S06]  /*3880*/  UISETP.GE.AND UP0, UPT, UR8, UR5, UPT ;  /* 0x000000050800728c */ /* 0x000fcc000bf06270 */
[----:B------:R-:W-:-:S13]  /*3890*/  PLOP3.LUT P0, PT, PT, PT, UP0, 0x80, 0x0 ;  /* 0x000000000000781c */ /* 0x000fda0003f0f008 */
[----:B------:R-:W-:Y:S05]  /*38a0*/  @!P0 BRA `(.L_x_196) ;  /* 0xffffffc8008c8947 */ /* 0x000fea000383ffff */
.L_x_172:
        /* <DEDUP_REMOVED lines=19> */
.L_x_198:
[----:B------:R-:W-:Y:S05]  /*39e0*/  BSYNC B0 ;  /* 0x0000000000007941 */ /* 0x000fea0003800000 */
.L_x_197:
        /* <DEDUP_REMOVED lines=11> */
.L_x_200:
[----:B-1----:R-:W2:Y:S04]  /*3aa0*/  LDG.E.STRONG.GPU R7, desc[UR14][R2.64] ;  /* 0x0000000e02077981 */ /* 0x002ea8000c1ef900 */
[----:B--2---:R-:W-:Y:S01]  /*3ab0*/  CCTL.IVALL ;  /* 0x00000000ff00798f */ /* 0x004fe20002000000 */
[----:B------:R-:W-:Y:S05]  /*3ac0*/  YIELD ;  /* 0x0000000000007946 */ /* 0x000fea0003800000 */
[----:B------:R-:W-:-:S13]  /*3ad0*/  ISETP.NE.AND P0, PT, R7, R0, PT ;  /* 0x000000000700720c */ /* 0x000fda0003f05270 */
[----:B------:R-:W-:Y:S05]  /*3ae0*/  @P0 BRA `(.L_x_200) ;  /* 0xfffffffc00ec0947 */ /* 0x000fea000383ffff */
.L_x_199:
        /* <DEDUP_REMOVED lines=24> */
.L_x_201:
        /* <DEDUP_REMOVED lines=25> */
.L_x_202:
        /* <DEDUP_REMOVED lines=16> */
.L_x_1879:


//--------------------- .text._Z35group_norm_nhwc_bwd_one_pass_kernelI11Bf16IOBf16WLi256ELi10ELi640EEv26Group_norm_nhwc_bwd_params --------------------------
	.section	.text._Z35group_norm_nhwc_bwd_one_pass_kernelI11Bf16IOBf16WLi256ELi10ELi640EEv26Group_norm_nhwc_bwd_params,"ax",@progbits
	.align	128
        .global         _Z35group_norm_nhwc_bwd_one_pass_kernelI11Bf16IOBf16WLi256ELi10ELi640EEv26Group_norm_nhwc_bwd_params
        .type           _Z35group_norm_nhwc_bwd_one_pass_kernelI11Bf16IOBf16WLi256ELi10ELi640EEv26Group_norm_nhwc_bwd_params,@function
        .size           _Z35group_norm_nhwc_bwd_one_pass_kernelI11Bf16IOBf16WLi256ELi10ELi640EEv26Group_norm_nhwc_bwd_params,(.L_x_1880 - _Z35group_norm_nhwc_bwd_one_pass_kernelI11Bf16IOBf16WLi256ELi10ELi640EEv26Group_norm_nhwc_bwd_params)
        .other          _Z35group_norm_nhwc_bwd_one_pass_kernelI11Bf16IOBf16WLi256ELi10ELi640EEv26Group_norm_nhwc_bwd_params,@"STO_CUDA_ENTRY STV_DEFAULT"
_Z35group_norm_nhwc_bwd_one_pass_kernelI11Bf16IOBf16WLi256ELi10ELi640EEv26Group_norm_nhwc_bwd_params:
.text._Z35group_norm_nhwc_bwd_one_pass_kernelI11Bf16IOBf16WLi256ELi10ELi640EEv26Group_norm_nhwc_bwd_params:
        /* <DEDUP_REMOVED lines=45> */
.L_x_231:
[----:B0-----:R-:W0:Y:S01]  /*02d0*/  LDC R11, c[0x0][0x2a0] ;  /* 0x0000a800ff0b7b82 */ /* 0x001e220000000800 */
[----:B------:R-:W1:Y:S01]  /*02e0*/  S2R R12, SR_TID.X ;  /* 0x00000000000c7919 */ /* 0x000e620000002100 */
[----:B------:R-:W-:Y:S01]  /*02f0*/  IABS R8, UR7 ;  /* 0x0000000700087c13 */ /* 0x000fe20008000000 */
        /* <DEDUP_REMOVED lines=17> */
[----:B------:R-:W-:-:S05]  /*0410*/  IMAD.HI.U32 R3, R5, R8, RZ ;  /* 0x0000000805037227 */ /* 0x000fca00078e00ff */
[----:B------:R-:W-:-:S05]  /*0420*/  IADD3 R5, -R3, RZ, RZ ;  /* 0x000000ff03057210 */ /* 0x000fca0007ffe1ff */
[----:B------:R-:W-:Y:S02]  /*0430*/  IMAD R8, R9, R5, R8 ;  /* 0x0000000509087224 */ /* 0x000fe400078e0208 */
[----:B-1----:R-:W-:-:S03]  /*0440*/  IMAD.WIDE.U32 R4, R12, -0x33333333, RZ ;  /* 0xcccccccd0c047825 */ /* 0x002fc600078e00ff */
[----:B------:R-:W-:Y:S02]  /*0450*/  ISETP.GT.U32.AND P3, PT, R9, R8, PT ;  /* 0x000000080900720c */ /* 0x000fe40003f64070 */
[----:B------:R-:W-:Y:S02]  /*0460*/  SHF.R.U32.HI R13, RZ, 0x2, R5 ;  /* 0x00000002ff0d7819 */ /* 0x000fe40000011605 */
[----:B------:R0:W3:Y:S01]  /*0470*/  LDG.E.64 R4, desc[UR14][R6.64] ;  /* 0x0000000e06047981 */ /* 0x0000e2000c1e1b00 */
[----:B------:R-:W-:-:S08]  /*0480*/  LOP3.LUT R10, R11, UR7, RZ, 0x3c, !PT ;  /* 0x000000070b0a7c12 */ /* 0x000fd0000f8e3cff */
[----:B------:R-:W-:-:S04]  /*0490*/  @!P3 IADD3 R8, R8, -R9, RZ ;  /* 0x800000090808b210 */ /* 0x000fc80007ffe0ff */
[CC--:B------:R-:W-:Y:S02]  /*04a0*/  ISETP.GE.U32.AND P4, PT, R8.reuse, R9.reuse, PT ;  /* 0x000000090800720c */ /* 0x0c0fe40003f86070 */
[-C--:B------:R-:W-:Y:S02]  /*04b0*/  ISETP.GT.U32.AND P0, PT, R9, R8.reuse, PT ;  /* 0x000000080900720c */ /* 0x080fe40003f04070 */
[----:B------:R-:W-:Y:S02]  /*04c0*/  IADD3 R9, R8, -R9, RZ ;  /* 0x8000000908097210 */ /* 0x000fe40007ffe0ff */
[----:B------:R-:W-:Y:S02]  /*04d0*/  ISETP.GE.AND P2, PT, R10, RZ, PT ;  /* 0x000000ff0a00720c */ /* 0x000fe40003f46270 */
[----:B------:R-:W-:Y:S02]  /*04e0*/  @!P3 IADD3 R3, R3, 0x1, RZ ;  /* 0x000000010303b810 */ /* 0x000fe40007ffe0ff */
[----:B------:R-:W-:-:S03]  /*04f0*/  SEL R8, R9, R8, !P0 ;  /* 0x0000000809087207 */ /* 0x000fc60004000000 */
[----:B------:R-:W-:Y:S02]  /*0500*/  @P4 IADD3 R3, R3, 0x1, RZ ;  /* 0x0000000103034810 */ /* 0x000fe40007ffe0ff */
[----:B------:R-:W-:Y:S02]  /*0510*/  ISETP.NE.AND P3, PT, R11, RZ, PT ;  /* 0x000000ff0b00720c */ /* 0x000fe40003f65270 */
[----:B0-----:R-:W-:Y:S02]  /*0520*/  LOP3.LUT R7, RZ, R11, RZ, 0x33, !PT ;  /* 0x0000000bff077212 */ /* 0x001fe400078e33ff */
[----:B------:R-:W-:Y:S01]  /*0530*/  @!P5 IADD3 R8, -R8, RZ, RZ ;  /* 0x000000ff0808d210 */ /* 0x000fe20007ffe1ff */
[----:B------:R-:W-:Y:S01]  /*0540*/  IMAD R12, R13, -0x5, R12 ;  /* 0xfffffffb0d0c7824 */ /* 0x000fe200078e020c */
[----:B------:R-:W-:Y:S01]  /*0550*/  MOV R6, R3 ;  /* 0x0000000300067202 */ /* 0x000fe20000000f00 */
[----:B------:R-:W0:Y:S01]  /*0560*/  @P1 LDC.64 R10, c[0x0][0x288] ;  /* 0x0000a200ff0a1b82 */ /* 0x000e220000000a00 */
[----:B------:R-:W-:-:S02]  /*0570*/  SEL R3, R7, R8, !P3 ;  /* 0x0000000807037207 */ /* 0x000fc40005800000 */
[----:B------:R-:W-:Y:S02]  /*0580*/  @!P2 IADD3 R6, -R6, RZ, RZ ;  /* 0x000000ff0606a210 */ /* 0x000fe40007ffe1ff */
[----:B------:R-:W-:Y:S01]  /*0590*/  SHF.L.U32 R12, R12, 0x1, RZ ;  /* 0x000000010c0c7819 */ /* 0x000fe200000006ff */
[----:B------:R-:W-:Y:S01]  /*05a0*/  IMAD R13, R3, 0xa, RZ ;  /* 0x0000000a030d7824 */ /* 0x000fe200078e02ff */
[----:B------:R-:W-:Y:S02]  /*05b0*/  SEL R7, R7, R6, !P3 ;  /* 0x0000000607077207 */ /* 0x000fe40005800000 */
[----:B------:R-:W-:Y:S02]  /*05c0*/  ISETP.GE.U32.AND P0, PT, R18, UR8, PT ;  /* 0x0000000812007c0c */ /* 0x000fe4000bf06070 */
[----:B------:R-:W-:Y:S02]  /*05d0*/  SHF.R.S32.HI R19, RZ, 0x1f, R18 ;  /* 0x0000001fff137819 */ /* 0x000fe40000011412 */
[----:B------:R-:W-:-:S02]  /*05e0*/  SHF.R.S32.HI R8, RZ, 0x1f, R12 ;  /* 0x0000001fff087819 */ /* 0x000fc4000001140c */
[----:B------:R-:W-:Y:S02]  /*05f0*/  IADD3 R34, P2, R12, R13, RZ ;  /* 0x0000000d0c227210 */ /* 0x000fe40007f5e0ff */
[----:B------:R-:W-:Y:S02]  /*0600*/  SHF.R.S32.HI R6, RZ, 0x1f, R7 ;  /* 0x0000001fff067819 */ /* 0x000fe40000011407 */
[----:B------:R-:W-:Y:S01]  /*0610*/  ISETP.GE.AND.EX P0, PT, R19, UR9, PT, P0 ;  /* 0x0000000913007c0c */ /* 0x000fe2000bf06300 */
[----:B------:R-:W-:Y:S01]  /*0620*/  ULDC.64 UR8, c[0x0][0x298] ;  /* 0x0000a60000087ab9 */ /* 0x000fe20000000a00 */
[----:B------:R-:W-:Y:S01]  /*0630*/  LEA.HI.X.SX32 R35, R13, R8, 0x1, P2 ;  /* 0x000000080d237211 */ /* 0x000fe200010f0eff */
[----:B------:R-:W-:Y:S01]  /*0640*/  IMAD R6, R6, UR8, RZ ;  /* 0x0000000806067c24 */ /* 0x000fe2000f8e02ff */
[----:B------:R-:W-:-:S03]  /*0650*/  SHF.R.S32.HI R9, RZ, 0x1f, R31 ;  /* 0x0000001fff097819 */ /* 0x000fc6000001141f */
[C---:B------:R-:W-:Y:S02]  /*0660*/  IMAD R37, R7.reuse, UR9, R6 ;  /* 0x0000000907257c24 */ /* 0x040fe4000f8e0206 */
[----:B------:R-:W-:-:S04]  /*0670*/  IMAD.WIDE.U32 R34, R7, UR8, R34 ;  /* 0x0000000807227c25 */ /* 0x000fc8000f8e0022 */
[----:B0-----:R-:W-:Y:S01]  /*0680*/  @P1 IMAD R6, R9, R10, RZ ;  /* 0x0000000a09061224 */ /* 0x001fe200078e02ff */
[----:B------:R-:W-:Y:S02]  /*0690*/  IADD3 R37, R35, R37, RZ ;  /* 0x0000002523257210 */ /* 0x000fe40007ffe0ff */
[----:B------:R-:W-:Y:S01]  /*06a0*/  @P1 MOV R36, R34 ;  /* 0x0000002200241202 */ /* 0x000fe20000000f00 */
[C---:B------:R-:W-:Y:S01]  /*06b0*/  @P1 IMAD R23, R31.reuse, R11, R6 ;  /* 0x0000000b1f171224 */ /* 0x040fe200078e0206 */
[----:B------:R-:W-:Y:S02]  /*06c0*/  CS2R R28, SRZ ;  /* 0x00000000001c7805 */ /* 0x000fe4000001ff00 */
[----:B------:R-:W-:Y:S01]  /*06d0*/  ISETP.GT.U32.OR P0, PT, R32, 0x27f, P0 ;  /* 0x0000027f2000780c */ /* 0x000fe20000704470 */
[----:B------:R-:W-:Y:S01]  /*06e0*/  HFMA2.MMA R30, -RZ, RZ, 0, 0 ;  /* 0x00000000ff1e7435 */ /* 0x000fe200000001ff */
[----:B------:R-:W-:Y:S01]  /*06f0*/  @P1 IMAD.WIDE.U32 R20, R31, R10, R36 ;  /* 0x0000000a1f141225 */ /* 0x000fe200078e0024 */
[----:B------:R-:W-:Y:S01]  /*0700*/  CS2R R26, SRZ ;  /* 0x00000000001a7805 */ /* 0x000fe2000001ff00 */
[----:B------:R-:W0:Y:S03]  /*0710*/  @P1 LDC.64 R6, c[0x0][0x228] ;  /* 0x00008a00ff061b82 */ /* 0x000e260000000a00 */
[----:B------:R-:W-:-:S02]  /*0720*/  @P1 IADD3 R21, R21, R23, RZ ;  /* 0x0000001715151210 */ /* 0x000fc40007ffe0ff */
[C---:B------:R-:W-:Y:S02]  /*0730*/  @P1 SHF.L.U32 R23, R20.reuse, 0x1, RZ ;  /* 0x0000000114171819 */ /* 0x040fe400000006ff */
[----:B------:R-:W-:Y:S02]  /*0740*/  @P1 SHF.L.U64.HI R22, R20, 0x1, R21 ;  /* 0x0000000114161819 */ /* 0x000fe40000010215 */
[----:B--2---:R-:W-:Y:S01]  /*0750*/  @P1 IADD3 R16, P2, R23, R16, RZ ;  /* 0x0000001017101210 */ /* 0x004fe20007f5e0ff */
[----:B------:R-:W1:Y:S03]  /*0760*/  @!P0 LDC.64 R14, c[0x0][0x288] ;  /* 0x0000a200ff0e8b82 */ /* 0x000e660000000a00 */
[----:B------:R-:W-:-:S05]  /*0770*/  @P1 IADD3.X R17, R22, R17, RZ, P2, !PT ;  /* 0x0000001116111210 */ /* 0x000fca00017fe4ff */
[----:B------:R-:W5:Y:S01]  /*0780*/  @P1 LDG.E R29, desc[UR14][R16.64] ;  /* 0x0000000e101d1981 */ /* 0x000f62000c1e1900 */
[----:B------:R-:W2:Y:S08]  /*0790*/  @!P0 LDC.64 R8, c[0x0][0x230] ;  /* 0x00008c00ff088b82 */ /* 0x000eb00000000a00 */
[----:B------:R-:W4:Y:S01]  /*07a0*/  @!P0 LDC.64 R10, c[0x0][0x228] ;  /* 0x00008a00ff0a8b82 */ /* 0x000f220000000a00 */
[----:B------:R-:W-:-:S02]  /*07b0*/  @!P0 MOV R20, R34 ;  /* 0x0000002200148202 */ /* 0x000fc40000000f00 */
[----:B------:R-:W-:Y:S01]  /*07c0*/  @!P0 MOV R21, R37 ;  /* 0x0000002500158202 */ /* 0x000fe20000000f00 */
[----:B-1----:R-:W-:-:S04]  /*07d0*/  @!P0 IMAD R19, R19, R14, RZ ;  /* 0x0000000e13138224 */ /* 0x002fc800078e02ff */
[C---:B------:R-:W-:Y:S02]  /*07e0*/  @!P0 IMAD R19, R18.reuse, R15, R19 ;  /* 0x0000000f12138224 */ /* 0x040fe400078e0213 */
[----:B------:R-:W-:-:S05]  /*07f0*/  @!P0 IMAD.WIDE.U32 R14, R18, R14, R20 ;  /* 0x0000000e120e8225 */ /* 0x000fca00078e0014 */
[----:B------:R-:W-:Y:S02]  /*0800*/  @!P0 IADD3 R19, R15, R19, RZ ;  /* 0x000000130f138210 */ /* 0x000fe40007ffe0ff */
[C---:B------:R-:W-:Y:S02]  /*0810*/  @!P0 SHF.L.U32 R15, R14.reuse, 0x1, RZ ;  /* 0x000000010e0f8819 */ /* 0x040fe400000006ff */
[----:B------:R-:W-:Y:S02]  /*0820*/  @!P0 SHF.L.U64.HI R14, R14, 0x1, R19 ;  /* 0x000000010e0e8819 */ /* 0x000fe40000010213 */
[C---:B--2---:R-:W-:Y:S02]  /*0830*/  @!P0 IADD3 R8, P3, R15.reuse, R8, RZ ;  /* 0x000000080f088210 */ /* 0x044fe40007f7e0ff */
[----:B----4-:R-:W-:Y:S02]  /*0840*/  @!P0 IADD3 R10, P4, R15, R10, RZ ;  /* 0x0000000a0f0a8210 */ /* 0x010fe40007f9e0ff */
[----:B------:R-:W-:-:S02]  /*0850*/  @!P0 IADD3.X R9, R14, R9, RZ, P3, !PT ;  /* 0x000000090e098210 */ /* 0x000fc40001ffe4ff */
[----:B------:R-:W-:-:S03]  /*0860*/  @!P0 IADD3.X R11, R14, R11, RZ, P4, !PT ;  /* 0x0000000b0e0b8210 */ /* 0x000fc600027fe4ff */
[----:B------:R-:W5:Y:S04]  /*0870*/  @!P0 LDG.E R30, desc[UR14][R8.64] ;  /* 0x0000000e081e8981 */ /* 0x000f68000c1e1900 */
[----:B------:R-:W5:Y:S01]  /*0880*/  @!P0 LDG.E R27, desc[UR14][R10.64] ;  /* 0x0000000e0a1b8981 */ /* 0x000f62000c1e1900 */
[----:B0-----:R-:W-:-:S04]  /*0890*/  @P1 IADD3 R6, P2, R23, R6, RZ ;  /* 0x0000000617061210 */ /* 0x001fc80007f5e0ff */
[----:B------:R-:W-:Y:S01]  /*08a0*/  @P1 IADD3.X R7, R22, R7, RZ, P2, !PT ;  /* 0x0000000716071210 */ /* 0x000fe200017fe4ff */
[----:B------:R-:W-:Y:S01]  /*08b0*/  UMOV UR13, 0x3f800000 ;  /* 0x3f800000000d7882 */ /* 0x000fe20000000000 */
[----:B------:R-:W-:Y:S03]  /*08c0*/  BSSY B0, `(.L_x_204) ;  /* 0x0000021000007945 */ /* 0x000fe60003800000 */
[----:B------:R0:W5:Y:S02]  /*08d0*/  @P1 LDG.E R28, desc[UR14][R6.64] ;  /* 0x0000000e061c1981 */ /* 0x000164000c1e1900 */
[----:B0-----:R-:W-:Y:S01]  /*08e0*/  HFMA2.MMA R7, -RZ, RZ, 0, 0 ;  /* 0x00000000ff077435 */ /* 0x001fe200000001ff */
        /* <DEDUP_REMOVED lines=13> */
[----:B------:R-:W-:Y:S05]  /*09c0*/  @P0 BRA `(.L_x_205) ;  /* 0x0000000000400947 */ /* 0x000fea0003800000 */
        /* <DEDUP_REMOVED lines=11> */
[----:B------:R-:W4:Y:S01]  /*0a80*/  @P0 LDG.E.U16 R6, desc[UR14][R10.64+0x2] ;  /* 0x0000020e0a060981 */ /* 0x000f22000c1e1500 */
[----:B--2---:R-:W-:Y:S02]  /*0a90*/  SHF.L.U32 R26, R26, 0x10, RZ ;  /* 0x000000101a1a7819 */ /* 0x004fe400000006ff */
[----:B---3--:R-:W-:Y:S02]  /*0aa0*/  SHF.L.U32 R5, R5, 0x10, RZ ;  /* 0x0000001005057819 */ /* 0x008fe400000006ff */
[----:B----4-:R-:W-:Y:S02]  /*0ab0*/  @P0 SHF.L.U32 R7, R12, 0x10, RZ ;  /* 0x000000100c070819 */ /* 0x010fe400000006ff */
[----:B------:R-:W-:-:S07]  /*0ac0*/  @P0 SHF.L.U32 R4, R6, 0x10, RZ ;  /* 0x0000001006040819 */ /* 0x000fce00000006ff */
.L_x_205:
[----:B------:R-:W-:Y:S05]  /*0ad0*/  BSYNC B0 ;  /* 0x0000000000007941 */ /* 0x000fea0003800000 */
.L_x_204:
[----:B------:R-:W-:Y:S02]  /*0ae0*/  ISETP.NE.AND P2, PT, RZ, UR18, PT ;  /* 0x00000012ff007c0c */ /* 0x000fe4000bf45270 */
[C---:B-----5:R-:W-:Y:S02]  /*0af0*/  PRMT R6, R29.reuse, 0x7632, R6 ;  /* 0x000076321d067816 */ /* 0x060fe40000000006 */
[----:B------:R-:W-:Y:S02]  /*0b00*/  SHF.L.U32 R9, R29, 0x10, RZ ;  /* 0x000000101d097819 */ /* 0x000fe400000006ff */
[----:B------:R-:W-:Y:S02]  /*0b10*/  SHF.L.U32 R6, R6, 0x10, RZ ;  /* 0x0000001006067819 */ /* 0x000fe400000006ff */
[----:B------:R-:W-:Y:S01]  /*0b20*/  SHF.L.U32 R15, R30, 0x10, RZ ;  /* 0x000000101e0f7819 */ /* 0x000fe200000006ff */
[----:B------:R-:W-:Y:S01]  /*0b30*/  FADD.FTZ R9, R9, -UR19 ;  /* 0x8000001309097e21 */ /* 0x000fe20008010000 */
[----:B------:R-:W-:Y:S01]  /*0b40*/  PRMT R10, R28, 0x7632, R10 ;  /* 0x000076321c0a7816 */ /* 0x000fe2000000000a */
[----:B------:R-:W-:Y:S01]  /*0b50*/  FADD.FTZ R14, R6, -UR19 ;  /* 0x80000013060e7e21 */ /* 0x000fe20008010000 */
[----:B------:R-:W-:Y:S01]  /*0b60*/  PRMT R8, R30, 0x7632, R8 ;  /* 0x000076321e087816 */ /* 0x000fe20000000008 */
[----:B------:R-:W-:Y:S01]  /*0b70*/  FMUL.FTZ R6, R9, UR13 ;  /* 0x0000000d09067c20 */ /* 0x000fe20008410000 */
[----:B------:R-:W-:Y:S01]  /*0b80*/  PRMT R12, R27, 0x7632, R12 ;  /* 0x000076321b0c7816 */ /* 0x000fe2000000000c */
[----:B------:R-:W-:Y:S01]  /*0b90*/  FADD.FTZ R24, R15, -UR19 ;  /* 0x800000130f187e21 */ /* 0x000fe20008010000 */
        /* <DEDUP_REMOVED lines=25> */
.L_x_206:
        /* <DEDUP_REMOVED lines=18> */
[----:B0-----:R-:W-:Y:S01]  /*0e50*/  FMUL.FTZ R11, R11, R22 ;  /* 0x000000160b0b7220 */ /* 0x001fe20000410000 */
[----:B------:R-:W-:-:S04]  /*0e60*/  FADD.FTZ R33, -R22, 1 ;  /* 0x3f80000016217421 */ /* 0x000fc80000010100 */
[----:B------:R-:W-:Y:S01]  /*0e70*/  FFMA.FTZ R18, R18, R33, 1 ;  /* 0x3f80000012127423 */ /* 0x000fe20000010021 */
[----:B-1----:R-:W-:Y:S01]  /*0e80*/  FADD.FTZ R22, -R25, 1 ;  /* 0x3f80000019167421 */ /* 0x002fe20000010100 */
[----:B------:R-:W-:Y:S02]  /*0e90*/  FMUL.FTZ R12, R12, R25 ;  /* 0x000000190c0c7220 */ /* 0x000fe40000410000 */
[----:B------:R-:W-:Y:S01]  /*0ea0*/  FMUL.FTZ R11, R11, R18 ;  /* 0x000000120b0b7220 */ /* 0x000fe20000410000 */
[----:B------:R-:W-:-:S04]  /*0eb0*/  FFMA.FTZ R19, R19, R22, 1 ;  /* 0x3f80000013137423 */ /* 0x000fc80000010016 */
[----:B------:R-:W-:-:S07]  /*0ec0*/  FMUL.FTZ R12, R12, R19 ;  /* 0x000000130c0c7220 */ /* 0x000fce0000410000 */
.L_x_207:
        /* <DEDUP_REMOVED lines=11> */
[----:B------:R-:W-:Y:S01]  /*0f80*/  UIADD3 UR8, UR9, 0xd0, URZ ;  /* 0x000000d009087890 */ /* 0x000fe2000fffe03f */
[----:B------:R-:W-:Y:S01]  /*0f90*/  FFMA.FTZ R19, R6, R13, RZ ;  /* 0x0000000d06137223 */ /* 0x000fe200000100ff */
        /* <DEDUP_REMOVED lines=30> */
[----:B------:R-:W-:Y:S01]  /*1180*/  ISETP.NE.AND P0, PT, R0, RZ, PT ;  /* 0x000000ff0000720c */ /* 0x000fe20003f05270 */
[----:B------:R-:W-:Y:S01]  /*1190*/  FFMA.FTZ R8, R14, R11, R19 ;  /* 0x0000000b0e087223 */ /* 0x000fe20000010013 */
[----:B------:R-:W-:Y:S01]  /*11a0*/  FFMA.FTZ R14, R9, R10, RZ ;  /* 0x0000000a090e7223 */ /* 0x000fe200000100ff */
[----:B------:R-:W-:Y:S01]  /*11b0*/  FADD.FTZ R10, R6, R11 ;  /* 0x0000000b060a7221 */ /* 0x000fe20000010000 */
[----:B------:R-:W-:Y:S01]  /*11c0*/  FADD.FTZ R11, R13, R12 ;  /* 0x0000000c0d0b7221 */ /* 0x000fe20000010000 */
[----:B------:R-:W-:Y:S01]  /*11d0*/  LEA R6, R32, UR8, 0x4 ;  /* 0x0000000820067c11 */ /* 0x000fe2000f8e20ff */
[----:B------:R-:W-:-:S05]  /*11e0*/  FFMA.FTZ R9, R15, R12, R14 ;  /* 0x0000000c0f097223 */ /* 0x000fca000001000e */
        /* <DEDUP_REMOVED lines=9> */
[----:B------:R-:W-:-:S03]  /*1280*/  FADD.FTZ R16, R25, R17 ;  /* 0x0000001119107221 */ /* 0x000fc60000010000 */
[----:B------:R-:W-:Y:S01]  /*1290*/  FADD.FTZ R33, R33, R18 ;  /* 0x0000001221217221 */ /* 0x000fe20000010000 */
[----:B0-----:R-:W-:Y:S02]  /*12a0*/  FADD.FTZ R24, R16, R19 ;  /* 0x0000001310187221 */ /* 0x001fe40000010000 */
        /* <DEDUP_REMOVED lines=41> */
.L_x_209:
[----:B------:R-:W-:Y:S05]  /*1540*/  BSYNC B0 ;  /* 0x0000000000007941 */ /* 0x000fea0003800000 */
.L_x_208:
        /* <DEDUP_REMOVED lines=40> */
.L_x_212:
        /* <DEDUP_REMOVED lines=210> */
.L_x_211:
[----:B------:R-:W-:Y:S05]  /*24f0*/  BSYNC B0 ;  /* 0x0000000000007941 */ /* 0x000fea0003800000 */
.L_x_210:
        /* <DEDUP_REMOVED lines=20> */
.L_x_214:
[----:B------:R-:W-:Y:S05]  /*2640*/  BSYNC B0 ;  /* 0x0000000000007941 */ /* 0x000fea0003800000 */
.L_x_213:
[----:B------:R-:W-:Y:S05]  /*2650*/  @!P0 BRA `(.L_x_215) ;  /* 0x0000001000908947 */ /* 0x000fea0003800000 */
[----:B-1----:R-:W0:Y:S01]  /*2660*/  LDC R8, c[0x0][0x10] ;  /* 0x00000400ff087b82 */ /* 0x002e220000000800 */
[----:B------:R-:W1:Y:S01]  /*2670*/  S2R R3, SR_CTAID.Y ;  /* 0x0000000000037919 */ /* 0x000e620000002600 */
        /* <DEDUP_REMOVED lines=31> */
.L_x_217:
[----:B------:R-:W2:Y:S04]  /*2870*/  LDG.E.STRONG.GPU R9, desc[UR14][R10.64] ;  /* 0x0000000e0a097981 */ /* 0x000ea8000c1ef900 */
[----:B--2---:R-:W-:Y:S01]  /*2880*/  CCTL.IVALL ;  /* 0x00000000ff00798f */ /* 0x004fe20002000000 */
[----:B------:R-:W-:Y:S05]  /*2890*/  YIELD ;  /* 0x0000000000007946 */ /* 0x000fea0003800000 */
[----:B------:R-:W-:-:S13]  /*28a0*/  ISETP.NE.AND P0, PT, R9, R14, PT ;  /* 0x0000000e0900720c */ /* 0x000fda0003f05270 */
[----:B------:R-:W-:Y:S05]  /*28b0*/  @P0 BRA `(.L_x_217) ;  /* 0xfffffffc00ec0947 */ /* 0x000fea000383ffff */
.L_x_216:
        /* <DEDUP_REMOVED lines=17> */
.L_x_221:
        /* <DEDUP_REMOVED lines=115> */
.L_x_220:
        /* <DEDUP_REMOVED lines=40> */
[C---:B------:R-:W-:Y:S02]  /*3380*/  @!P6 IMAD R15, R8.reuse, R12, R3 ;  /* 0x0000000c080fe224 */ /* 0x040fe400078e0203 */
        /* <DEDUP_REMOVED lines=20> */
.L_x_222:
[----:B------:R-:W-:-:S13]  /*34d0*/  ISETP.NE.OR P0, PT, R9, RZ, P0 ;  /* 0x000000ff0900720c */ /* 0x000fda0000705670 */
[----:B------:R-:W-:Y:S05]  /*34e0*/  @!P0 BRA `(.L_x_218) ;  /* 0x00000000007c8947 */ /* 0x000fea0003800000 */
.L_x_219:
        /* <DEDUP_REMOVED lines=31> */
.L_x_218:
        /* <DEDUP_REMOVED lines=11> */
.L_x_224:
[----:B------:R-:W-:Y:S05]  /*3790*/  BSYNC B0 ;  /* 0x0000000000007941 */ /* 0x000fea0003800000 */
.L_x_223:
        /* <DEDUP_REMOVED lines=16> */
.L_x_215:
[----:B------:R-:W0:Y:S01]  /*38a0*/  S2UR UR9, SR_CgaCtaId ;  /* 0x00000000000979c3 */ /* 0x000e220000008800 */
[----:B------:R-:W-:Y:S01]  /*38b0*/  UMOV UR8, 0x400 ;  /* 0x0000040000087882 */ /* 0x000fe20000000000 */
[C---:B-1----:R-:W-:Y:S02]  /*38c0*/  PRMT R10, R29.reuse, 0x7632, R10 ;  /* 0x000076321d0a7816 */ /* 0x042fe4000000000a */
[----:B------:R-:W-:Y:S02]  /*38d0*/  SHF.L.U32 R29, R29, 0x10, RZ ;  /* 0x000000101d1d7819 */ /* 0x000fe400000006ff */
[----:B------:R-:W-:Y:S02]  /*38e0*/  PRMT R12, R28, 0x7632, R12 ;  /* 0x000076321c0c7816 */ /* 0x000fe4000000000c */
[----:B------:R-:W-:Y:S01]  /*38f0*/  PRMT R13, R30, 0x7632, R13 ;  /* 0x000076321e0d7816 */ /* 0x000fe2000000000d */
[----:B------:R-:W-:Y:S01]  /*3900*/  FADD.FTZ R29, R29, -UR19 ;  /* 0x800000131d1d7e21 */ /* 0x000fe20008010000 */
[----:B------:R-:W-:-:S02]  /*3910*/  SHF.L.U32 R11, R28, 0x10, RZ ;  /* 0x000000101c0b7819 */ /* 0x000fc400000006ff */
[----:B------:R-:W-:Y:S01]  /*3920*/  SHF.L.U32 R30, R30, 0x10, RZ ;  /* 0x000000101e1e7819 */ /* 0x000fe200000006ff */
[----:B------:R-:W-:Y:S01]  /*3930*/  FMUL.FTZ R20, R29, UR13 ;  /* 0x0000000d1d147c20 */ /* 0x000fe20008410000 */
[----:B0-----:R-:W-:-:S09]  /*3940*/  ULEA UR8, UR9, UR8, 0x18 ;  /* 0x0000000809087291 */ /* 0x001fd2000f8ec03f */
[----:B------:R-:W-:Y:S01]  /*3950*/  @!P3 STS.64 [UR8+0xc0], R24 ;  /* 0x0000c018ff00b988 */ /* 0x000fe20008000a08 */
[----:B------:R-:W-:Y:S06]  /*3960*/  BAR.SYNC.DEFER_BLOCKING 0x0 ;  /* 0x0000000000007b1d */ /* 0x000fec0000010000 */
[----:B------:R-:W0:Y:S01]  /*3970*/  LDS.64 R8, [UR8+0xc0] ;  /* 0x0000c008ff087984 */ /* 0x000e220008000a00 */
[----:B------:R-:W-:Y:S02]  /*3980*/  ULDC UR8, c[0x0][0x2bc] ;  /* 0x0000af0000087ab9 */ /* 0x000fe40000000800 */
[----:B0-----:R-:W-:Y:S01]  /*3990*/  FMUL.FTZ R3, R8, UR8 ;  /* 0x0000000808037c20 */ /* 0x001fe20008410000 */
[----:B------:R-:W-:Y:S01]  /*39a0*/  SHF.L.U32 R8, R10, 0x10, RZ ;  /* 0x000000100a087819 */ /* 0x000fe200000006ff */
[----:B------:R-:W-:Y:S01]  /*39b0*/  FMUL.FTZ R6, R9, UR8 ;  /* 0x0000000809067c20 */ /* 0x000fe20008410000 */
[----:B------:R-:W-:-:S03]  /*39c0*/  SHF.L.U32 R10, R12, 0x10, RZ ;  /* 0x000000100c0a7819 */ /* 0x000fc600000006ff */
[----:B------:R-:W-:Y:S01]  /*39d0*/  FADD.FTZ R9, R8, -UR19 ;  /* 0x8000001308097e21 */ /* 0x000fe20008010000 */
[----:B------:R-:W-:-:S03]  /*39e0*/  SHF.L.U32 R8, R13, 0x10, RZ ;  /* 0x000000100d087819 */ /* 0x000fc600000006ff */
        /* <DEDUP_REMOVED lines=20> */
.L_x_225:
[----:B------:R-:W-:Y:S04]  /*3b30*/  BSSY B0, `(.L_x_226) ;  /* 0x0000015000007945 */ /* 0x000fe80003800000 */
[----:B------:R-:W-:Y:S05]  /*3b40*/  @!P1 BRA `(.L_x_227) ;  /* 0x00000000004c9947 */ /* 0x000fea0003800000 */
[C-C-:B------:R-:W-:Y:S01]  /*3b50*/  FFMA.FTZ R12, R3.reuse, R20, R6.reuse ;  /* 0x00000014030c7223 */ /* 0x140fe20000010006 */
[----:B------:R-:W-:Y:S01]  /*3b60*/  FFMA.FTZ R9, R3, R21, R6 ;  /* 0x0000001503097223 */ /* 0x000fe20000010006 */
[----:B------:R-:W-:Y:S01]  /*3b70*/  SHF.R.S32.HI R14, RZ, 0x1f, R31 ;  /* 0x0000001fff0e7819 */ /* 0x000fe2000001141f */
[----:B------:R-:W-:Y:S01]  /*3b80*/  ULDC.64 UR8, c[0x0][0x288] ;  /* 0x0000a20000087ab9 */ /* 0x000fe20000000a00 */
[----:B------:R-:W-:Y:S01]  /*3b90*/  FFMA.FTZ R12, R11, R26, -R12 ;  /* 0x0000001a0b0c7223 */ /* 0x000fe2000001080c */
[----:B------:R-:W-:Y:S01]  /*3ba0*/  FFMA.FTZ R9, R10, R5, -R9 ;  /* 0x000000050a097223 */ /* 0x000fe20000010809 */
[----:B------:R-:W-:Y:S01]  /*3bb0*/  MOV R10, R34 ;  /* 0x00000022000a7202 */ /* 0x000fe20000000f00 */
[----:B------:R-:W-:Y:S01]  /*3bc0*/  IMAD R14, R14, UR8, RZ ;  /* 0x000000080e0e7c24 */ /* 0x000fe2000f8e02ff */
[----:B------:R-:W-:Y:S01]  /*3bd0*/  MOV R11, R37 ;  /* 0x00000025000b7202 */ /* 0x000fe20000000f00 */
[----:B------:R-:W-:Y:S02]  /*3be0*/  FMUL.FTZ R9, R9, UR13 ;  /* 0x0000000d09097c20 */ /* 0x000fe40008410000 */
[----:B------:R-:W-:-:S02]  /*3bf0*/  IMAD R13, R31, UR9, R14 ;  /* 0x000000091f0d7c24 */ /* 0x000fc4000f8e020e */
[----:B------:R-:W-:Y:S01]  /*3c00*/  FMUL.FTZ R14, R12, UR13 ;  /* 0x0000000d0c0e7c20 */ /* 0x000fe20008410000 */
[----:B------:R-:W-:Y:S01]  /*3c10*/  IMAD.WIDE.U32 R10, R31, UR8, R10 ;  /* 0x000000081f0a7c25 */ /* 0x000fe2000f8e000a */
[----:B------:R-:W-:-:S03]  /*3c20*/  ULDC.64 UR8, c[0x0][0x210] ;  /* 0x0000840000087ab9 */ /* 0x000fc60000000a00 */
[----:B------:R-:W-:Y:S02]  /*3c30*/  F2FP.BF16.F32.PACK_AB R9, R9, R14 ;  /* 0x0000000e0909723e */ /* 0x000fe400000010ff */
[----:B------:R-:W-:Y:S02]  /*3c40*/  LEA R12, P0, R10, UR8, 0x1 ;  /* 0x000000080a0c7c11 */ /* 0x000fe4000f8008ff */
[----:B------:R-:W-:-:S04]  /*3c50*/  IADD3 R13, R11, R13, RZ ;  /* 0x0000000d0b0d7210 */ /* 0x000fc80007ffe0ff */
[----:B------:R-:W-:-:S05]  /*3c60*/  LEA.HI.X R13, R10, UR9, R13, 0x1, P0 ;  /* 0x000000090a0d7c11 */ /* 0x000fca00080f0c0d */
[----:B------:R0:W-:Y:S02]  /*3c70*/  STG.E desc[UR14][R12.64], R9 ;  /* 0x000000090c007986 */ /* 0x0001e4000c10190e */
.L_x_227:
[----:B------:R-:W-:Y:S05]  /*3c80*/  BSYNC B0 ;  /* 0x0000000000007941 */ /* 0x000fea0003800000 */
.L_x_226:
[C---:B------:R-:W-:Y:S01]  /*3c90*/  PRMT R10, R27.reuse, 0x7632, R10 ;  /* 0x000076321b0a7816 */ /* 0x040fe2000000000a */
[----:B------:R-:W-:Y:S01]  /*3ca0*/  FADD.FTZ R30, R30, -UR19 ;  /* 0x800000131e1e7e21 */ /* 0x000fe20008010000 */
[----:B0-----:R-:W-:Y:S01]  /*3cb0*/  FADD.FTZ R9, R8, -UR19 ;  /* 0x8000001308097e21 */ /* 0x001fe20008010000 */
        /* <DEDUP_REMOVED lines=24> */
.L_x_228:
[----:B------:R-:W-:Y:S01]  /*3e40*/  ULDC.64 UR8, c[0x0][0x290] ;  /* 0x0000a40000087ab9 */ /* 0x000fe20000000a00 */
[----:B------:R-:W-:Y:S01]  /*3e50*/  SHF.R.S32.HI R7, RZ, 0x1f, R8 ;  /* 0x0000001fff077819 */ /* 0x000fe20000011408 */
[----:B------:R-:W-:Y:S01]  /*3e60*/  BSSY B0, `(.L_x_229) ;  /* 0x0000016000007945 */ /* 0x000fe20003800000 */
[----:B------:R-:W-:-:S04]  /*3e70*/  ISETP.GE.U32.AND P0, PT, R8, UR8, PT ;  /* 0x0000000808007c0c */ /* 0x000fc8000bf06070 */
[----:B------:R-:W-:-:S04]  /*3e80*/  ISETP.GE.AND.EX P0, PT, R7, UR9, PT, P0 ;  /* 0x0000000907007c0c */ /* 0x000fc8000bf06300 */
[----:B------:R-:W-:-:S13]  /*3e90*/  ISETP.GT.U32.OR P0, PT, R32, 0x27f, P0 ;  /* 0x0000027f2000780c */ /* 0x000fda0000704470 */
        /* <DEDUP_REMOVED lines=9> */
[----:B------:R-:W-:Y:S01]  /*3f30*/  FMUL.FTZ R6, R4, UR13 ;  /* 0x0000000d04067c20 */ /* 0x000fe20008410000 */
[----:B------:R-:W-:Y:S01]  /*3f40*/  FMUL.FTZ R3, R3, UR13 ;  /* 0x0000000d03037c20 */ /* 0x000fe20008410000 */
[----:B------:R-:W-:Y:S01]  /*3f50*/  IMAD R7, R8, UR9, R7 ;  /* 0x0000000908077c24 */ /* 0x000fe2000f8e0207 */
[----:B------:R-:W-:Y:S02]  /*3f60*/  ULDC.64 UR8, c[0x0][0x210] ;  /* 0x0000840000087ab9 */ /* 0x000fe40000000a00 */
[C---:B------:R-:W-:Y:S02]  /*3f70*/  LEA R4, P0, R34.reuse, UR8, 0x1 ;  /* 0x0000000822047c11 */ /* 0x040fe4000f8008ff */
[----:B------:R-:W-:Y:S02]  /*3f80*/  IADD3 R7, R35, R7, RZ ;  /* 0x0000000723077210 */ /* 0x000fe40007ffe0ff */
[----:B------:R-:W-:Y:S02]  /*3f90*/  F2FP.BF16.F32.PACK_AB R3, R3, R6 ;  /* 0x000000060303723e */ /* 0x000fe400000010ff */
[----:B------:R-:W-:-:S05]  /*3fa0*/  LEA.HI.X R5, R34, UR9, R7, 0x1, P0 ;  /* 0x0000000922057c11 */ /* 0x000fca00080f0c07 */
[----:B------:R0:W-:Y:S02]  /*3fb0*/  STG.E desc[UR14][R4.64], R3 ;  /* 0x0000000304007986 */ /* 0x0001e4000c10190e */
.L_x_230:
[----:B------:R-:W-:Y:S05]  /*3fc0*/  BSYNC B0 ;  /* 0x0000000000007941 */ /* 0x000fea0003800000 */
.L_x_229:
[----:B------:R-:W-:Y:S01]  /*3fd0*/  ULDC UR8, c[0x0][0x10] ;  /* 0x0000040000087ab9 */ /* 0x000fe20000000800 */
[----:B------:R-:W-:Y:S02]  /*3fe0*/  UIADD3 UR4, UR4, 0x1, URZ ;  /* 0x0000000104047890 */ /* 0x000fe4000fffe03f */
[----:B------:R-:W-:-:S04]  /*3ff0*/  UIADD3 UR7, UR8, UR7, URZ ;  /* 0x0000000708077290 */ /* 0x000fc8000fffe03f */
[----:B------:R-:W-:-:S06]  /*4000*/  UISETP.GE.AND UP0, UPT, UR7, UR5, UPT ;  /* 0x000000050700728c */ /* 0x000fcc000bf06270 */
[----:B------:R-:W-:-:S13]  /*4010*/  PLOP3.LUT P0, PT, PT, PT, UP0, 0x80, 0x0 ;  /* 0x000000000000781c */ /* 0x000fda0003f0f008 */
[----:B------:R-:W-:Y:S05]  /*4020*/  @!P0 BRA `(.L_x_231) ;  /* 0xffffffc000a88947 */ /* 0x000fea000383ffff */
.L_x_203:
        /* <DEDUP_REMOVED lines=19> */
.L_x_233:
[----:B------:R-:W-:Y:S05]  /*4160*/  BSYNC B0 ;  /* 0x0000000000007941 */ /* 0x000fea0003800000 */
.L_x_232:
        /* <DEDUP_REMOVED lines=11> */
.L_x_235:
[----:B------:R-:W2:Y:S04]  /*4220*/  LDG.E.STRONG.GPU R5, desc[UR14][R2.64] ;  /* 0x0000000e02057981 */ /* 0x000ea8000c1ef900 */
[----:B--2---:R-:W-:Y:S01]  /*4230*/  CCTL.IVALL ;  /* 0x00000000ff00798f */ /* 0x004fe20002000000 */
[----:B------:R-:W-:Y:S05]  /*4240*/  YIELD ;  /* 0x0000000000007946 */ /* 0x000fea0003800000 */
[----:B------:R-:W-:-:S13]  /*4250*/  ISETP.NE.AND P0, PT, R5, R0, PT ;  /* 0x000000000500720c */ /* 0x000fda0003f05270 */
[----:B------:R-:W-:Y:S05]  /*4260*/  @P0 BRA `(.L_x_235) ;  /* 0xfffffffc00ec0947 */ /* 0x000fea000383ffff */
.L_x_234:
        /* <DEDUP_REMOVED lines=24> */
.L_x_236:
[----:B------:R-:W-:-:S04]  /*43f0*/  LEA R12, P0, R32, UR4, 0x2 ;  /* 0x00000004200c7c11 */ /* 0x000fc8000f8010ff */
[----:B------:R-:W-:Y:S02]  /*4400*/  LEA.HI.X R13, R32, UR5, R0, 0x2, P0 ;  /* 0x00000005200d7c11 */ /* 0x000fe400080f1400 */
[-C--:B------:R-:W-:Y:S02]  /*4410*/  LEA R14, P0, R25, R12.reuse, 0x2 ;  /* 0x0000000c190e7211 */ /* 0x080fe400078010ff */
[-C--:B------:R-:W-:Y:S01]  /*4420*/  LEA R18, P2, R29, R12.reuse, 0x2 ;  /* 0x0000000c1d127211 */ /* 0x080fe200078410ff */
[----:B------:R-:W2:Y:S01]  /*4430*/  LDG.E R0, desc[UR14][R12.64] ;  /* 0x0000000e0c007981 */ /* 0x000ea2000c1e1900 */
[----:B------:R-:W-:Y:S02]  /*4440*/  LEA R16, P1, R2, R12, 0x2 ;  /* 0x0000000c02107211 */ /* 0x000fe400078210ff */
[C---:B------:R-:W-:Y:S02]  /*4450*/  IADD3.X R15, R13.reuse, R33, RZ, P0, !PT ;  /* 0x000000210d0f7210 */ /* 0x040fe400007fe4ff */
[----:B------:R-:W-:-:S02]  /*4460*/  IADD3.X R19, R13, R31, RZ, P2, !PT ;  /* 0x0000001f0d137210 */ /* 0x000fc400017fe4ff */
[----:B------:R-:W-:Y:S02]  /*4470*/  IADD3.X R17, R23, R13, RZ, P1, !PT ;  /* 0x0000000d17117210 */ /* 0x000fe40000ffe4ff */
        /* <DEDUP_REMOVED lines=8> */
[----:B--2---:R-:W-:Y:S02]  /*4500*/  F2FP.BF16.F32.PACK_AB R3, R15, R0 ;  /* 0x000000000f03723e */ /* 0x004fe400000010ff */
[----:B------:R-:W-:Y:S02]  /*4510*/  SHF.R.S32.HI R0, RZ, 0x1f, R32 ;  /* 0x0000001fff007819 */ /* 0x000fe40000011420 */
[----:B---3--:R-:W-:Y:S01]  /*4520*/  F2FP.BF16.F32.PACK_AB R21, R19, R16 ;  /* 0x000000101315723e */ /* 0x008fe200000010ff */
[----:B------:R2:W-:Y:S04]  /*4530*/  STG.E desc[UR14][R8.64], R3 ;  /* 0x0000000308007986 */ /* 0x0005e8000c10190e */
[----:B------:R2:W-:Y:S01]  /*4540*/  STG.E desc[UR14][R10.64], R21 ;  /* 0x000000150a007986 */ /* 0x0005e2000c10190e */
[----:B------:R-:W-:-:S13]  /*4550*/  ISETP.GT.AND.EX P0, PT, R27, R0, PT, P0 ;  /* 0x000000001b00720c */ /* 0x000fda0003f04300 */
[----:B--2---:R-:W-:Y:S05]  /*4560*/  @P0 BRA `(.L_x_236) ;  /* 0xfffffffc00a00947 */ /* 0x004fea000383ffff */
[----:B------:R-:W-:Y:S05]  /*4570*/  EXIT ;  /* 0x000000000000794d */ /* 0x000fea0003800000 */
.L_x_237:
        /* <DEDUP_REMOVED lines=16> */
.L_x_1880:


//--------------------- .text._Z35group_norm_nhwc_bwd_one_pass_kernelI11Bf16IOBf16WLi512ELi10ELi640EEv26Group_norm_nhwc_bwd_params --------------------------
	.section	.text._Z35group_norm_nhwc_bwd_one_pass_kernelI11Bf16IOBf16WLi512ELi10ELi640EEv26Group_norm_nhwc_bwd_params,"ax",@progbits
	.align	128
        .global         _Z35group_norm_nhwc_bwd_one_pass_kernelI11Bf16IOBf16WLi512ELi10ELi640EEv26Group_norm_nhwc_bwd_params
        .type           _Z35group_norm_nhwc_bwd_one_pass_kernelI11Bf16IOBf16WLi512ELi10ELi640EEv26Group_norm_nhwc_bwd_params,@function
        .size           _Z35group_norm_nhwc_bwd_one_pass_kernelI11Bf16IOBf16WLi512ELi10ELi640EEv26Group_norm_nhwc_bwd_params,(.L_x_1881 - _Z35group_norm_nhwc_bwd_one_pass_kernelI11Bf16IOBf16WLi512ELi10ELi640EEv26Group_norm_nhwc_bwd_params)
        .other          _Z35group_norm_nhwc_bwd_one_pass_kernelI11Bf16IOBf16WLi512ELi10ELi640EEv26Group_norm_nhwc_bwd_params,@"STO_CUDA_ENTRY STV_DEFAULT"
_Z35group_norm_nhwc_bwd_one_pass_kernelI11Bf16IOBf16WLi512ELi10ELi640EEv26Group_norm_nhwc_bwd_params:
.text._Z35group_norm_nhwc_bwd_one_pass_kernelI11Bf16IOBf16WLi512ELi10ELi640EEv26Group_norm_nhwc_bwd_params:
        /* <DEDUP_REMOVED lines=12> */
[----:B------:R-:W-:Y:S01]  /*00c0*/  ULDC.64 UR10, c[0x0][0x290] ;  /* 0x0000a400000a7ab9 */ /* 0x000fe20000000a00 */
[----:B------:R-:W-:Y:S01]  /*00d0*/  UMOV UR5, 0x400 ;  /* 0x0000040000057882 */ /* 0x000fe20000000000 */
[----:B------:R-:W-:Y:S01]  /*00e0*/  HFMA2.MMA R63, -RZ, RZ, 0, 0 ;  /* 0x00000000ff3f7435 */ /* 0x000fe200000001ff */
[----:B------:R-:W-:Y:S02]  /*00f0*/  SHF.R.U32.HI R2, RZ, 0x2, R3 ;  /* 0x00000002ff027819 */ /* 0x000fe40000011603 */
[----:B------:R-:W2:Y:S03]  /*0100*/  S2UR UR7, SR_CTAID.X ;  /* 0x00000000000779c3 */ /* 0x000ea60000002500 */
[----:B------:R-:W-:-:S05]  /*0110*/  IMAD R70, R2, -0x5, R69 ;  /* 0xfffffffb02467824 */ /* 0x000fca00078e0245 */
[----:B------:R-:W2:Y:S01]  /*0120*/  LDC R67, c[0x0][0x2ac] ;  /* 0x0000ab00ff437b82 */ /* 0x000ea20000000800 */
[----:B------:R-:W-:-:S07]  /*0130*/  SHF.L.U32 R70, R70, 0x1, RZ ;  /* 0x0000000146467819 */ /* 0x000fce00000006ff */
[----:B------:R-:W3:Y:S01]  /*0140*/  S2UR UR6, SR_CgaCtaId ;  /* 0x00000000000679c3 */ /* 0x000ee20000008800 */
[----:B0-----:R-:W-:Y:S01]  /*0150*/  IMAD.WIDE.U32 R4, R8, 0x3, RZ ;  /* 0x0000000308047825 */ /* 0x001fe200078e00ff */
[----:B------:R-:W-:-:S04]  /*0160*/  LEA R7, R9, R9, 0x1 ;  /* 0x0000000909077211 */ /* 0x000fc800078e08ff */
[----:B------:R-:W-:-:S04]  /*0170*/  IADD3 R7, R5, R7, RZ ;  /* 0x0000000705077210 */ /* 0x000fc80007ffe0ff */
[----:B------:R-:W-:Y:S02]  /*0180*/  LEA.HI R5, P2, R7, R4, RZ, 0x1 ;  /* 0x0000000407057211 */ /* 0x000fe400078508ff */
[----:B------:R-:W-:Y:S02]  /*0190*/  LEA.HI R4, P0, R9, R8, RZ, 0x1 ;  /* 0x0000000809047211 */ /* 0x000fe400078108ff */
[----:B------:R-:W-:Y:S01]  /*01a0*/  IADD3.X R8, RZ, R7, RZ, P2, !PT ;  /* 0x00000007ff087210 */ /* 0x000fe200017fe4ff */
[----:B--2---:R-:W-:Y:S01]  /*01b0*/  IMAD R67, R67, UR7, R2 ;  /* 0x0000000743437c24 */ /* 0x004fe2000f8e0202 */
[----:B------:R-:W-:Y:S02]  /*01c0*/  SHF.R.S32.HI R2, RZ, 0x1f, R69 ;  /* 0x0000001fff027819 */ /* 0x000fe40000011445 */
[----:B------:R-:W-:Y:S02]  /*01d0*/  IADD3.X R9, RZ, R9, RZ, P0, !PT ;  /* 0x00000009ff097210 */ /* 0x000fe400007fe4ff */
[----:B------:R-:W-:Y:S01]  /*01e0*/  ISETP.GE.U32.AND P1, PT, R67, UR10, PT ;  /* 0x0000000a43007c0c */ /* 0x000fe2000bf26070 */
[----:B------:R-:W-:Y:S01]  /*01f0*/  ULDC.U8 UR10, c[0x0][0x2a4] ;  /* 0x0000a900000a7ab9 */ /* 0x000fe20000000000 */
[----:B------:R-:W-:Y:S01]  /*0200*/  SHF.R.S32.HI R3, RZ, 0x1f, R67 ;  /* 0x0000001fff037819 */ /* 0x000fe20000011443 */
[----:B---3--:R-:W-:Y:S01]  /*0210*/  ULEA UR5, UR6, UR5, 0x18 ;  /* 0x0000000506057291 */ /* 0x008fe2000f8ec03f */
[----:B------:R-:W-:-:S02]  /*0220*/  LEA.HI R2, R2, R69, RZ, 0x5 ;  /* 0x0000004502027211 */ /* 0x000fc400078f28ff */
[--C-:B------:R-:W-:Y:S02]  /*0230*/  SHF.R.S64 R4, R4, 0x1, R9.reuse ;  /* 0x0000000104047819 */ /* 0x100fe40000001009 */
[----:B------:R-:W-:Y:S02]  /*0240*/  SHF.R.S32.HI R7, RZ, 0x1, R9 ;  /* 0x00000001ff077819 */ /* 0x000fe40000011409 */
[----:B------:R-:W-:Y:S02]  /*0250*/  SHF.R.S64 R5, R5, 0x1, R8 ;  /* 0x0000000105057819 */ /* 0x000fe40000001008 */
[----:B------:R-:W-:Y:S02]  /*0260*/  ISETP.GE.AND.EX P1, PT, R3, UR11, PT, P1 ;  /* 0x0000000b03007c0c */ /* 0x000fe4000bf26310 */
[----:B------:R-:W-:Y:S02]  /*0270*/  SHF.R.S32.HI R2, RZ, 0x5, R2 ;  /* 0x00000005ff027819 */ /* 0x000fe40000011402 */
[----:B------:R-:W-:-:S02]  /*0280*/  SHF.R.S32.HI R8, RZ, 0x1, R8 ;  /* 0x00000001ff087819 */ /* 0x000fc40000011408 */
[----:B------:R-:W-:Y:S02]  /*0290*/  SHF.L.U64.HI R6, R4, 0x2, R7 ;  /* 0x0000000204067819 */ /* 0x000fe40000010207 */
[----:B------:R-:W-:Y:S02]  /*02a0*/  LEA R2, R2, UR5, 0x3 ;  /* 0x0000000502027c11 */ /* 0x000fe4000f8e18ff */
[----:B------:R-:W-:Y:S02]  /*02b0*/  IADD3 R66, R67, 0x80, RZ ;  /* 0x0000008043427810 */ /* 0x000fe40007ffe0ff */
[----:B------:R-:W-:Y:S02]  /*02c0*/  ISETP.LT.U32.AND P1, PT, R69, 0x280, !P1 ;  /* 0x000002804500780c */ /* 0x000fe40004f21070 */
[C---:B------:R-:W-:Y:S02]  /*02d0*/  IADD3 R65, R67.reuse, 0x100, RZ ;  /* 0x0000010043417810 */ /* 0x040fe40007ffe0ff */
[----:B------:R-:W-:-:S02]  /*02e0*/  IADD3 R64, R67, 0x180, RZ ;  /* 0x0000018043407810 */ /* 0x000fc40007ffe0ff */
[----:B-1----:R-:W-:-:S07]  /*02f0*/  SHF.L.U64.HI R7, R5, 0x2, R8 ;  /* 0x0000000205077819 */ /* 0x002fce0000010208 */
.L_x_274:
[----:B------:R-:W0:Y:S01]  /*0300*/  LDC R15, c[0x0][0x2a0] ;  /* 0x0000a800ff0f7b82 */ /* 0x000e220000000800 */
[----:B------:R-:W-:Y:S01]  /*0310*/  ISETP.GE.AND P3, PT, R68, RZ, PT ;  /* 0x000000ff4400720c */ /* 0x000fe20003f66270 */
[----:B------:R-:W-:Y:S01]  /*0320*/  ULDC.64 UR14, c[0x0][0x290] ;  /* 0x0000a400000e7ab9 */ /* 0x000fe20000000a00 */
[----:B------:R-:W-:Y:S01]  /*0330*/  ULDC.64 UR12, c[0x0][0x298] ;  /* 0x0000a600000c7ab9 */ /* 0x000fe20000000a00 */
[----:B------:R-:W-:-:S04]  /*0340*/  CS2R R60, SRZ ;  /* 0x00000000003c7805 */ /* 0x000fc8000001ff00 */
        /* <DEDUP_REMOVED lines=11> */
[----:B------:R-:W-:Y:S01]  /*0400*/  IMAD R13, R12, R11, RZ ;  /* 0x0000000b0c0d7224 */ /* 0x000fe200078e02ff */
[----:B------:R-:W-:-:S03]  /*0410*/  IABS R12, R68 ;  /* 0x00000044000c7213 */ /* 0x000fc60000000000 */
[----:B------:R-:W-:Y:S01]  /*0420*/  IMAD.HI.U32 R9, R9, R13, R8 ;  /* 0x0000000d09097227 */ /* 0x000fe200078e0008 */
[----:B------:R-:W-:-:S04]  /*0430*/  LOP3.LUT R8, R68, R15, RZ, 0x3c, !PT ;  /* 0x0000000f44087212 */ /* 0x000fc800078e3cff */
[----:B------:R-:W-:Y:S01]  /*0440*/  ISETP.GE.AND P4, PT, R8, RZ, PT ;  /* 0x000000ff0800720c */ /* 0x000fe20003f86270 */
[----:B------:R-:W-:-:S05]  /*0450*/  IMAD.HI.U32 R9, R9, R12, RZ ;  /* 0x0000000c09097227 */ /* 0x000fca00078e00ff */
[----:B------:R-:W-:-:S05]  /*0460*/  IADD3 R10, -R9, RZ, RZ ;  /* 0x000000ff090a7210 */ /* 0x000fca0007ffe1ff */
[----:B------:R-:W-:-:S05]  /*0470*/  IMAD R10, R11, R10, R12 ;  /* 0x0000000a0b0a7224 */ /* 0x000fca00078e020c */
[----:B------:R-:W-:-:S13]  /*0480*/  ISETP.GT.U32.AND P2, PT, R11, R10, PT ;  /* 0x0000000a0b00720c */ /* 0x000fda0003f44070 */
[-C--:B------:R-:W-:Y:S02]  /*0490*/  @!P2 IADD3 R10, R10, -R11.reuse, RZ ;  /* 0x8000000b0a0aa210 */ /* 0x080fe40007ffe0ff */
[----:B------:R-:W-:Y:S02]  /*04a0*/  @!P2 IADD3 R9, R9, 0x1, RZ ;  /* 0x000000010909a810 */ /* 0x000fe40007ffe0ff */
[CC--:B------:R-:W-:Y:S02]  /*04b0*/  ISETP.GE.U32.AND P0, PT, R10.reuse, R11.reuse, PT ;  /* 0x0000000b0a00720c */ /* 0x0c0fe40003f06070 */
[----:B------:R-:W-:Y:S02]  /*04c0*/  ISETP.GT.U32.AND P2, PT, R11, R10, PT ;  /* 0x0000000a0b00720c */ /* 0x000fe40003f44070 */
[----:B------:R-:W-:-:S04]  /*04d0*/  IADD3 R11, R10, -R11, RZ ;  /* 0x8000000b0a0b7210 */ /* 0x000fc80007ffe0ff */
        /* <DEDUP_REMOVED lines=13> */
[----:B------:R-:W-:Y:S02]  /*05b0*/  IADD3 R80, P2, R70, R17, RZ ;  /* 0x0000001146507210 */ /* 0x000fe40007f5e0ff */
[----:B------:R-:W-:Y:S02]  /*05c0*/  SHF.R.S32.HI R8, RZ, 0x1f, R13 ;  /* 0x0000001fff087819 */ /* 0x000fe4000001140d */
[----:B------:R-:W-:Y:S02]  /*05d0*/  ISETP.GT.U32.OR P0, PT, R69, 0x27f, P0 ;  /* 0x0000027f4500780c */ /* 0x000fe40000704470 */
[----:B------:R-:W-:Y:S01]  /*05e0*/  LEA.HI.X.SX32 R81, R17, R10, 0x1, P2 ;  /* 0x0000000a11517211 */ /* 0x000fe200010f0eff */
[----:B------:R-:W-:Y:S01]  /*05f0*/  IMAD R8, R8, UR12, RZ ;  /* 0x0000000c08087c24 */ /* 0x000fe2000f8e02ff */
[----:B------:R-:W-:Y:S02]  /*0600*/  SHF.R.S32.HI R11, RZ, 0x1f, R65 ;  /* 0x0000001fff0b7819 */ /* 0x000fe40000011441 */
[----:B------:R-:W-:Y:S01]  /*0610*/  ISETP.GE.U32.AND P2, PT, R65, UR14, PT ;  /* 0x0000000e41007c0c */ /* 0x000fe2000bf46070 */
[C---:B------:R-:W-:Y:S01]  /*0620*/  IMAD R85, R13.reuse, UR13, R8 ;  /* 0x0000000d0d557c24 */ /* 0x040fe2000f8e0208 */
[----:B------:R-:W-:Y:S01]  /*0630*/  ISETP.GE.U32.AND P3, PT, R64, UR14, PT ;  /* 0x0000000e40007c0c */ /* 0x000fe2000bf66070 */
[----:B------:R-:W-:Y:S01]  /*0640*/  IMAD.WIDE.U32 R80, R13, UR12, R80 ;  /* 0x0000000c0d507c25 */ /* 0x000fe2000f8e0050 */
[----:B------:R-:W-:-:S02]  /*0650*/  ISETP.GE.AND.EX P2, PT, R11, UR15, PT, P2 ;  /* 0x0000000f0b007c0c */ /* 0x000fc4000bf46320 */
[----:B------:R-:W-:Y:S01]  /*0660*/  SHF.R.S32.HI R13, RZ, 0x1f, R64 ;  /* 0x0000001fff0d7819 */ /* 0x000fe20000011440 */
[----:B------:R-:W-:Y:S01]  /*0670*/  @P1 IMAD R8, R3, R18, RZ ;  /* 0x0000001203081224 */ /* 0x000fe200078e02ff */
[----:B------:R-:W-:Y:S01]  /*0680*/  IADD3 R85, R81, R85, RZ ;  /* 0x0000005551557210 */ /* 0x000fe20007ffe0ff */
[----:B------:R-:W1:Y:S01]  /*0690*/  @!P0 LDC.64 R36, c[0x0][0x288] ;  /* 0x0000a200ff248b82 */ /* 0x000e620000000a00 */
[----:B------:R-:W-:Y:S01]  /*06a0*/  @P1 MOV R84, R80 ;  /* 0x0000005000541202 */ /* 0x000fe20000000f00 */
[----:B------:R-:W-:Y:S01]  /*06b0*/  @P1 IMAD R19, R67, R19, R8 ;  /* 0x0000001343131224 */ /* 0x000fe200078e0208 */
[----:B------:R-:W-:Y:S02]  /*06c0*/  ISETP.GT.U32.OR P2, PT, R69, 0x27f, P2 ;  /* 0x0000027f4500780c */ /* 0x000fe40001744470 */
[----:B------:R-:W-:Y:S01]  /*06d0*/  ISETP.GE.AND.EX P3, PT, R13, UR15, PT, P3 ;  /* 0x0000000f0d007c0c */ /* 0x000fe2000bf66330 */
[----:B------:R-:W-:Y:S02]  /*06e0*/  @P1 IMAD.WIDE.U32 R14, R67, R18, R84 ;  /* 0x00000012430e1225 */ /* 0x000fe400078e0054 */
[----:B------:R-:W3:Y:S01]  /*06f0*/  @!P0 LDC.64 R26, c[0x0][0x230] ;  /* 0x00008c00ff1a8b82 */ /* 0x000ee20000000a00 */
[----:B------:R-:W-:-:S02]  /*0700*/  ISETP.GT.U32.OR P3, PT, R69, 0x27f, P3 ;  /* 0x0000027f4500780c */ /* 0x000fc40001f64470 */
[----:B------:R-:W-:Y:S02]  /*0710*/  @P1 IADD3 R15, R15, R19, RZ ;  /* 0x000000130f0f1210 */ /* 0x000fe40007ffe0ff */
[C---:B------:R-:W-:Y:S02]  /*0720*/  @P1 SHF.L.U32 R35, R14.reuse, 0x1, RZ ;  /* 0x000000010e231819 */ /* 0x040fe400000006ff */
[----:B------:R-:W-:Y:S01]  /*0730*/  @P1 SHF.L.U64.HI R14, R14, 0x1, R15 ;  /* 0x000000010e0e1819 */ /* 0x000fe2000001020f */
[----:B------:R-:W3:Y:S01]  /*0740*/  @!P2 LDC.64 R22, c[0x0][0x288] ;  /* 0x0000a200ff16ab82 */ /* 0x000ee20000000a00 */
[----:B--2---:R-:W-:-:S04]  /*0750*/  @P1 IADD3 R24, P4, R35, R24, RZ ;  /* 0x0000001823181210 */ /* 0x004fc80007f9e0ff */
[C---:B------:R-:W-:Y:S02]  /*0760*/  @P1 IADD3.X R25, R14.reuse, R25, RZ, P4, !PT ;  /* 0x000000190e191210 */ /* 0x040fe400027fe4ff */
[----:B0-----:R-:W-:Y:S01]  /*0770*/  @P1 IADD3 R34, P4, R35, R32, RZ ;  /* 0x0000002023221210 */ /* 0x001fe20007f9e0ff */
[----:B-1----:R-:W-:Y:S01]  /*0780*/  @!P0 IMAD R8, R9, R36, RZ ;  /* 0x0000002409088224 */ /* 0x002fe200078e02ff */
[----:B------:R-:W-:Y:S01]  /*0790*/  @!P0 MOV R32, R80 ;  /* 0x0000005000208202 */ /* 0x000fe20000000f00 */
[----:B------:R-:W0:Y:S01]  /*07a0*/  @!P0 LDC.64 R30, c[0x0][0x228] ;  /* 0x00008a00ff1e8b82 */ /* 0x000e220000000a00 */
[----:B------:R-:W-:Y:S01]  /*07b0*/  @P1 IADD3.X R35, R14, R33, RZ, P4, !PT ;  /* 0x000000210e231210 */ /* 0x000fe200027fe4ff */
[----:B----4-:R-:W-:Y:S01]  /*07c0*/  IMAD.WIDE R14, R68, 0x8, R28 ;  /* 0x00000008440e7825 */ /* 0x010fe200078e021c */
[----:B------:R-:W-:Y:S01]  /*07d0*/  @!P0 MOV R33, R85 ;  /* 0x0000005500218202 */ /* 0x000fe20000000f00 */
[----:B------:R1:W5:Y:S02]  /*07e0*/  @P1 LDG.E R61, desc[UR8][R24.64] ;  /* 0x00000008183d1981 */ /* 0x000364000c1e1900 */
[----:B------:R-:W-:-:S02]  /*07f0*/  @!P0 IMAD R21, R66, R37, R8 ;  /* 0x0000002542158224 */ /* 0x000fc400078e0208 */
[----:B------:R-:W-:Y:S01]  /*0800*/  @!P0 IMAD.WIDE.U32 R32, R66, R36, R32 ;  /* 0x0000002442208225 */ /* 0x000fe200078e0020 */
[----:B------:R-:W2:Y:S01]  /*0810*/  @!P3 LDC.64 R18, c[0x0][0x288] ;  /* 0x0000a200ff12bb82 */ /* 0x000ea20000000a00 */
[----:B------:R-:W4:Y:S03]  /*0820*/  LDG.E.64 R14, desc[UR8][R14.64] ;  /* 0x000000080e0e7981 */ /* 0x000f26000c1e1b00 */
[----:B-1----:R-:W-:Y:S01]  /*0830*/  @!P0 IADD3 R25, R33, R21, RZ ;  /* 0x0000001521198210 */ /* 0x002fe20007ffe0ff */
[----:B---3--:R-:W-:Y:S01]  /*0840*/  @!P2 IMAD R10, R11, R22, RZ ;  /* 0x000000160b0aa224 */ /* 0x008fe200078e02ff */
[C---:B------:R-:W-:Y:S02]  /*0850*/  @!P0 SHF.L.U32 R21, R32.reuse, 0x1, RZ ;  /* 0x0000000120158819 */ /* 0x040fe400000006ff */
[----:B------:R-:W1:Y:S01]  /*0860*/  @!P2 LDC.64 R28, c[0x0][0x230] ;  /* 0x00008c00ff1cab82 */ /* 0x000e620000000a00 */
[----:B------:R-:W-:Y:S01]  /*0870*/  @!P0 SHF.L.U64.HI R8, R32, 0x1, R25 ;  /* 0x0000000120088819 */ /* 0x000fe20000010219 */
[----:B------:R3:W5:Y:S01]  /*0880*/  @P1 LDG.E R60, desc[UR8][R34.64] ;  /* 0x00000008223c1981 */ /* 0x000762000c1e1900 */
[----:B------:R-:W-:Y:S01]  /*0890*/  @!P0 IADD3 R32, P4, R21, R26, RZ ;  /* 0x0000001a15208210 */ /* 0x000fe20007f9e0ff */
[----:B------:R-:W-:Y:S01]  /*08a0*/  @!P2 IMAD R39, R65, R23, R10 ;  /* 0x000000174127a224 */ /* 0x000fe200078e020a */
[----:B------:R-:W-:-:S02]  /*08b0*/  @!P2 MOV R36, R80 ;  /* 0x000000500024a202 */ /* 0x000fc40000000f00 */
[----:B------:R-:W-:Y:S01]  /*08c0*/  @!P2 MOV R37, R85 ;  /* 0x000000550025a202 */ /* 0x000fe20000000f00 */
[----:B------:R-:W1:Y:S01]  /*08d0*/  @!P3 LDC.64 R24, c[0x0][0x230] ;  /* 0x00008c00ff18bb82 */ /* 0x000e620000000a00 */
[----:B------:R-:W-:Y:S02]  /*08e0*/  @!P0 IADD3.X R33, R8, R27, RZ, P4, !PT ;  /* 0x0000001b08218210 */ /* 0x000fe400027fe4ff */
[----:B0-----:R-:W-:Y:S01]  /*08f0*/  @!P0 IADD3 R30, P5, R21, R30, RZ ;  /* 0x0000001e151e8210 */ /* 0x001fe20007fbe0ff */
[----:B------:R-:W-:Y:S01]  /*0900*/  @!P2 IMAD.WIDE.U32 R36, R65, R22, R36 ;  /* 0x000000164124a225 */ /* 0x000fe200078e0024 */
[----:B---3--:R-:W-:Y:S02]  /*0910*/  @!P3 MOV R34, R80 ;  /* 0x000000500022b202 */ /* 0x008fe40000000f00 */
[----:B------:R-:W-:Y:S01]  /*0920*/  @!P3 MOV R35, R85 ;  /* 0x000000550023b202 */ /* 0x000fe20000000f00 */
[----:B------:R-:W0:Y:S01]  /*0930*/  @!P3 LDC.64 R26, c[0x0][0x228] ;  /* 0x00008a00ff1abb82 */ /* 0x000e220000000a00 */
[----:B------:R-:W-:Y:S01]  /*0940*/  @!P2 IADD3 R21, R37, R39, RZ ;  /* 0x000000272515a210 */ /* 0x000fe20007ffe0ff */
[-C--:B--2---:R-:W-:Y:S01]  /*0950*/  @!P3 IMAD R10, R13, R18.reuse, RZ ;  /* 0x000000120d0ab224 */ /* 0x084fe200078e02ff */
[----:B------:R-:W-:Y:S01]  /*0960*/  @!P2 SHF.L.U32 R37, R36, 0x1, RZ ;  /* 0x000000012425a819 */ /* 0x000fe200000006ff */
[----:B------:R-:W-:Y:S01]  /*0970*/  @!P3 IMAD.WIDE.U32 R34, R64, R18, R34 ;  /* 0x000000124022b225 */ /* 0x000fe200078e0022 */
[----:B------:R-:W-:-:S02]  /*0980*/  @!P2 SHF.L.U64.HI R36, R36, 0x1, R21 ;  /* 0x000000012424a819 */ /* 0x000fc40000010215 */
[----:B------:R-:W-:Y:S01]  /*0990*/  @!P0 IADD3.X R31, R8, R31, RZ, P5, !PT ;  /* 0x0000001f081f8210 */ /* 0x000fe20002ffe4ff */
[----:B------:R-:W-:Y:S01]  /*09a0*/  @!P3 IMAD R21, R64, R19, R10 ;  /* 0x000000134015b224 */ /* 0x000fe200078e020a */
[----:B-1----:R-:W-:Y:S02]  /*09b0*/  @!P2 IADD3 R28, P4, R37, R28, RZ ;  /* 0x0000001c251ca210 */ /* 0x002fe40007f9e0ff */
[----:B------:R-:W-:Y:S01]  /*09c0*/  CS2R R18, SRZ ;  /* 0x0000000000127805 */ /* 0x000fe2000001ff00 */
[----:B------:R-:W1:Y:S01]  /*09d0*/  @!P2 LDC.64 R22, c[0x0][0x228] ;  /* 0x00008a00ff16ab82 */ /* 0x000e620000000a00 */
[----:B------:R-:W-:Y:S02]  /*09e0*/  MOV R62, RZ ;  /* 0x000000ff003e7202 */ /* 0x000fe40000000f00 */
[----:B------:R-:W-:Y:S02]  /*09f0*/  @!P3 IADD3 R35, R35, R21, RZ ;  /* 0x000000152323b210 */ /* 0x000fe40007ffe0ff */
[----:B------:R-:W-:Y:S01]  /*0a00*/  @!P3 SHF.L.U32 R21, R34, 0x1, RZ ;  /* 0x000000012215b819 */ /* 0x000fe200000006ff */
[----:B------:R2:W5:Y:S01]  /*0a10*/  @!P0 LDG.E R19, desc[UR8][R30.64] ;  /* 0x000000081e138981 */ /* 0x000562000c1e1900 */
[----:B------:R-:W-:-:S02]  /*0a20*/  @!P2 IADD3.X R29, R36, R29, RZ, P4, !PT ;  /* 0x0000001d241da210 */ /* 0x000fc400027fe4ff */
[----:B------:R-:W-:Y:S01]  /*0a30*/  @!P3 SHF.L.U64.HI R34, R34, 0x1, R35 ;  /* 0x000000012222b819 */ /* 0x000fe20000010223 */
[----:B------:R2:W5:Y:S01]  /*0a40*/  @!P0 LDG.E R62, desc[UR8][R32.64] ;  /* 0x00000008203e8981 */ /* 0x000562000c1e1900 */
[C---:B------:R-:W-:Y:S02]  /*0a50*/  @!P3 IADD3 R24, P4, R21.reuse, R24, RZ ;  /* 0x000000181518b210 */ /* 0x040fe40007f9e0ff */
[----:B0-----:R-:W-:Y:S02]  /*0a60*/  @!P3 IADD3 R26, P5, R21, R26, RZ ;  /* 0x0000001a151ab210 */ /* 0x001fe40007fbe0ff */
[----:B------:R-:W-:Y:S02]  /*0a70*/  MOV R8, RZ ;  /* 0x000000ff00087202 */ /* 0x000fe40000000f00 */
[C---:B------:R-:W-:Y:S02]  /*0a80*/  @!P3 IADD3.X R25, R34.reuse, R25, RZ, P4, !PT ;  /* 0x000000192219b210 */ /* 0x040fe400027fe4ff */
[----:B------:R-:W-:-:S03]  /*0a90*/  @!P3 IADD3.X R27, R34, R27, RZ, P5, !PT ;  /* 0x0000001b221bb210 */ /* 0x000fc60002ffe4ff */
[----:B------:R2:W5:Y:S04]  /*0aa0*/  @!P3 LDG.E R18, desc[UR8][R24.64] ;  /* 0x000000081812b981 */ /* 0x000568000c1e1900 */
[----:B------:R2:W5:Y:S01]  /*0ab0*/  @!P3 LDG.E R8, desc[UR8][R26.64] ;  /* 0x000000081a08b981 */ /* 0x000562000c1e1900 */
[----:B-1----:R-:W-:-:S04]  /*0ac0*/  @!P2 IADD3 R22, P0, R37, R22, RZ ;  /* 0x000000162516a210 */ /* 0x002fc80007f1e0ff */
        /* <DEDUP_REMOVED lines=8> */
[----:B------:R-:W-:Y:S02]  /*0b50*/  CS2R R74, SRZ ;  /* 0x00000000004a7805 */ /* 0x000fe4000001ff00 */
[----:B------:R-:W-:-:S02]  /*0b60*/  MOV R76, RZ ;  /* 0x000000ff004c7202 */ /* 0x000fc40000000f00 */
[----:B------:R-:W-:Y:S01]  /*0b70*/  MOV R73, RZ ;  /* 0x000000ff00497202 */ /* 0x000fe20000000f00 */
[----:B----4-:R-:W-:-:S05]  /*0b80*/  FFMA.FTZ R16, -R14, R14, R15 ;  /* 0x0000000e0e107223 */ /* 0x010fca000001010f */
[----:B------:R-:W-:-:S13]  /*0b90*/  FSETP.GTU.FTZ.AND P0, PT, R16, RZ, PT ;  /* 0x000000ff1000720b */ /* 0x000fda0003f1c000 */
[----:B------:R-:W0:Y:S02]  /*0ba0*/  @P0 LDC R15, c[0x0][0x250] ;  /* 0x00009400ff0f0b82 */ /* 0x000e240000000800 */
[----:B0-----:R-:W-:Y:S01]  /*0bb0*/  @P0 FADD.FTZ R15, R16, R15 ;  /* 0x0000000f100f0221 */ /* 0x001fe20000010000 */
[----:B--2---:R-:W-:Y:S06]  /*0bc0*/  @P2 BRA `(.L_x_240) ;  /* 0x0000000000402947 */ /* 0x004fec0003800000 */
[----:B------:R-:W-:Y:S01]  /*0bd0*/  ISETP.NE.AND P2, PT, RZ, UR10, PT ;  /* 0x0000000aff007c0c */ /* 0x000fe2000bf45270 */
[----:B------:R-:W0:Y:S01]  /*0be0*/  LDC.64 R24, c[0x0][0x238] ;  /* 0x00008e00ff187b82 */ /* 0x000e220000000a00 */
[----:B------:R-:W-:-:S04]  /*0bf0*/  IADD3 R17, R70, R17, RZ ;  /* 0x0000001146117210 */ /* 0x000fc80007ffe0ff */
[----:B------:R-:W-:-:S07]  /*0c00*/  SHF.R.S32.HI R16, RZ, 0x1f, R17 ;  /* 0x0000001fff107819 */ /* 0x000fce0000011411 */
[----:B------:R-:W1:Y:S02]  /*0c10*/  @P2 LDC.64 R22, c[0x0][0x240] ;  /* 0x00009000ff162b82 */ /* 0x000e640000000a00 */
[----:B-1----:R-:W-:-:S04]  /*0c20*/  @P2 LEA R22, P3, R17, R22, 0x1 ;  /* 0x0000001611162211 */ /* 0x002fc800078608ff */
[C---:B------:R-:W-:Y:S01]  /*0c30*/  @P2 LEA.HI.X R23, R17.reuse, R23, R16, 0x1, P3 ;  /* 0x0000001711172211 */ /* 0x040fe200018f0c10 */
[----:B0-----:R-:W-:-:S04]  /*0c40*/  IMAD.WIDE R16, R17, 0x2, R24 ;  /* 0x0000000211107825 */ /* 0x001fc800078e0218 */
[----:B------:R-:W2:Y:S04]  /*0c50*/  @P2 LDG.E.U16 R24, desc[UR8][R22.64] ;  /* 0x0000000816182981 */ /* 0x000ea8000c1e1500 */
[----:B------:R-:W3:Y:S04]  /*0c60*/  @P2 LDG.E.U16 R21, desc[UR8][R22.64+0x2] ;  /* 0x0000020816152981 */ /* 0x000ee8000c1e1500 */
[----:B------:R-:W4:Y:S04]  /*0c70*/  LDG.E.U16 R76, desc[UR8][R16.64] ;  /* 0x00000008104c7981 */ /* 0x000f28000c1e1500 */
[----:B------:R-:W4:Y:S01]  /*0c80*/  LDG.E.U16 R73, desc[UR8][R16.64+0x2] ;  /* 0x0000020810497981 */ /* 0x000f22000c1e1500 */
[----:B--2---:R-:W-:-:S02]  /*0c90*/  @P2 SHF.L.U32 R75, R24, 0x10, RZ ;  /* 0x00000010184b2819 */ /* 0x004fc400000006ff */
[----:B---3--:R-:W-:Y:S02]  /*0ca0*/  @P2 SHF.L.U32 R74, R21, 0x10, RZ ;  /* 0x00000010154a2819 */ /* 0x008fe400000006ff */
[----:B----4-:R-:W-:Y:S02]  /*0cb0*/  SHF.L.U32 R76, R76, 0x10, RZ ;  /* 0x000000104c4c7819 */ /* 0x010fe400000006ff */
[----:B------:R-:W-:-:S07]  /*0cc0*/  SHF.L.U32 R73, R73, 0x10, RZ ;  /* 0x0000001049497819 */ /* 0x000fce00000006ff */
.L_x_240:
[----:B------:R-:W-:Y:S05]  /*0cd0*/  BSYNC B0 ;  /* 0x0000000000007941 */ /* 0x000fea0003800000 */
.L_x_239:
[----:B------:R-:W0:Y:S01]  /*0ce0*/  @P0 MUFU.RSQ R77, R15 ;  /* 0x0000000f004d0308 */ /* 0x000e220000001400 */
[----:B------:R-:W-:Y:S02]  /*0cf0*/  ISETP.NE.AND P4, PT, RZ, UR10, PT ;  /* 0x0000000aff007c0c */ /* 0x000fe4000bf85270 */
[C---:B-----5:R-:W-:Y:S02]  /*0d00*/  PRMT R16, R61.reuse, 0x7632, R16 ;  /* 0x000076323d107816 */ /* 0x060fe40000000010 */
        /* <DEDUP_REMOVED lines=10> */
[-C--:B0-----:R-:W-:Y:S01]  /*0db0*/  FMUL.FTZ R16, R16, R77.reuse ;  /* 0x0000004d10107220 */ /* 0x081fe20000410000 */
        /* <DEDUP_REMOVED lines=24> */
.L_x_241:
        /* <DEDUP_REMOVED lines=26> */
.L_x_242:
[----:B------:R-:W-:Y:S01]  /*10e0*/  FFMA.FTZ R31, R17, R27, R28 ;  /* 0x0000001b111f7223 */ /* 0x000fe2000001001c */
[----:B------:R-:W-:Y:S01]  /*10f0*/  FMUL.FTZ R15, R21, R76 ;  /* 0x0000004c150f7220 */ /* 0x000fe20000410000 */
[----:B------:R-:W-:Y:S01]  /*1100*/  FADD.FTZ R30, R27, R30 ;  /* 0x0000001e1b1e7221 */ /* 0x000fe20000010000 */
[----:B------:R-:W-:Y:S02]  /*1110*/  PRMT R27, R12, 0x7632, R27 ;  /* 0x000076320c1b7816 */ /* 0x000fe4000000001b */
[----:B------:R-:W-:Y:S01]  /*1120*/  FFMA.FTZ R32, R26, R15, R31 ;  /* 0x0000000f1a207223 */ /* 0x000fe2000001001f */
[----:B------:R-:W-:Y:S01]  /*1130*/  FADD.FTZ R34, R30, R15 ;  /* 0x0000000f1e227221 */ /* 0x000fe20000010000 */
[----:B------:R-:W-:Y:S02]  /*1140*/  SHF.L.U32 R29, R12, 0x10, RZ ;  /* 0x000000100c1d7819 */ /* 0x000fe400000006ff */
        /* <DEDUP_REMOVED lines=29> */
.L_x_243:
[----:B------:R-:W-:Y:S01]  /*1320*/  FFMA.FTZ R33, R25, R15, R32 ;  /* 0x0000000f19217223 */ /* 0x000fe20000010020 */
[----:B------:R-:W-:Y:S01]  /*1330*/  FADD.FTZ R36, R15, R34 ;  /* 0x000000220f247221 */ /* 0x000fe20000010000 */
[----:B------:R-:W-:Y:S01]  /*1340*/  SHF.L.U32 R15, R18, 0x10, RZ ;  /* 0x00000010120f7819 */ /* 0x000fe200000006ff */
[----:B------:R-:W-:Y:S01]  /*1350*/  FMUL.FTZ R31, R27, R76 ;  /* 0x0000004c1b1f7220 */ /* 0x000fe20000410000 */
[----:B------:R-:W-:Y:S02]  /*1360*/  SHF.L.U32 R41, R41, 0x10, RZ ;  /* 0x0000001029297819 */ /* 0x000fe400000006ff */
[----:B------:R-:W-:Y:S01]  /*1370*/  PRMT R32, R8, 0x7632, R32 ;  /* 0x0000763208207816 */ /* 0x000fe20000000020 */
[----:B------:R-:W-:Y:S01]  /*1380*/  FADD.FTZ R52, -R14, R15 ;  /* 0x0000000f0e347221 */ /* 0x000fe20000010100 */
[----:B------:R-:W-:Y:S01]  /*1390*/  FFMA.FTZ R34, R28, R31, R33 ;  /* 0x0000001f1c227223 */ /* 0x000fe20000010021 */
[----:B------:R-:W-:Y:S01]  /*13a0*/  FADD.FTZ R38, -R14, R41 ;  /* 0x000000290e267221 */ /* 0x000fe20000010100 */
[----:B------:R-:W-:Y:S01]  /*13b0*/  FADD.FTZ R36, R36, R31 ;  /* 0x0000001f24247221 */ /* 0x000fe20000010000 */
        /* <DEDUP_REMOVED lines=24> */
.L_x_244:
        /* <DEDUP_REMOVED lines=56> */
[----:B-1----:R-:W-:Y:S01]  /*18c0*/  @!P0 FADD.FTZ R36, R36, R33 ;  /* 0x0000002124248221 */ /* 0x002fe20000010000 */
[----:B------:R-:W-:Y:S01]  /*18d0*/  ISETP.GT.AND P0, PT, R0, 0xf, PT ;  /* 0x0000000f0000780c */ /* 0x000fe20003f04270 */
[----:B------:R-:W1:Y:S04]  /*18e0*/  SHFL.DOWN PT, R33, R34, 0x10, 0x1f ;  /* 0x0a001f0022217f89 */ /* 0x000e6800000e0000 */
[----:B------:R-:W3:Y:S08]  /*18f0*/  SHFL.DOWN PT, R35, R36, 0x10, 0x1f ;  /* 0x0a001f0024237f89 */ /* 0x000ef000000e0000 */
        /* <DEDUP_REMOVED lines=57> */
.L_x_246:
[----:B------:R-:W-:Y:S05]  /*1c90*/  BSYNC B0 ;  /* 0x0000000000007941 */ /* 0x000fea0003800000 */
.L_x_245:
        /* <DEDUP_REMOVED lines=40> */
.L_x_249:
        /* <DEDUP_REMOVED lines=212> */
.L_x_248:
[----:B------:R-:W-:Y:S05]  /*2c60*/  BSYNC B0 ;  /* 0x0000000000007941 */ /* 0x000fea0003800000 */
.L_x_247:
        /* <DEDUP_REMOVED lines=15> */
.L_x_251:
[----:B------:R-:W-:Y:S05]  /*2d60*/  BSYNC B0 ;  /* 0x0000000000007941 */ /* 0x000fea0003800000 */
.L_x_250:
[----:B------:R-:W-:Y:S02]  /*2d70*/  PRMT R38, R60, 0x7632, R38 ;  /* 0x000076323c267816 */ /* 0x000fe40000000026 */
[----:B------:R-:W-:Y:S02]  /*2d80*/  PRMT R37, R62, 0x7632, R37 ;  /* 0x000076323e257816 */ /* 0x000fe40000000025 */
[----:B------:R-:W-:Y:S02]  /*2d90*/  PRMT R36, R19, 0x7632, R36 ;  /* 0x0000763213247816 */ /* 0x000fe40000000024 */
[----:B------:R-:W-:Y:S02]  /*2da0*/  PRMT R35, R12, 0x7632, R35 ;  /* 0x000076320c237816 */ /* 0x000fe40000000023 */
[----:B------:R-:W-:Y:S02]  /*2db0*/  PRMT R21, R10, 0x7632, R21 ;  /* 0x000076320a157816 */ /* 0x000fe40000000015 */
[----:B--2---:R-:W-:-:S02]  /*2dc0*/  PRMT R22, R18, 0x7632, R22 ;  /* 0x0000763212167816 */ /* 0x004fc40000000016 */
        /* <DEDUP_REMOVED lines=33> */
.L_x_254:
[----:B--2---:R-:W2:Y:S04]  /*2fe0*/  LDG.E.STRONG.GPU R28, desc[UR8][R26.64] ;  /* 0x000000081a1c7981 */ /* 0x004ea8000c1ef900 */
[----:B--2---:R-:W-:Y:S01]  /*2ff0*/  CCTL.IVALL ;  /* 0x00000000ff00798f */ /* 0x004fe20002000000 */
[----:B------:R-:W-:Y:S05]  /*3000*/  YIELD ;  /* 0x0000000000007946 */ /* 0x000fea0003800000 */
[----:B------:R-:W-:-:S13]  /*3010*/  ISETP.NE.AND P0, PT, R28, R33, PT ;  /* 0x000000211c00720c */ /* 0x000fda0003f05270 */
[----:B------:R-:W-:Y:S05]  /*3020*/  @P0 BRA `(.L_x_254) ;  /* 0xfffffffc00ec0947 */ /* 0x000fea000383ffff */
.L_x_253:
        /* <DEDUP_REMOVED lines=17> */
.L_x_258:
        /* <DEDUP_REMOVED lines=115> */
.L_x_257:
        /* <DEDUP_REMOVED lines=61> */
.L_x_259:
[----:B------:R-:W-:-:S13]  /*3c40*/  ISETP.NE.OR P0, PT, R34, RZ, P0 ;  /* 0x000000ff2200720c */ /* 0x000fda0000705670 */
[----:B------:R-:W-:Y:S05]  /*3c50*/  @!P0 BRA `(.L_x_255) ;  /* 0x00000000007c8947 */ /* 0x000fea0003800000 */
.L_x_256:
        /* <DEDUP_REMOVED lines=31> */
.L_x_255:
        /* <DEDUP_REMOVED lines=11> */
.L_x_261:
[----:B------:R-:W-:Y:S05]  /*3f00*/  BSYNC B0 ;  /* 0x0000000000007941 */ /* 0x000fea0003800000 */
.L_x_260:
        /* <DEDUP_REMOVED lines=16> */
.L_x_252:
[----:B------:R-:W1:Y:S01]  /*4010*/  S2UR UR6, SR_CgaCtaId ;  /* 0x00000000000679c3 */ /* 0x000e620000008800 */
[----:B------:R-:W-:Y:S01]  /*4020*/  UMOV UR5, 0x400 ;  /* 0x0000040000057882 */ /* 0x000fe20000000000 */
[----:B------:R-:W-:Y:S01]  /*4030*/  ULDC.64 UR12, c[0x0][0x290] ;  /* 0x0000a400000c7ab9 */ /* 0x000fe20000000a00 */
[----:B------:R-:W-:Y:S02]  /*4040*/  SHF.L.U32 R61, R61, 0x10, RZ ;  /* 0x000000103d3d7819 */ /* 0x000fe400000006ff */
[----:B------:R-:W-:Y:S02]  /*4050*/  SHF.L.U32 R15, R20, 0x10, RZ ;  /* 0x00000010140f7819 */ /* 0x000fe400000006ff */
[----:B------:R-:W-:Y:S02]  /*4060*/  ISETP.GE.U32.AND P0, PT, R66, UR12, PT ;  /* 0x0000000c42007c0c */ /* 0x000fe4000bf06070 */
[----:B------:R-:W-:Y:S01]  /*4070*/  ISETP.GE.U32.AND P3, PT, R64, UR12, PT ;  /* 0x0000000c40007c0c */ /* 0x000fe2000bf66070 */
[----:B------:R-:W-:Y:S01]  /*4080*/  FADD.FTZ R20, -R14, R15 ;  /* 0x0000000f0e147221 */ /* 0x000fe20000010100 */
[----:B--2---:R-:W-:-:S02]  /*4090*/  SHF.L.U32 R27, R62, 0x10, RZ ;  /* 0x000000103e1b7819 */ /* 0x004fc400000006ff */
[----:B------:R-:W-:Y:S01]  /*40a0*/  SHF.L.U32 R37, R37, 0x10, RZ ;  /* 0x0000001025257819 */ /* 0x000fe200000006ff */
[----:B------:R-:W-:Y:S01]  /*40b0*/  FMUL.FTZ R33, R20, R77 ;  /* 0x0000004d14217220 */ /* 0x000fe20000410000 */
[----:B------:R-:W-:Y:S01]  /*40c0*/  SHF.L.U32 R29, R12, 0x10, RZ ;  /* 0x000000100c1d7819 */ /* 0x000fe200000006ff */
[C---:B------:R-:W-:Y:S01]  /*40d0*/  FADD.FTZ R40, -R14.reuse, R27 ;  /* 0x0000001b0e287221 */ /* 0x040fe20000010100 */
[----:B------:R-:W-:Y:S01]  /*40e0*/  SHF.L.U32 R35, R35, 0x10, RZ ;  /* 0x0000001023237819 */ /* 0x000fe200000006ff */
[----:B------:R-:W-:Y:S01]  /*40f0*/  FADD.FTZ R32, -R14, R37 ;  /* 0x000000250e207221 */ /* 0x000fe20000010100 */
[----:B------:R-:W-:Y:S02]  /*4100*/  SHF.L.U32 R31, R18, 0x10, RZ ;  /* 0x00000010121f7819 */ /* 0x000fe400000006ff */
[----:B------:R-:W-:Y:S01]  /*4110*/  ISETP.GE.AND.EX P0, PT, R9, UR13, PT, P0 ;  /* 0x0000000d09007c0c */ /* 0x000fe2000bf06300 */
[C---:B------:R-:W-:Y:S01]  /*4120*/  FADD.FTZ R18, -R14.reuse, R35 ;  /* 0x000000230e127221 */ /* 0x040fe20000010100 */
[----:B------:R-:W-:Y:S01]  /*4130*/  ISETP.GE.AND.EX P3, PT, R13, UR13, PT, P3 ;  /* 0x0000000d0d007c0c */ /* 0x000fe2000bf66330 */
[----:B-1----:R-:W-:Y:S01]  /*4140*/  ULEA UR5, UR6, UR5, 0x18 ;  /* 0x0000000506057291 */ /* 0x002fe2000f8ec03f */
[----:B------:R-:W-:Y:S01]  /*4150*/  FADD.FTZ R12, -R14, R31 ;  /* 0x0000001f0e0c7221 */ /* 0x000fe20000010100 */
[----:B------:R-:W-:-:S02]  /*4160*/  ISETP.GT.U32.OR P0, PT, R69, 0x27f, P0 ;  /* 0x0000027f4500780c */ /* 0x000fc40000704470 */
[----:B------:R-:W-:Y:S02]  /*4170*/  ISETP.GT.U32.OR P3, PT, R69, 0x27f, P3 ;  /* 0x0000027f4500780c */ /* 0x000fe40001f64470 */
[----:B------:R-:W-:Y:S02]  /*4180*/  SHF.L.U32 R15, R60, 0x10, RZ ;  /* 0x000000103c0f7819 */ /* 0x000fe400000006ff */
[----:B------:R-:W-:Y:S01]  /*4190*/  SHF.L.U32 R38, R38, 0x10, RZ ;  /* 0x0000001026267819 */ /* 0x000fe200000006ff */
[----:B------:R0:W-:Y:S01]  /*41a0*/  @!P2 STS.64 [UR5+0xc0], R16 ;  /* 0x0000c010ff00a988 */ /* 0x0001e20008000a05 */
[----:B------:R-:W-:Y:S01]  /*41b0*/  BAR.SYNC.DEFER_BLOCKING 0x0 ;  /* 0x0000000000007b1d */ /* 0x000fe20000010000 */
[----:B------:R-:W-:-:S04]  /*41c0*/  ISETP.GE.U32.AND P2, PT, R65, UR12, PT ;  /* 0x0000000c41007c0c */ /* 0x000fc8000bf46070 */
[----:B------:R-:W-:Y:S01]  /*41d0*/  ISETP.GE.AND.EX P2, PT, R11, UR13, PT, P2 ;  /* 0x0000000d0b007c0c */ /* 0x000fe2000bf46320 */
[----:B0-----:R-:W-:Y:S01]  /*41e0*/  FADD.FTZ R16, -R14, R29 ;  /* 0x0000001d0e107221 */ /* 0x001fe20000010100 */
[----:B------:R-:W-:Y:S01]  /*41f0*/  SHF.L.U32 R17, R22, 0x10, RZ ;  /* 0x0000001016117819 */ /* 0x000fe200000006ff */
[----:B------:R-:W-:Y:S01]  /*4200*/  FADD.FTZ R22, -R14, R61 ;  /* 0x0000003d0e167221 */ /* 0x000fe20000010100 */
[----:B------:R-:W-:-:S03]  /*4210*/  ISETP.GT.U32.OR P2, PT, R69, 0x27f, P2 ;  /* 0x0000027f4500780c */ /* 0x000fc60001744470 */
[----:B------:R-:W-:Y:S01]  /*4220*/  FADD.FTZ R14, -R14, R17 ;  /* 0x000000110e0e7221 */ /* 0x000fe20000010100 */
[----:B------:R-:W-:Y:S01]  /*4230*/  FMUL.FTZ R34, R22, R77 ;  /* 0x0000004d16227220 */ /* 0x000fe20000410000 */
        /* <DEDUP_REMOVED lines=23> */
.L_x_262:
        /* <DEDUP_REMOVED lines=20> */
.L_x_264:
[----:B------:R-:W-:Y:S05]  /*44f0*/  BSYNC B0 ;  /* 0x0000000000007941 */ /* 0x000fea0003800000 */
.L_x_263:
        /* <DEDUP_REMOVED lines=23> */
.L_x_265:
[----:B------:R-:W-:Y:S04]  /*4670*/  BSSY B0, `(.L_x_266) ;  /* 0x0000014000007945 */ /* 0x000fe80003800000 */
[----:B------:R-:W-:Y:S05]  /*4680*/  @P0 BRA `(.L_x_267) ;  /* 0x0000000000480947 */ /* 0x000fea0003800000 */
[----:B------:R-:W-:Y:S01]  /*4690*/  ULDC.64 UR12, c[0x0][0x288] ;  /* 0x0000a200000c7ab9 */ /* 0x000fe20000000a00 */
[C-C-:B0-----:R-:W-:Y:S01]  /*46a0*/  FFMA.FTZ R15, R24.reuse, R32, R25.reuse ;  /* 0x00000020180f7223 */ /* 0x141fe20000010019 */
        /* <DEDUP_REMOVED lines=16> */
.L_x_267:
[----:B------:R-:W-:Y:S05]  /*47b0*/  BSYNC B0 ;  /* 0x0000000000007941 */ /* 0x000fea0003800000 */
.L_x_266:
[----:B-1----:R-:W-:Y:S01]  /*47c0*/  SHF.L.U32 R9, R10, 0x10, RZ ;  /* 0x000000100a097819 */ /* 0x002fe200000006ff */
[-C--:B0-----:R-:W-:Y:S01]  /*47d0*/  FMUL.FTZ R28, R16, R77.reuse ;  /* 0x0000004d101c7220 */ /* 0x081fe20000410000 */
[----:B------:R-:W-:Y:S01]  /*47e0*/  SHF.L.U32 R10, R21, 0x10, RZ ;  /* 0x00000010150a7819 */ /* 0x000fe200000006ff */
        /* <DEDUP_REMOVED lines=20> */
.L_x_268:
[----:B------:R-:W-:Y:S04]  /*4930*/  BSSY B0, `(.L_x_269) ;  /* 0x0000014000007945 */ /* 0x000fe80003800000 */
[----:B------:R-:W-:Y:S05]  /*4940*/  @P2 BRA `(.L_x_270) ;  /* 0x0000000000482947 */ /* 0x000fea0003800000 */
[C-C-:B------:R-:W-:Y:S01]  /*4950*/  FFMA.FTZ R15, R24.reuse, R26, R25.reuse ;  /* 0x0000001a180f7223 */ /* 0x140fe20000010019 */
[----:B------:R-:W-:Y:S01]  /*4960*/  ULDC.64 UR12, c[0x0][0x288] ;  /* 0x0000a200000c7ab9 */ /* 0x000fe20000000a00 */
[----:B------:R-:W-:Y:S01]  /*4970*/  FFMA.FTZ R16, R24, R28, R25 ;  /* 0x0000001c18107223 */ /* 0x000fe20000010019 */
[----:B------:R-:W-:Y:S02]  /*4980*/  IMAD R22, R11, UR12, RZ ;  /* 0x0000000c0b167c24 */ /* 0x000fe4000f8e02ff */
[----:B------:R-:W-:Y:S01]  /*4990*/  FFMA.FTZ R20, R10, R73, -R15 ;  /* 0x000000490a147223 */ /* 0x000fe2000001080f */
[----:B------:R-:W-:Y:S01]  /*49a0*/  MOV R10, R80 ;  /* 0x00000050000a7202 */ /* 0x000fe20000000f00 */
[----:B------:R-:W-:Y:S01]  /*49b0*/  FFMA.FTZ R18, R9, R76, -R16 ;  /* 0x0000004c09127223 */ /* 0x000fe20000010810 */
[----:B------:R-:W-:Y:S01]  /*49c0*/  MOV R11, R85 ;  /* 0x00000055000b7202 */ /* 0x000fe20000000f00 */
[-C--:B------:R-:W-:Y:S02]  /*49d0*/  FMUL.FTZ R9, R20, R77.reuse ;  /* 0x0000004d14097220 */ /* 0x080fe40000410000 */
[----:B------:R-:W-:Y:S01]  /*49e0*/  FMUL.FTZ R18, R18, R77 ;  /* 0x0000004d12127220 */ /* 0x000fe20000410000 */
[----:B------:R-:W-:-:S04]  /*49f0*/  IMAD.WIDE.U32 R16, R65, UR12, R10 ;  /* 0x0000000c41107c25 */ /* 0x000fc8000f8e000a */
[----:B------:R-:W-:Y:S01]  /*4a00*/  F2FP.BF16.F32.PACK_AB R9, R9, R18 ;  /* 0x000000120909723e */ /* 0x000fe200000010ff */
[----:B------:R-:W-:Y:S01]  /*4a10*/  IMAD R11, R65, UR13, R22 ;  /* 0x0000000d410b7c24 */ /* 0x000fe2000f8e0216 */
[----:B------:R-:W-:Y:S02]  /*4a20*/  ULDC.64 UR12, c[0x0][0x210] ;  /* 0x00008400000c7ab9 */ /* 0x000fe40000000a00 */
[----:B------:R-:W-:Y:S02]  /*4a30*/  LEA R10, P0, R16, UR12, 0x1 ;  /* 0x0000000c100a7c11 */ /* 0x000fe4000f8008ff */
[----:B------:R-:W-:-:S04]  /*4a40*/  IADD3 R11, R17, R11, RZ ;  /* 0x0000000b110b7210 */ /* 0x000fc80007ffe0ff */
[----:B------:R-:W-:-:S05]  /*4a50*/  LEA.HI.X R11, R16, UR13, R11, 0x1, P0 ;  /* 0x0000000d100b7c11 */ /* 0x000fca00080f0c0b */
[----:B------:R0:W-:Y:S02]  /*4a60*/  STG.E desc[UR8][R10.64], R9 ;  /* 0x000000090a007986 */ /* 0x0001e4000c101908 */
.L_x_270:
[----:B------:R-:W-:Y:S05]  /*4a70*/  BSYNC B0 ;  /* 0x0000000000007941 */ /* 0x000fea0003800000 */
.L_x_269:
[----:B0-----:R-:W-:Y:S01]  /*4a80*/  SHF.L.U32 R9, R8, 0x10, RZ ;  /* 0x0000001008097819 */ /* 0x001fe200000006ff */
        /* <DEDUP_REMOVED lines=22> */
.L_x_271:
        /* <DEDUP_REMOVED lines=19> */
.L_x_273:
[----:B------:R-:W-:Y:S05]  /*4d20*/  BSYNC B0 ;  /* 0x0000000000007941 */ /* 0x000fea0003800000 */
.L_x_272:
[----:B0-----:R-:W0:Y:S01]  /*4d30*/  LDC R9, c[0x0][0x10] ;  /* 0x00000400ff097b82 */ /* 0x001e220000000800 */
[----:B------:R-:W-:Y:S02]  /*4d40*/  IADD3 R63, R63, 0x1, RZ ;  /* 0x000000013f3f7810 */ /* 0x000fe40007ffe0ff */
[----:B0-----:R-:W-:-:S04]  /*4d50*/  IADD3 R68, R9, R68, RZ ;  /* 0x0000004409447210 */ /* 0x001fc80007ffe0ff */
[----:B------:R-:W-:-:S13]  /*4d60*/  ISETP.GE.AND P0, PT, R68, UR4, PT ;  /* 0x0000000444007c0c */ /* 0x000fda000bf06270 */
[----:B------:R-:W-:Y:S05]  /*4d70*/  @!P0 BRA `(.L_x_274) ;  /* 0xffffffb400608947 */ /* 0x000fea000383ffff */
.L_x_238:
[----:B------:R-:W0:Y:S01]  /*4d80*/  LDC R4, c[0x0][0xc] ;  /* 0x00000300ff047b82 */ /* 0x000e220000000800 */
        /* <DEDUP_REMOVED lines=18> */
.L_x_276:
[----:B------:R-:W-:Y:S05]  /*4eb0*/  BSYNC B0 ;  /* 0x0000000000007941 */ /* 0x000fea0003800000 */
.L_x_275:
        /* <DEDUP_REMOVED lines=11> */
.L_x_278:
[----:B------:R-:W2:Y:S04]  /*4f70*/  LDG.E.STRONG.GPU R5, desc[UR8][R2.64] ;  /* 0x0000000802057981 */ /* 0x000ea8000c1ef900 */
[----:B--2---:R-:W-:Y:S01]  /*4f80*/  CCTL.IVALL ;  /* 0x00000000ff00798f */ /* 0x004fe20002000000 */
[----:B------:R-:W-:Y:S05]  /*4f90*/  YIELD ;  /* 0x0000000000007946 */ /* 0x000fea0003800000 */
[----:B------:R-:W-:-:S13]  /*4fa0*/  ISETP.NE.AND P0, PT, R5, R0, PT ;  /* 0x000000000500720c */ /* 0x000fda0003f05270 */
[----:B------:R-:W-:Y:S05]  /*4fb0*/  @P0 BRA `(.L_x_278) ;  /* 0xfffffffc00ec0947 */ /* 0x000fea000383ffff */
.L_x_277:
[----:B------:R-:W-:Y:S05]  /*4fc0*/  WARPSYNC.ALL ;  /* 0x0000000000007948 */ /* 0x000fea0003800000 */
[----:B------:R-:W0:Y:S08]  /*4fd0*/  LDC.64 R22, c[0x0][0x288] ;  /* 0x0000a200ff167b82 */ /* 0x000e300000000a00 */
[----:B------:R-:W-:Y:S01]  /*4fe0*/  BAR.SYNC.DEFER_BLOCKING 0x0 ;  /* 0x0000000000007b1d */ /* 0x000fe20000010000 */
[----:B0-----:R-:W-:-:S04]  /*4ff0*/  LEA.HI R0, P0, R23, R22, RZ, 0x1 ;  /* 0x0000001617007211 */ /* 0x001fc800078108ff */
        /* <DEDUP_REMOVED lines=20> */
.L_x_279:
        /* <DEDUP_REMOVED lines=25> */
.L_x_280:
        /* <DEDUP_REMOVED lines=11> */
.L_x_1881:


//--------------------- .text._Z35group_norm_nhwc_bwd_one_pass_kernelI11Bf16IOFp16WLi64ELi10ELi640EEv26Group_norm_nhwc_bwd_params --------------------------
	.section	.text._Z35group_norm_nhwc_bwd_one_pass_kernelI11Bf16IOFp16WLi64ELi10ELi640EEv26Group_norm_nhwc_bwd_params,"ax",@progbits
	.align	128
        .global         _Z35group_norm_nhwc_bwd_one_pass_kernelI11Bf16IOFp16WLi64ELi10ELi640EEv26Group_norm_nhwc_bwd_params
        .type           _Z35group_norm_nhwc_bwd_one_pass_kernelI11Bf16IOFp16WLi64ELi10ELi640EEv26Group_norm_nhwc_bwd_params,@function
        .size           _Z35group_norm_nhwc_bwd_one_pass_kernelI11Bf16IOFp16WLi64ELi10ELi640EEv26Group_norm_nhwc_bwd_params,(.L_x_1882 - _Z35group_norm_nhwc_bwd_one_pass_kernelI11Bf16IOFp16WLi64ELi10ELi640EEv26Group_norm_nhwc_bwd_params)
        .other          _Z35group_norm_nhwc_bwd_one_pass_kernelI11Bf16IOFp16WLi64ELi10ELi640EEv26Group_norm_nhwc_bwd_params,@"STO_CUDA_ENTRY STV_DEFAULT"
_Z35group_norm_nhwc_bwd_one_pass_kernelI11Bf16IOFp16WLi64ELi10ELi640EEv26Group_norm_nhwc_bwd_params:
.text._Z35group_norm_nhwc_bwd_one_pass_kernelI11Bf16IOFp16WLi64ELi10ELi640EEv26Group_norm_nhwc_bwd_params:
        /* <DEDUP_REMOVED lines=46> */
.L_x_305:
        /* <DEDUP_REMOVED lines=102> */
[----:B--2---:R-:W-:Y:S02]  /*0940*/  HADD2.F32 R36, -RZ, R36.H0_H0 ;  /* 0x20000024ff247230 */ /* 0x004fe40000004100 */
[----:B---3--:R-:W-:Y:S02]  /*0950*/  HADD2.F32 R35, -RZ, R35.H0_H0 ;  /* 0x20000023ff237230 */ /* 0x008fe40000004100 */
[----:B----4-:R-:W-:Y:S02]  /*0960*/  @P0 HADD2.F32 R38, -RZ, R4.H0_H0 ;  /* 0x20000004ff260230 */ /* 0x010fe40000004100 */
[----:B-----5:R-:W-:-:S07]  /*0970*/  @P0 HADD2.F32 R37, -RZ, R0.H0_H0 ;  /* 0x20000000ff250230 */ /* 0x020fce0000004100 */
.L_x_283:
[----:B------:R-:W-:Y:S05]  /*0980*/  BSYNC B0 ;  /* 0x0000000000007941 */ /* 0x000fea0003800000 */
.L_x_282:
        /* <DEDUP_REMOVED lines=25> */
.L_x_284:
        /* <DEDUP_REMOVED lines=98> */
.L_x_286:
[----:B------:R-:W-:Y:S05]  /*1140*/  BSYNC B0 ;  /* 0x0000000000007941 */ /* 0x000fea0003800000 */
.L_x_285:
        /* <DEDUP_REMOVED lines=40> */
.L_x_289:
        /* <DEDUP_REMOVED lines=210> */
.L_x_288:
[----:B------:R-:W-:Y:S05]  /*20f0*/  BSYNC B0 ;  /* 0x0000000000007941 */ /* 0x000fea0003800000 */
.L_x_287:
        /* <DEDUP_REMOVED lines=20> */
.L_x_291:
[----:B------:R-:W-:Y:S05]  /*2240*/  BSYNC B0 ;  /* 0x0000000000007941 */ /* 0x000fea0003800000 */
.L_x_290:
        /* <DEDUP_REMOVED lines=34> */
.L_x_294:
[----:B------:R-:W2:Y:S04]  /*2470*/  LDG.E.STRONG.GPU R12, desc[UR14][R8.64] ;  /* 0x0000000e080c7981 */ /* 0x000ea8000c1ef900 */
[----:B--2---:R-:W-:Y:S01]  /*2480*/  CCTL.IVALL ;  /* 0x00000000ff00798f */ /* 0x004fe20002000000 */
[----:B------:R-:W-:Y:S05]  /*2490*/  YIELD ;  /* 0x0000000000007946 */ /* 0x000fea0003800000 */
[----:B------:R-:W-:-:S13]  /*24a0*/  ISETP.NE.AND P0, PT, R12, R15, PT ;  /* 0x0000000f0c00720c */ /* 0x000fda0003f05270 */
[----:B------:R-:W-:Y:S05]  /*24b0*/  @P0 BRA `(.L_x_294) ;  /* 0xfffffffc00ec0947 */ /* 0x000fea000383ffff */
.L_x_293:
        /* <DEDUP_REMOVED lines=17> */
.L_x_298:
        /* <DEDUP_REMOVED lines=115> */
.L_x_297:
        /* <DEDUP_REMOVED lines=61> */
.L_x_299:
[----:B------:R-:W-:-:S13]  /*30d0*/  ISETP.NE.OR P0, PT, R8, RZ, P0 ;  /* 0x000000ff0800720c */ /* 0x000fda0000705670 */
[----:B------:R-:W-:Y:S05]  /*30e0*/  @!P0 BRA `(.L_x_295) ;  /* 0x00000000007c8947 */ /* 0x000fea0003800000 */
.L_x_296:
        /* <DEDUP_REMOVED lines=31> */
.L_x_295:
        /* <DEDUP_REMOVED lines=11> */
.L_x_301:
[----:B------:R-:W-:Y:S05]  /*3390*/  BSYNC B0 ;  /* 0x0000000000007941 */ /* 0x000fea0003800000 */
.L_x_300:
        /* <DEDUP_REMOVED lines=16> */
.L_x_292:
        /* <DEDUP_REMOVED lines=34> */
.L_x_302:
        /* <DEDUP_REMOVED lines=24> */
.L_x_304:
[----:B------:R-:W-:Y:S05]  /*3840*/  BSYNC B0 ;  /* 0x0000000000007941 */ /* 0x000fea0003800000 */
.L_x_303:
[----:B------:R-:W-:Y:S01]  /*3850*/  ULDC UR6, c[0x0][0x10] ;  /* 0x0000040000067ab9 */ /* 0x000fe20000000800 */
[----:B------:R-:W-:Y:S02]  /*3860*/  UIADD3 UR4, UR4, 0x1, URZ ;  /* 0x0000000104047890 */ /* 0x000fe4000fffe03f */
[----:B------:R-:W-:-:S04]  /*3870*/  UIADD3 UR8, UR6, UR8, URZ ;  /* 0x0000000806087290 */ /* 0x000fc8000fffe03f */
[----:B------:R-:W-:-:S06]  /*3880*/  UISETP.GE.AND UP0, UPT, UR8, UR5, UPT ;  /* 0x000000050800728c */ /* 0x000fcc000bf06270 */
[----:B------:R-:W-:-:S13]  /*3890*/  PLOP3.LUT P0, PT, PT, PT, UP0, 0x80, 0x0 ;  /* 0x000000000000781c */ /* 0x000fda0003f0f008 */
[----:B------:R-:W-:Y:S05]  /*38a0*/  @!P0 BRA `(.L_x_305) ;  /* 0xffffffc8008c8947 */ /* 0x000fea000383ffff */
.L_x_281:
        /* <DEDUP_REMOVED lines=19> */
.L_x_307:
[----:B------:R-:W-:Y:S05]  /*39e0*/  BSYNC B0 ;  /* 0x0000000000007941 */ /* 0x000fea0003800000 */
.L_x_306:
        /* <DEDUP_REMOVED lines=11> */
.L_x_309:
[----:B-1----:R-:W2:Y:S04]  /*3aa0*/  LDG.E.STRONG.GPU R7, desc[UR14][R2.64] ;  /* 0x0000000e02077981 */ /* 0x002ea8000c1ef900 */
[----:B--2---:R-:W-:Y:S01]  /*3ab0*/  CCTL.IVALL ;  /* 0x00000000ff00798f */ /* 0x004fe20002000000 */
[----:B------:R-:W-:Y:S05]  /*3ac0*/  YIELD ;  /* 0x0000000000007946 */ /* 0x000fea0003800000 */
[----:B------:R-:W-:-:S13]  /*3ad0*/  ISETP.NE.AND P0, PT, R7, R0, PT ;  /* 0x000000000700720c */ /* 0x000fda0003f05270 */
[----:B------:R-:W-:Y:S05]  /*3ae0*/  @P0 BRA `(.L_x_309) ;  /* 0xfffffffc00ec0947 */ /* 0x000fea000383ffff */
.L_x_308:
        /* <DEDUP_REMOVED lines=24> */
.L_x_310:
        /* <DEDUP_REMOVED lines=17> */
[----:B---3--:R-:W-:Y:S02]  /*3d80*/  F2FP.F16.F32.PACK_AB R3, R17, R0 ;  /* 0x000000001103723e */ /* 0x008fe400000000ff */
[----:B------:R-:W-:Y:S02]  /*3d90*/  SHF.R.S32.HI R0, RZ, 0x1f, R5 ;  /* 0x0000001fff007819 */ /* 0x000fe40000011405 */
[----:B----4-:R-:W-:Y:S01]  /*3da0*/  F2FP.F16.F32.PACK_AB R23, R21, R18 ;  /* 0x000000121517723e */ /* 0x010fe200000000ff */
[----:B------:R0:W-:Y:S04]  /*3db0*/  STG.E desc[UR14][R10.64], R3 ;  /* 0x000000030a007986 */ /* 0x0001e8000c10190e */
[----:B------:R0:W-:Y:S01]  /*3dc0*/  STG.E desc[UR14][R12.64], R23 ;  /* 0x000000170c007986 */ /* 0x0001e2000c10190e */
[----:B------:R-:W-:-:S13]  /*3dd0*/  ISETP.GT.AND.EX P0, PT, R27, R0, PT, P0 ;  /* 0x000000001b00720c */ /* 0x000fda0003f04300 */
[----:B0-----:R-:W-:Y:S05]  /*3de0*/  @P0 BRA `(.L_x_310) ;  /* 0xfffffffc00a00947 */ /* 0x001fea000383ffff */
[----:B------:R-:W-:Y:S05]  /*3df0*/  EXIT ;  /* 0x000000000000794d */ /* 0x000fea0003800000 */
.L_x_311:
        /* <DEDUP_REMOVED lines=16> */
.L_x_1882:


//--------------------- .text._Z35group_norm_nhwc_bwd_one_pass_kernelI11Bf16IOFp16WLi128ELi10ELi640EEv26Group_norm_nhwc_bwd_params --------------------------
	.section	.text._Z35group_norm_nhwc_bwd_one_pass_kernelI11Bf16IOFp16WLi128ELi10ELi640EEv26Group_norm_nhwc_bwd_params,"ax",@progbits
	.align	128
        .global         _Z35group_norm_nhwc_bwd_one_pass_kernelI11Bf16IOFp16WLi128ELi10ELi640EEv26Group_norm_nhwc_bwd_params
        .type           _Z35group_norm_nhwc_bwd_one_pass_kernelI11Bf16IOFp16WLi128ELi10ELi640EEv26Group_norm_nhwc_bwd_params,@function
        .size           _Z35group_norm_nhwc_bwd_one_pass_kernelI11Bf16IOFp16WLi128ELi10ELi640EEv26Group_norm_nhwc_bwd_params,(.L_x_1883 - _Z35group_norm_nhwc_bwd_one_pass_kernelI11Bf16IOFp16WLi128ELi10ELi640EEv26Group_norm_nhwc_bwd_params)
        .other          _Z35group_norm_nhwc_bwd_one_pass_kernelI11Bf16IOFp16WLi128ELi10ELi640EEv26Group_norm_nhwc_bwd_params,@"STO_CUDA_ENTRY STV_DEFAULT"
_Z35group_norm_nhwc_bwd_one_pass_kernelI11Bf16IOFp16WLi128ELi10ELi640EEv26Group_norm_nhwc_bwd_params:
.text._Z35group_norm_nhwc_bwd_one_pass_kernelI11Bf16IOFp16WLi128ELi10ELi640EEv26Group_norm_nhwc_bwd_params:
        /* <DEDUP_REMOVED lines=46> */
.L_x_336:
        /* <DEDUP_REMOVED lines=106> */
.L_x_314:
[----:B------:R-:W-:Y:S05]  /*0980*/  BSYNC B0 ;  /* 0x0000000000007941 */ /* 0x000fea0003800000 */
.L_x_313:
        /* <DEDUP_REMOVED lines=25> */
.L_x_315:
        /* <DEDUP_REMOVED lines=98> */
.L_x_317:
[----:B------:R-:W-:Y:S05]  /*1140*/  BSYNC B0 ;  /* 0x0000000000007941 */ /* 0x000fea0003800000 */
.L_x_316:
        /* <DEDUP_REMOVED lines=40> */
.L_x_320:
        /* <DEDUP_REMOVED lines=210> */
.L_x_319:
[----:B------:R-:W-:Y:S05]  /*20f0*/  BSYNC B0 ;  /* 0x0000000000007941 */ /* 0x000fea0003800000 */
.L_x_318:
        /* <DEDUP_REMOVED lines=20> */
.L_x_322:
[----:B------:R-:W-:Y:S05]  /*2240*/  BSYNC B0 ;  /* 0x0000000000007941 */ /* 0x000fea0003800000 */
.L_x_321:
        /* <DEDUP_REMOVED lines=34> */
.L_x_325:
[----:B------:R-:W2:Y:S04]  /*2470*/  LDG.E.STRONG.GPU R12, desc[UR14][R8.64] ;  /* 0x0000000e080c7981 */ /* 0x000ea8000c1ef900 */
[----:B--2---:R-:W-:Y:S01]  /*2480*/  CCTL.IVALL ;  /* 0x00000000ff00798f */ /* 0x004fe20002000000 */
[----:B------:R-:W-:Y:S05]  /*2490*/  YIELD ;  /* 0x0000000000007946 */ /* 0x000fea0003800000 */
[----:B------:R-:W-:-:S13]  /*24a0*/  ISETP.NE.AND P0, PT, R12, R15, PT ;  /* 0x0000000f0c00720c */ /* 0x000fda0003f05270 */
[----:B------:R-:W-:Y:S05]  /*24b0*/  @P0 BRA `(.L_x_325) ;  /* 0xfffffffc00ec0947 */ /* 0x000fea000383ffff */
.L_x_324:
        /* <DEDUP_REMOVED lines=17> */
.L_x_329:
        /* <DEDUP_REMOVED lines=115> */
.L_x_328:
        /* <DEDUP_REMOVED lines=61> */
.L_x_330:
[----:B------:R-:W-:-:S13]  /*30d0*/  ISETP.NE.OR P0, PT, R8, RZ, P0 ;  /* 0x000000ff0800720c */ /* 0x000fda0000705670 */
[----:B------:R-:W-:Y:S05]  /*30e0*/  @!P0 BRA `(.L_x_326) ;  /* 0x00000000007c8947 */ /* 0x000fea0003800000 */
.L_x_327:
        /* <DEDUP_REMOVED lines=31> */
.L_x_326:
        /* <DEDUP_REMOVED lines=11> */
.L_x_332:
[----:B------:R-:W-:Y:S05]  /*3390*/  BSYNC B0 ;  /* 0x0000000000007941 */ /* 0x000fea0003800000 */
.L_x_331:
        /* <DEDUP_REMOVED lines=16> */
.L_x_323:
        /* <DEDUP_REMOVED lines=34> */
.L_x_333:
        /* <DEDUP_REMOVED lines=24> */
.L_x_335:
[----:B------:R-:W-:Y:S05]  /*3840*/  BSYNC B0 ;  /* 0x0000000000007941 */ /* 0x000fea0003800000 */
.L_x_334:
[----:B------:R-:W-:Y:S01]  /*3850*/  ULDC UR6, c[0x0][0x10] ;  /* 0x0000040000067ab9 */ /* 0x000fe20000000800 */
[----:B------:R-:W-:Y:S02]  /*3860*/  UIADD3 UR4, UR4, 0x1, URZ ;  /* 0x0000000104047890 */ /* 0x000fe4000fffe03f */
[----:B------:R-:W-:-:S04]  /*3870*/  UIADD3 UR8, UR6, UR8, URZ ;  /* 0x0000000806087290 */ /* 0x000fc8000fffe03f */
[----:B------:R-:W-:-:S06]  /*3880*/  UISETP.GE.AND UP0, UPT, UR8, UR5, UPT ;  /* 0x000000050800728c */ /* 0x000fcc000bf06270 */
[----:B------:R-:W-:-:S13]  /*3890*/  PLOP3.LUT P0, PT, PT, PT, UP0, 0x80, 0x0 ;  /* 0x000000000000781c */ /* 0x000fda0003f0f008 */
[----:B------:R-:W-:Y:S05]  /*38a0*/  @!P0 BRA `(.L_x_336) ;  /* 0xffffffc8008c8947 */ /* 0x000fea000383ffff */
.L_x_312:
        /* <DEDUP_REMOVED lines=19> */
.L_x_338:
[----:B------:R-:W-:Y:S05]  /*39e0*/  BSYNC B0 ;  /* 0x0000000000007941 */ /* 0x000fea0003800000 */
.L_x_337:
        /* <DEDUP_REMOVED lines=11> */
.L_x_340:
[----:B-1----:R-:W2:Y:S04]  /*3aa0*/  LDG.E.STRONG.GPU R7, desc[UR14][R2.64] ;  /* 0x0000000e02077981 */ /* 0x002ea8000c1ef900 */
[----:B--2---:R-:W-:Y:S01]  /*3ab0*/  CCTL.IVALL ;  /* 0x00000000ff00798f */ /* 0x004fe20002000000 */
[----:B------:R-:W-:Y:S05]  /*3ac0*/  YIELD ;  /* 0x0000000000007946 */ /* 0x000fea0003800000 */
[----:B------:R-:W-:-:S13]  /*3ad0*/  ISETP.NE.AND P0, PT, R7, R0, PT ;  /* 0x000000000700720c */ /* 0x000fda0003f05270 */
[----:B------:R-:W-:Y:S05]  /*3ae0*/  @P0 BRA `(.L_x_340) ;  /* 0xfffffffc00ec0947 */ /* 0x000fea000383ffff */
.L_x_339:
        /* <DEDUP_REMOVED lines=24> */
.L_x_341:
        /* <DEDUP_REMOVED lines=25> */
.L_x_342:
        /* <DEDUP_REMOVED lines=16> */
.L_x_1883:


//--------------------- .text._Z35group_norm_nhwc_bwd_one_pass_kernelI11Bf16IOFp16WLi256ELi10ELi640EEv26Group_norm_nhwc_bwd_params --------------------------
	.section	.text._Z35group_norm_nhwc_bwd_one_pass_kernelI11Bf16IOFp16WLi256ELi10ELi640EEv26Group_norm_nhwc_bwd_params,"ax",@progbits
	.align	128
        .global         _Z35group_norm_nhwc_bwd_one_pass_kernelI11Bf16IOFp16WLi256ELi10ELi640EEv26Group_norm_nhwc_bwd_params
        .type           _Z35group_norm_nhwc_bwd_one_pass_kernelI11Bf16IOFp16WLi256ELi10ELi640EEv26Group_norm_nhwc_bwd_params,@function
        .size           _Z35group_norm_nhwc_bwd_one_pass_kernelI11Bf16IOFp16WLi256ELi10ELi640EEv26Group_norm_nhwc_bwd_params,(.L_x_1884 - _Z35group_norm_nhwc_bwd_one_pass_kernelI11Bf16IOFp16WLi256ELi10ELi640EEv26Group_norm_nhwc_bwd_params)
        .other          _Z35group_norm_nhwc_bwd_one_pass_kernelI11Bf16IOFp16WLi256ELi10ELi640EEv26Group_norm_nhwc_bwd_params,@"STO_CUDA_ENTRY STV_DEFAULT"
_Z35group_norm_nhwc_bwd_one_pass_kernelI11Bf16IOFp16WLi256ELi10ELi640EEv26Group_norm_nhwc_bwd_params:
.text._Z35group_norm_nhwc_bwd_one_pass_kernelI11Bf16IOFp16WLi256ELi10ELi640EEv26Group_norm_nhwc_bwd_params:
        /* <DEDUP_REMOVED lines=45> */
.L_x_371:
        /* <DEDUP_REMOVED lines=124> */
[----:B--2---:R-:W-:Y:S02]  /*0a90*/  HADD2.F32 R26, -RZ, R26.H0_H0 ;  /* 0x2000001aff1a7230 */ /* 0x004fe40000004100 */
[----:B---3--:R-:W-:Y:S02]  /*0aa0*/  HADD2.F32 R5, -RZ, R5.H0_H0 ;  /* 0x20000005ff057230 */ /* 0x008fe40000004100 */
[----:B----4-:R-:W-:Y:S02]  /*0ab0*/  @P0 HADD2.F32 R7, -RZ, R12.H0_H0 ;  /* 0x2000000cff070230 */ /* 0x010fe40000004100 */
[----:B------:R-:W-:-:S07]  /*0ac0*/  @P0 HADD2.F32 R4, -RZ, R6.H0_H0 ;  /* 0x20000006ff040230 */ /* 0x000fce0000004100 */
.L_x_345:
[----:B------:R-:W-:Y:S05]  /*0ad0*/  BSYNC B0 ;  /* 0x0000000000007941 */ /* 0x000fea0003800000 */
.L_x_344:
        /* <DEDUP_REMOVED lines=37> */
.L_x_346:
        /* <DEDUP_REMOVED lines=26> */
.L_x_347:
        /* <DEDUP_REMOVED lines=103> */
.L_x_349:
[----:B------:R-:W-:Y:S05]  /*1540*/  BSYNC B0 ;  /* 0x0000000000007941 */ /* 0x000fea0003800000 */
.L_x_348:
        /* <DEDUP_REMOVED lines=40> */
.L_x_352:
        /* <DEDUP_REMOVED lines=210> */
.L_x_351:
[----:B------:R-:W-:Y:S05]  /*24f0*/  BSYNC B0 ;  /* 0x0000000000007941 */ /* 0x000fea0003800000 */
.L_x_350:
        /* <DEDUP_REMOVED lines=20> */
.L_x_354:
[----:B------:R-:W-:Y:S05]  /*2640*/  BSYNC B0 ;  /* 0x0000000000007941 */ /* 0x000fea0003800000 */
.L_x_353:
        /* <DEDUP_REMOVED lines=34> */
.L_x_357:
[----:B------:R-:W2:Y:S04]  /*2870*/  LDG.E.STRONG.GPU R9, desc[UR14][R10.64] ;  /* 0x0000000e0a097981 */ /* 0x000ea8000c1ef900 */
[----:B--2---:R-:W-:Y:S01]  /*2880*/  CCTL.IVALL ;  /* 0x00000000ff00798f */ /* 0x004fe20002000000 */
[----:B------:R-:W-:Y:S05]  /*2890*/  YIELD ;  /* 0x0000000000007946 */ /* 0x000fea0003800000 */
[----:B------:R-:W-:-:S13]  /*28a0*/  ISETP.NE.AND P0, PT, R9, R14, PT ;  /* 0x0000000e0900720c */ /* 0x000fda0003f05270 */
[----:B------:R-:W-:Y:S05]  /*28b0*/  @P0 BRA `(.L_x_357) ;  /* 0xfffffffc00ec0947 */ /* 0x000fea000383ffff */
.L_x_356:
        /* <DEDUP_REMOVED lines=17> */
.L_x_361:
        /* <DEDUP_REMOVED lines=115> */
.L_x_360:
        /* <DEDUP_REMOVED lines=61> */
.L_x_362:
[----:B------:R-:W-:-:S13]  /*34d0*/  ISETP.NE.OR P0, PT, R9, RZ, P0 ;  /* 0x000000ff0900720c */ /* 0x000fda0000705670 */
[----:B------:R-:W-:Y:S05]  /*34e0*/  @!P0 BRA `(.L_x_358) ;  /* 0x00000000007c8947 */ /* 0x000fea0003800000 */
.L_x_359:
        /* <DEDUP_REMOVED lines=31> */
.L_x_358:
        /* <DEDUP_REMOVED lines=11> */
.L_x_364:
[----:B------:R-:W-:Y:S05]  /*3790*/  BSYNC B0 ;  /* 0x0000000000007941 */ /* 0x000fea0003800000 */
.L_x_363:
        /* <DEDUP_REMOVED lines=16> */
.L_x_355:
        /* <DEDUP_REMOVED lines=41> */
.L_x_365:
        /* <DEDUP_REMOVED lines=21> */
.L_x_367:
[----:B------:R-:W-:Y:S05]  /*3c80*/  BSYNC B0 ;  /* 0x0000000000007941 */ /* 0x000fea0003800000 */
.L_x_366:
        /* <DEDUP_REMOVED lines=27> */
.L_x_368:
        /* <DEDUP_REMOVED lines=24> */
.L_x_370:
[----:B------:R-:W-:Y:S05]  /*3fc0*/  BSYNC B0 ;  /* 0x0000000000007941 */ /* 0x000fea0003800000 */
.L_x_369:
[----:B------:R-:W-:Y:S01]  /*3fd0*/  ULDC UR8, c[0x0][0x10] ;  /* 0x0000040000087ab9 */ /* 0x000fe20000000800 */
[----:B------:R-:W-:Y:S02]  /*3fe0*/  UIADD3 UR4, UR4, 0x1, URZ ;  /* 0x0000000104047890 */ /* 0x000fe4000fffe03f */
[----:B------:R-:W-:-:S04]  /*3ff0*/  UIADD3 UR7, UR8, UR7, URZ ;  /* 0x0000000708077290 */ /* 0x000fc8000fffe03f */
[----:B------:R-:W-:-:S06]  /*4000*/  UISETP.GE.AND UP0, UPT, UR7, UR5, UPT ;  /* 0x000000050700728c */ /* 0x000fcc000bf06270 */
[----:B------:R-:W-:-:S13]  /*4010*/  PLOP3.LUT P0, PT, PT, PT, UP0, 0x80, 0x0 ;  /* 0x000000000000781c */ /* 0x000fda0003f0f008 */
[----:B------:R-:W-:Y:S05]  /*4020*/  @!P0 BRA `(.L_x_371) ;  /* 0xffffffc000a88947 */ /* 0x000fea000383ffff */
.L_x_343:
        /* <DEDUP_REMOVED lines=19> */
.L_x_373:
[----:B------:R-:W-:Y:S05]  /*4160*/  BSYNC B0 ;  /* 0x0000000000007941 */ /* 0x000fea0003800000 */
.L_x_372:
        /* <DEDUP_REMOVED lines=11> */
.L_x_375:
[----:B------:R-:W2:Y:S04]  /*4220*/  LDG.E.STRONG.GPU R5, desc[UR14][R2.64] ;  /* 0x0000000e02057981 */ /* 0x000ea8000c1ef900 */
[----:B--2---:R-:W-:Y:S01]  /*4230*/  CCTL.IVALL ;  /* 0x00000000ff00798f */ /* 0x004fe20002000000 */
[----:B------:R-:W-:Y:S05]  /*4240*/  YIELD ;  /* 0x0000000000007946 */ /* 0x000fea0003800000 */
[----:B------:R-:W-:-:S13]  /*4250*/  ISETP.NE.AND P0, PT, R5, R0, PT ;  /* 0x000000000500720c */ /* 0x000fda0003f05270 */
[----:B------:R-:W-:Y:S05]  /*4260*/  @P0 BRA `(.L_x_375) ;  /* 0xfffffffc00ec0947 */ /* 0x000fea000383ffff */
.L_x_374:
        /* <DEDUP_REMOVED lines=24> */
.L_x_376:
        /* <DEDUP_REMOVED lines=17> */
[----:B--2---:R-:W-:Y:S02]  /*4500*/  F2FP.F16.F32.PACK_AB R3, R15, R0 ;  /* 0x000000000f03723e */ /* 0x004fe400000000ff */
[----:B------:R-:W-:Y:S02]  /*4510*/  SHF.R.S32.HI R0, RZ, 0x1f, R32 ;  /* 0x0000001fff007819 */ /* 0x000fe40000011420 */
[----:B---3--:R-:W-:Y:S01]  /*4520*/  F2FP.F16.F32.PACK_AB R21, R19, R16 ;  /* 0x000000101315723e */ /* 0x008fe200000000ff */
[----:B------:R2:W-:Y:S04]  /*4530*/  STG.E desc[UR14][R8.64], R3 ;  /* 0x0000000308007986 */ /* 0x0005e8000c10190e */
[----:B------:R2:W-:Y:S01]  /*4540*/  STG.E desc[UR14][R10.64], R21 ;  /* 0x000000150a007986 */ /* 0x0005e2000c10190e */
[----:B------:R-:W-:-:S13]  /*4550*/  ISETP.GT.AND.EX P0, PT, R27, R0, PT, P0 ;  /* 0x000000001b00720c */ /* 0x000fda0003f04300 */
[----:B--2---:R-:W-:Y:S05]  /*4560*/  @P0 BRA `(.L_x_376) ;  /* 0xfffffffc00a00947 */ /* 0x004fea000383ffff */
[----:B------:R-:W-:Y:S05]  /*4570*/  EXIT ;  /* 0x000000000000794d */ /* 0x000fea0003800000 */
.L_x_377:
        /* <DEDUP_REMOVED lines=16> */
.L_x_1884:


//--------------------- .text._Z35group_norm_nhwc_bwd_one_pass_kernelI11Bf16IOFp16WLi512ELi10ELi640EEv26Group_norm_nhwc_bwd_params --------------------------
	.section	.text._Z35group_norm_nhwc_bwd_one_pass_kernelI11Bf16IOFp16WLi512ELi10ELi640EEv26Group_norm_nhwc_bwd_params,"ax",@progbits
	.align	128
        .global         _Z35group_norm_nhwc_bwd_one_pass_kernelI11Bf16IOFp16WLi512ELi10ELi640EEv26Group_norm_nhwc_bwd_params
        .type           _Z35group_norm_nhwc_bwd_one_pass_kernelI11Bf16IOFp16WLi512ELi10ELi640EEv26Group_norm_nhwc_bwd_params,@function
        .size           _Z35group_norm_nhwc_bwd_one_pass_kernelI11Bf16IOFp16WLi512ELi10ELi640EEv26Group_norm_nhwc_bwd_params,(.L_x_1885 - _Z35group_norm_nhwc_bwd_one_pass_kernelI11Bf16IOFp16WLi512ELi10ELi640EEv26Group_norm_nhwc_bwd_params)
        .other          _Z35group_norm_nhwc_bwd_one_pass_kernelI11Bf16IOFp16WLi512ELi10ELi640EEv26Group_norm_nhwc_bwd_params,@"STO_CUDA_ENTRY STV_DEFAULT"
_Z35group_norm_nhwc_bwd_one_pass_kernelI11Bf16IOFp16WLi512ELi10ELi640EEv26Group_norm_nhwc_bwd_params:
.text._Z35group_norm_nhwc_bwd_one_pass_kernelI11Bf16IOFp16WLi512ELi10ELi640EEv26Group_norm_nhwc_bwd_params:
        /* <DEDUP_REMOVED lines=48> */
.L_x_414:
        /* <DEDUP_REMOVED lines=153> */
[----:B--2---:R-:W-:-:S02]  /*0c90*/  @P2 HADD2.F32 R75, -RZ, R24.H0_H0 ;  /* 0x20000018ff4b2230 */ /* 0x004fc40000004100 */
[----:B---3--:R-:W-:Y:S02]  /*0ca0*/  @P2 HADD2.F32 R74, -RZ, R21.H0_H0 ;  /* 0x20000015ff4a2230 */ /* 0x008fe40000004100 */
[----:B----4-:R-:W-:Y:S02]  /*0cb0*/  HADD2.F32 R76, -RZ, R76.H0_H0 ;  /* 0x2000004cff4c7230 */ /* 0x010fe40000004100 */
[----:B------:R-:W-:-:S07]  /*0cc0*/  HADD2.F32 R73, -RZ, R73.H0_H0 ;  /* 0x20000049ff497230 */ /* 0x000fce0000004100 */
.L_x_380:
[----:B------:R-:W-:Y:S05]  /*0cd0*/  BSYNC B0 ;  /* 0x0000000000007941 */ /* 0x000fea0003800000 */
.L_x_379:
        /* <DEDUP_REMOVED lines=38> */
.L_x_381:
        /* <DEDUP_REMOVED lines=26> */
.L_x_382:
        /* <DEDUP_REMOVED lines=36> */
.L_x_383:
        /* <DEDUP_REMOVED lines=34> */
.L_x_384:
        /* <DEDUP_REMOVED lines=117> */
.L_x_386:
[----:B------:R-:W-:Y:S05]  /*1c90*/  BSYNC B0 ;  /* 0x0000000000007941 */ /* 0x000fea0003800000 */
.L_x_385:
        /* <DEDUP_REMOVED lines=40> */
.L_x_389:
        /* <DEDUP_REMOVED lines=212> */
.L_x_388:
[----:B------:R-:W-:Y:S05]  /*2c60*/  BSYNC B0 ;  /* 0x0000000000007941 */ /* 0x000fea0003800000 */
.L_x_387:
        /* <DEDUP_REMOVED lines=15> */
.L_x_391:
[----:B------:R-:W-:Y:S05]  /*2d60*/  BSYNC B0 ;  /* 0x0000000000007941 */ /* 0x000fea0003800000 */
.L_x_390:
        /* <DEDUP_REMOVED lines=39> */
.L_x_394:
[----:B--2---:R-:W2:Y:S04]  /*2fe0*/  LDG.E.STRONG.GPU R28, desc[UR8][R26.64] ;  /* 0x000000081a1c7981 */ /* 0x004ea8000c1ef900 */
[----:B--2---:R-:W-:Y:S01]  /*2ff0*/  CCTL.IVALL ;  /* 0x00000000ff00798f */ /* 0x004fe20002000000 */
[----:B------:R-:W-:Y:S05]  /*3000*/  YIELD ;  /* 0x0000000000007946 */ /* 0x000fea0003800000 */
[----:B------:R-:W-:-:S13]  /*3010*/  ISETP.NE.AND P0, PT, R28, R33, PT ;  /* 0x000000211c00720c */ /* 0x000fda0003f05270 */
[----:B------:R-:W-:Y:S05]  /*3020*/  @P0 BRA `(.L_x_394) ;  /* 0xfffffffc00ec0947 */ /* 0x000fea000383ffff */
.L_x_393:
        /* <DEDUP_REMOVED lines=17> */
.L_x_398:
        /* <DEDUP_REMOVED lines=115> */
.L_x_397:
        /* <DEDUP_REMOVED lines=61> */
.L_x_399:
[----:B------:R-:W-:-:S13]  /*3c40*/  ISETP.NE.OR P0, PT, R34, RZ, P0 ;  /* 0x000000ff2200720c */ /* 0x000fda0000705670 */
[----:B------:R-:W-:Y:S05]  /*3c50*/  @!P0 BRA `(.L_x_395) ;  /* 0x00000000007c8947 */ /* 0x000fea0003800000 */
.L_x_396:
        /* <DEDUP_REMOVED lines=31> */
.L_x_395:
        /* <DEDUP_REMOVED lines=11> */
.L_x_401:
[----:B------:R-:W-:Y:S05]  /*3f00*/  BSYNC B0 ;  /* 0x0000000000007941 */ /* 0x000fea0003800000 */
.L_x_400:
        /* <DEDUP_REMOVED lines=16> */
.L_x_392:
        /* <DEDUP_REMOVED lines=58> */
.L_x_402:
        /* <DEDUP_REMOVED lines=20> */
.L_x_404:
[----:B------:R-:W-:Y:S05]  /*44f0*/  BSYNC B0 ;  /* 0x0000000000007941 */ /* 0x000fea0003800000 */
.L_x_403:
        /* <DEDUP_REMOVED lines=23> */
.L_x_405:
        /* <DEDUP_REMOVED lines=20> */
.L_x_407:
[----:B------:R-:W-:Y:S05]  /*47b0*/  BSYNC B0 ;  /* 0x0000000000007941 */ /* 0x000fea0003800000 */
.L_x_406:
        /* <DEDUP_REMOVED lines=23> */
.L_x_408:
        /* <DEDUP_REMOVED lines=20> */
.L_x_410:
[----:B------:R-:W-:Y:S05]  /*4a70*/  BSYNC B0 ;  /* 0x0000000000007941 */ /* 0x000fea0003800000 */
.L_x_409:
        /* <DEDUP_REMOVED lines=23> */
.L_x_411:
        /* <DEDUP_REMOVED lines=19> */
.L_x_413:
[----:B------:R-:W-:Y:S05]  /*4d20*/  BSYNC B0 ;  /* 0x0000000000007941 */ /* 0x000fea0003800000 */
.L_x_412:
[----:B0-----:R-:W0:Y:S01]  /*4d30*/  LDC R9, c[0x0][0x10] ;  /* 0x00000400ff097b82 */ /* 0x001e220000000800 */
[----:B------:R-:W-:Y:S02]  /*4d40*/  IADD3 R63, R63, 0x1, RZ ;  /* 0x000000013f3f7810 */ /* 0x000fe40007ffe0ff */
[----:B0-----:R-:W-:-:S04]  /*4d50*/  IADD3 R68, R9, R68, RZ ;  /* 0x0000004409447210 */ /* 0x001fc80007ffe0ff */
[----:B------:R-:W-:-:S13]  /*4d60*/  ISETP.GE.AND P0, PT, R68, UR4, PT ;  /* 0x0000000444007c0c */ /* 0x000fda000bf06270 */
[----:B------:R-:W-:Y:S05]  /*4d70*/  @!P0 BRA `(.L_x_414) ;  /* 0xffffffb400608947 */ /* 0x000fea000383ffff */
.L_x_378:
        /* <DEDUP_REMOVED lines=19> */
.L_x_416:
[----:B------:R-:W-:Y:S05]  /*4eb0*/  BSYNC B0 ;  /* 0x0000000000007941 */ /* 0x000fea0003800000 */
.L_x_415:
        /* <DEDUP_REMOVED lines=11> */
.L_x_418:
[----:B------:R-:W2:Y:S04]  /*4f70*/  LDG.E.STRONG.GPU R5, desc[UR8][R2.64] ;  /* 0x0000000802057981 */ /* 0x000ea8000c1ef900 */
[----:B--2---:R-:W-:Y:S01]  /*4f80*/  CCTL.IVALL ;  /* 0x00000000ff00798f */ /* 0x004fe20002000000 */
[----:B------:R-:W-:Y:S05]  /*4f90*/  YIELD ;  /* 0x0000000000007946 */ /* 0x000fea0003800000 */
[----:B------:R-:W-:-:S13]  /*4fa0*/  ISETP.NE.AND P0, PT, R5, R0, PT ;  /* 0x000000000500720c */ /* 0x000fda0003f05270 */
[----:B------:R-:W-:Y:S05]  /*4fb0*/  @P0 BRA `(.L_x_418) ;  /* 0xfffffffc00ec0947 */ /* 0x000fea000383ffff */
.L_x_417:
        /* <DEDUP_REMOVED lines=24> */
.L_x_419:
        /* <DEDUP_REMOVED lines=25> */
.L_x_420:
        /* <DEDUP_REMOVED lines=11> */
.L_x_1885:


//--------------------- .text._Z35group_norm_nhwc_bwd_one_pass_kernelI11Fp16IOFp32WLi64ELi10ELi640EEv26Group_norm_nhwc_bwd_params --------------------------
	.section	.text._Z35group_norm_nhwc_bwd_one_pass_kernelI11Fp16IOFp32WLi64ELi10ELi640EEv26Group_norm_nhwc_bwd_params,"ax",@progbits
	.align	128
        .global         _Z35group_norm_nhwc_bwd_one_pass_kernelI11Fp16IOFp32WLi64ELi10ELi640EEv26Group_norm_nhwc_bwd_params
        .type           _Z35group_norm_nhwc_bwd_one_pass_kernelI11Fp16IOFp32WLi64ELi10ELi640EEv26Group_norm_nhwc_bwd_params,@function
        .size           _Z35group_norm_nhwc_bwd_one_pass_kernelI11Fp16IOFp32WLi64ELi10ELi640EEv26Group_norm_nhwc_bwd_params,(.L_x_1886 - _Z35group_norm_nhwc_bwd_one_pass_kernelI11Fp16IOFp32WLi64ELi10ELi640EEv26Group_norm_nhwc_bwd_params)
        .other          _Z35group_norm_nhwc_bwd_one_pass_kernelI11Fp16IOFp32WLi64ELi10ELi640EEv26Group_norm_nhwc_bwd_params,@"STO_CUDA_ENTRY STV_DEFAULT"
_Z35group_norm_nhwc_bwd_one_pass_kernelI11Fp16IOFp32WLi64ELi10ELi640EEv26Group_norm_nhwc_bwd_params:
.text._Z35group_norm_nhwc_bwd_one_pass_kernelI11Fp16IOFp32WLi64ELi10ELi640EEv26Group_norm_nhwc_bwd_params:
        /* <DEDUP_REMOVED lines=15> */
[----:B------:R-:W-:Y:S01]  /*00f0*/  ULEA.HI UR13, UP0, UR11, UR10, URZ, 0x1 ;  /* 0x0000000a0b0d7291 */ /* 0x000fe2000f81083f */
[----:B------:R-:W-:Y:S01]  /*0100*/  SHF.R.U32.HI R3, RZ, 0x2, R3 ;  /* 0x00000002ff037819 */ /* 0x000fe20000011603 */
[----:B------:R-:W0:Y:S01]  /*0110*/  LDC R28, c[0x0][0x2ac] ;  /* 0x0000ab00ff1c7b82 */ /* 0x000e220000000800 */
[----:B------:R-:W-:Y:S02]  /*0120*/  UIMAD UR10, UR11, 0x3, URZ ;  /* 0x000000030b0a78a4 */ /* 0x000fe4000f8e023f */
[----:B------:R-:W-:Y:S01]  /*0130*/  UIADD3.X UR11, URZ, UR11, URZ, UP0, !UPT ;  /* 0x0000000b3f0b7290 */ /* 0x000fe200087fe43f */
[----:B------:R-:W-:Y:S01]  /*0140*/  IMAD R29, R3, -0x5, R30 ;  /* 0xfffffffb031d7824 */ /* 0x000fe200078e021e */
[----:B------:R-:W-:Y:S01]  /*0150*/  UIADD3 UR10, UR7, UR10, URZ ;  /* 0x0000000a070a7290 */ /* 0x000fe2000fffe03f */
[----:B------:R-:W-:-:S02]  /*0160*/  ULDC.64 UR18, c[0x0][0x290] ;  /* 0x0000a40000127ab9 */ /* 0x000fc40000000a00 */
[----:B------:R-:W2:Y:S01]  /*0170*/  S2UR UR8, SR_CgaCtaId ;  /* 0x00000000000879c3 */ /* 0x000ea20000008800 */
[----:B------:R-:W-:Y:S01]  /*0180*/  ULEA.HI UR12, UP0, UR10, UR6, URZ, 0x1 ;  /* 0x000000060a0c7291 */ /* 0x000fe2000f81083f */
[----:B------:R-:W-:Y:S01]  /*0190*/  SHF.L.U32 R29, R29, 0x1, RZ ;  /* 0x000000011d1d7819 */ /* 0x000fe200000006ff */
[----:B------:R-:W-:Y:S01]  /*01a0*/  UMOV UR4, 0x400 ;  /* 0x0000040000047882 */ /* 0x000fe20000000000 */
[----:B------:R-:W-:Y:S02]  /*01b0*/  USHF.R.S64 UR13, UR13, 0x1, UR11 ;  /* 0x000000010d0d7899 */ /* 0x000fe4000800100b */
[----:B------:R-:W-:Y:S02]  /*01c0*/  UIADD3.X UR10, URZ, UR10, URZ, UP0, !UPT ;  /* 0x0000000a3f0a7290 */ /* 0x000fe400087fe43f */
[----:B------:R-:W-:Y:S02]  /*01d0*/  USHF.R.S32.HI UR11, URZ, 0x1, UR11 ;  /* 0x000000013f0b7899 */ /* 0x000fe4000801140b */
[----:B------:R-:W-:-:S02]  /*01e0*/  USHF.R.S64 UR12, UR12, 0x1, UR10 ;  /* 0x000000010c0c7899 */ /* 0x000fc4000800100a */
[----:B------:R-:W-:Y:S02]  /*01f0*/  USHF.R.S32.HI UR10, URZ, 0x1, UR10 ;  /* 0x000000013f0a7899 */ /* 0x000fe4000801140a */
[----:B------:R-:W-:Y:S01]  /*0200*/  USHF.L.U64.HI UR11, UR13, 0x2, UR11 ;  /* 0x000000020d0b7899 */ /* 0x000fe2000801020b */
[----:B0-----:R-:W-:Y:S01]  /*0210*/  IMAD R28, R28, UR16, R3 ;  /* 0x000000101c1c7c24 */ /* 0x001fe2000f8e0203 */
[----:B------:R-:W-:Y:S01]  /*0220*/  SHF.R.S32.HI R3, RZ, 0x1f, R30 ;  /* 0x0000001fff037819 */ /* 0x000fe2000001141e */
[----:B------:R-:W-:-:S03]  /*0230*/  USHF.L.U64.HI UR10, UR12, 0x2, UR10 ;  /* 0x000000020c0a7899 */ /* 0x000fc6000801020a */
[----:B------:R-:W-:Y:S01]  /*0240*/  ISETP.GE.U32.AND P1, PT, R28, UR18, PT ;  /* 0x000000121c007c0c */ /* 0x000fe2000bf26070 */
[----:B------:R-:W-:Y:S01]  /*0250*/  ULDC.U8 UR18, c[0x0][0x2a4] ;  /* 0x0000a90000127ab9 */ /* 0x000fe20000000000 */
[----:B------:R-:W-:Y:S01]  /*0260*/  SHF.R.S32.HI R2, RZ, 0x1f, R28 ;  /* 0x0000001fff027819 */ /* 0x000fe2000001141c */
[----:B--2---:R-:W-:Y:S01]  /*0270*/  ULEA UR4, UR8, UR4, 0x18 ;  /* 0x0000000408047291 */ /* 0x004fe2000f8ec03f */
[----:B------:R-:W-:Y:S02]  /*0280*/  LEA.HI R3, R3, R30, RZ, 0x5 ;  /* 0x0000001e03037211 */ /* 0x000fe400078f28ff */
[----:B------:R-:W-:Y:S01]  /*0290*/  ISETP.GE.AND.EX P1, PT, R2, UR19, PT, P1 ;  /* 0x0000001302007c0c */ /* 0x000fe2000bf26310 */
[----:B------:R-:W-:Y:S01]  /*02a0*/  UMOV UR8, UR9 ;  /* 0x0000000900087c82 */ /* 0x000fe20008000000 */
[----:B------:R-:W-:Y:S02]  /*02b0*/  SHF.R.S32.HI R2, RZ, 0x5, R3 ;  /* 0x00000005ff027819 */ /* 0x000fe40000011403 */
[----:B------:R-:W-:-:S02]  /*02c0*/  ISETP.LT.U32.AND P1, PT, R30, 0x280, !P1 ;  /* 0x000002801e00780c */ /* 0x000fc40004f21070 */
[----:B------:R-:W-:Y:S01]  /*02d0*/  LEA R2, R2, UR4, 0x3 ;  /* 0x0000000402027c11 */ /* 0x000fe2000f8e18ff */
[----:B-1----:R-:W-:-:S10]  /*02e0*/  UMOV UR4, URZ ;  /* 0x0000003f00047c82 */ /* 0x002fd40008000000 */
.L_x_445:
[----:B0-----:R-:W0:Y:S01]  /*02f0*/  LDC R9, c[0x0][0x2a0] ;  /* 0x0000a800ff097b82 */ /* 0x001e220000000800 */
[----:B------:R-:W-:Y:S01]  /*0300*/  IABS R6, UR8 ;  /* 0x0000000800067c13 */ /* 0x000fe20008000000 */
[----:B------:R-:W-:Y:S01]  /*0310*/  ULDC.64 UR6, c[0x0][0x248] ;  /* 0x0000920000067ab9 */ /* 0x000fe20000000a00 */
[----:B------:R-:W-:Y:S01]  /*0320*/  ISETP.LE.AND P4, PT, RZ, UR8, PT ;  /* 0x00000008ff007c0c */ /* 0x000fe2000bf83270 */
[----:B------:R-:W-:-:S04]  /*0330*/  UIMAD.WIDE UR6, UR8, 0x8, UR6 ;  /* 0x00000008080678a5 */ /* 0x000fc8000f8e0206 */
[----:B-1----:R-:W1:Y:S01]  /*0340*/  @P1 LDC.64 R12, c[0x0][0x288] ;  /* 0x0000a200ff0c1b82 */ /* 0x002e620000000a00 */
[----:B0-----:R-:W-:-:S04]  /*0350*/  IABS R8, R9 ;  /* 0x0000000900087213 */ /* 0x001fc80000000000 */
[----:B--2---:R-:W0:Y:S08]  /*0360*/  I2F.RP R3, R8 ;  /* 0x0000000800037306 */ /* 0x004e300000209400 */
[----:B0-----:R-:W0:Y:S02]  /*0370*/  MUFU.RCP R3, R3 ;  /* 0x0000000300037308 */ /* 0x001e240000001000 */
[----:B0-----:R-:W-:-:S06]  /*0380*/  IADD3 R4, R3, 0xffffffe, RZ ;  /* 0x0ffffffe03047810 */ /* 0x001fcc0007ffe0ff */
[----:B------:R0:W2:Y:S02]  /*0390*/  F2I.FTZ.U32.TRUNC.NTZ R5, R4 ;  /* 0x0000000400057305 */ /* 0x0000a4000021f000 */
[----:B0-----:R-:W-:Y:S01]  /*03a0*/  HFMA2.MMA R4, -RZ, RZ, 0, 0 ;  /* 0x00000000ff047435 */ /* 0x001fe200000001ff */
[----:B--2---:R-:W-:-:S05]  /*03b0*/  IADD3 R7, RZ, -R5, RZ ;  /* 0x80000005ff077210 */ /* 0x004fca0007ffe0ff */
[----:B------:R-:W-:-:S04]  /*03c0*/  IMAD R7, R7, R8, RZ ;  /* 0x0000000807077224 */ /* 0x000fc800078e02ff */
[----:B------:R-:W-:Y:S01]  /*03d0*/  IMAD.HI.U32 R5, R5, R7, R4 ;  /* 0x0000000705057227 */ /* 0x000fe200078e0004 */
[----:B------:R-:W-:Y:S02]  /*03e0*/  MOV R7, R6 ;  /* 0x0000000600077202 */ /* 0x000fe40000000f00 */
[----:B------:R-:W-:-:S03]  /*03f0*/  LOP3.LUT R4, R9, UR8, RZ, 0x3c, !PT ;  /* 0x0000000809047c12 */ /* 0x000fc6000f8e3cff */
[----:B------:R-:W-:Y:S01]  /*0400*/  IMAD.HI.U32 R6, R5, R7, RZ ;  /* 0x0000000705067227 */ /* 0x000fe200078e00ff */
[----:B------:R-:W-:Y:S02]  /*0410*/  ISETP.GE.AND P5, PT, R4, RZ, PT ;  /* 0x000000ff0400720c */ /* 0x000fe40003fa6270 */
[----:B------:R-:W-:Y:S02]  /*0420*/  MOV R4, UR6 ;  /* 0x0000000600047c02 */ /* 0x000fe40008000f00 */
[----:B------:R-:W-:Y:S02]  /*0430*/  IADD3 R3, -R6, RZ, RZ ;  /* 0x000000ff06037210 */ /* 0x000fe40007ffe1ff */
[----:B------:R-:W-:Y:S01]  /*0440*/  MOV R5, UR7 ;  /* 0x0000000700057c02 */ /* 0x000fe20008000f00 */
[----:B------:R-:W-:Y:S02]  /*0450*/  ULDC.64 UR6, c[0x0][0x298] ;  /* 0x0000a60000067ab9 */ /* 0x000fe40000000a00 */
[----:B------:R-:W-:-:S03]  /*0460*/  IMAD R3, R8, R3, R7 ;  /* 0x0000000308037224 */ /* 0x000fc600078e0207 */
[----:B------:R-:W2:Y:S02]  /*0470*/  LDG.E.64 R4, desc[UR14][R4.64] ;  /* 0x0000000e04047981 */ /* 0x000ea4000c1e1b00 */
        /* <DEDUP_REMOVED lines=15> */
[----:B------:R-:W-:Y:S01]  /*0570*/  SHF.R.S32.HI R7, RZ, 0x1f, R29 ;  /* 0x0000001fff077819 */ /* 0x000fe2000001141d */
[----:B------:R-:W0:Y:S01]  /*0580*/  @P1 LDC.64 R8, c[0x0][0x228] ;  /* 0x00008a00ff081b82 */ /* 0x000e220000000a00 */
[----:B------:R-:W-:Y:S02]  /*0590*/  SHF.R.S32.HI R6, RZ, 0x1f, R11 ;  /* 0x0000001fff067819 */ /* 0x000fe4000001140b */
[----:B------:R-:W-:-:S03]  /*05a0*/  IADD3 R34, P0, R29, R10, RZ ;  /* 0x0000000a1d227210 */ /* 0x000fc60007f1e0ff */
[----:B------:R-:W-:Y:S01]  /*05b0*/  IMAD R14, R6, UR6, RZ ;  /* 0x00000006060e7c24 */ /* 0x000fe2000f8e02ff */
[----:B------:R-:W-:Y:S02]  /*05c0*/  LEA.HI.X.SX32 R35, R10, R7, 0x1, P0 ;  /* 0x000000070a237211 */ /* 0x000fe400000f0eff */
[----:B------:R-:W3:Y:S01]  /*05d0*/  @P1 LDC.64 R6, c[0x0][0x230] ;  /* 0x00008c00ff061b82 */ /* 0x000ee20000000a00 */
[----:B------:R-:W-:Y:S01]  /*05e0*/  SHF.R.S32.HI R15, RZ, 0x1f, R28 ;  /* 0x0000001fff0f7819 */ /* 0x000fe2000001141c */
[C---:B------:R-:W-:Y:S02]  /*05f0*/  IMAD R37, R11.reuse, UR7, R14 ;  /* 0x000000070b257c24 */ /* 0x040fe4000f8e020e */
[----:B------:R-:W-:-:S04]  /*0600*/  IMAD.WIDE.U32 R34, R11, UR6, R34 ;  /* 0x000000060b227c25 */ /* 0x000fc8000f8e0022 */
        /* <DEDUP_REMOVED lines=8> */
[C---:B---3--:R-:W-:Y:S02]  /*0690*/  @P1 IADD3 R6, P0, R11.reuse, R6, RZ ;  /* 0x000000060b061210 */ /* 0x048fe40007f1e0ff */
[----:B0-----:R-:W-:Y:S02]  /*06a0*/  @P1 IADD3 R8, P2, R11, R8, RZ ;  /* 0x000000080b081210 */ /* 0x001fe40007f5e0ff */
[----:B------:R-:W-:-:S02]  /*06b0*/  @P1 IADD3.X R7, R12, R7, RZ, P0, !PT ;  /* 0x000000070c071210 */ /* 0x000fc400007fe4ff */
[----:B------:R-:W-:-:S03]  /*06c0*/  @P1 IADD3.X R9, R12, R9, RZ, P2, !PT ;  /* 0x000000090c091210 */ /* 0x000fc600017fe4ff */
[----:B------:R-:W3:Y:S04]  /*06d0*/  @P1 LDG.E R6, desc[UR14][R6.64] ;  /* 0x0000000e06061981 */ /* 0x000ee8000c1e1900 */
[----:B------:R-:W4:Y:S01]  /*06e0*/  @P1 LDG.E R8, desc[UR14][R8.64] ;  /* 0x0000000e08081981 */ /* 0x000f22000c1e1900 */
[----:B------:R-:W-:Y:S02]  /*06f0*/  PRMT R32, RZ, 0x5410, RZ ;  /* 0x00005410ff207816 */ /* 0x000fe400000000ff */
[----:B------:R-:W-:Y:S01]  /*0700*/  PRMT R31, RZ, 0x5410, RZ ;  /* 0x00005410ff1f7816 */ /* 0x000fe200000000ff */
[----:B------:R-:W-:Y:S01]  /*0710*/  UMOV UR9, 0x3f800000 ;  /* 0x3f80000000097882 */ /* 0x000fe20000000000 */
        /* <DEDUP_REMOVED lines=12> */
[----:B---3--:R-:W-:-:S04]  /*07e0*/  @P1 PRMT R32, R6, 0x7610, R32 ;  /* 0x0000761006201816 */ /* 0x008fc80000000020 */
[----:B------:R-:W-:Y:S02]  /*07f0*/  @P1 PRMT R32, R32, 0x7610, R6 ;  /* 0x0000761020201816 */ /* 0x000fe40000000006 */
[----:B----4-:R-:W-:Y:S02]  /*0800*/  @P1 PRMT R31, R8, 0x7610, R31 ;  /* 0x00007610081f1816 */ /* 0x010fe4000000001f */
[----:B------:R-:W-:Y:S01]  /*0810*/  CS2R R6, SRZ ;  /* 0x0000000000067805 */ /* 0x000fe2000001ff00 */
[--C-:B------:R-:W-:Y:S01]  /*0820*/  HADD2.F32 R5, -RZ, R32.reuse.H0_H0 ;  /* 0x20000020ff057230 */ /* 0x100fe20000004100 */
[----:B------:R-:W-:Y:S02]  /*0830*/  @P1 PRMT R31, R31, 0x7610, R8 ;  /* 0x000076101f1f1816 */ /* 0x000fe40000000008 */
[----:B------:R-:W-:Y:S01]  /*0840*/  CS2R R8, SRZ ;  /* 0x0000000000087805 */ /* 0x000fe2000001ff00 */
[----:B------:R-:W-:Y:S01]  /*0850*/  HADD2.F32 R15, -RZ, R32.H1_H1 ;  /* 0x30000020ff0f7230 */ /* 0x000fe20000004100 */
        /* <DEDUP_REMOVED lines=11> */
.L_x_423:
[----:B------:R-:W-:Y:S05]  /*0910*/  BSYNC B0 ;  /* 0x0000000000007941 */ /* 0x000fea0003800000 */
.L_x_422:
[C---:B------:R-:W-:Y:S01]  /*0920*/  FADD.FTZ R5, -R4.reuse, R5 ;  /* 0x0000000504057221 */ /* 0x040fe20000010100 */
[----:B0-----:R-:W-:Y:S01]  /*0930*/  FADD.FTZ R10, -R4, R15 ;  /* 0x0000000f040a7221 */ /* 0x001fe20000010100 */
[--C-:B------:R-:W-:Y:S02]  /*0940*/  HADD2.F32 R14, -RZ, R31.reuse.H0_H0 ;  /* 0x2000001fff0e7230 */ /* 0x100fe40000004100 */
[----:B------:R-:W-:Y:S02]  /*0950*/  HADD2.F32 R15, -RZ, R31.H1_H1 ;  /* 0x3000001fff0f7230 */ /* 0x000fe40000004100 */
        /* <DEDUP_REMOVED lines=21> */
.L_x_424:
        /* <DEDUP_REMOVED lines=8> */
[----:B------:R-:W-:Y:S01]  /*0b30*/  FFMA.FTZ R16, R10, R13, R11 ;  /* 0x0000000d0a107223 */ /* 0x000fe2000001000b */
[----:B------:R-:W-:Y:S01]  /*0b40*/  FADD.FTZ R11, R13, R12 ;  /* 0x0000000c0d0b7221 */ /* 0x000fe20000010000 */
[----:B------:R-:W-:Y:S01]  /*0b50*/  UIADD3 UR6, UR7, 0xd0, URZ ;  /* 0x000000d007067890 */ /* 0x000fe2000fffe03f */
[----:B------:R-:W-:Y:S01]  /*0b60*/  BSSY B0, `(.L_x_425) ;  /* 0x0000057000007945 */ /* 0x000fe20003800000 */
[----:B------:R-:W-:Y:S01]  /*0b70*/  ISETP.GT.U32.AND P3, PT, R30, 0x4, PT ;  /* 0x000000041e00780c */ /* 0x000fe20003f64070 */
[----:B------:R-:W1:Y:S04]  /*0b80*/  SHFL.DOWN PT, R13, R16, 0x1, 0x1f ;  /* 0x08201f00100d7f89 */ /* 0x000e6800000e0000 */
[----:B------:R-:W2:Y:S01]  /*0b90*/  SHFL.DOWN PT, R12, R11, 0x1, 0x1f ;  /* 0x08201f000b0c7f89 */ /* 0x000ea200000e0000 */
        /* <DEDUP_REMOVED lines=25> */
[----:B------:R-:W-:Y:S01]  /*0d30*/  ISETP.NE.AND P0, PT, R0, RZ, PT ;  /* 0x000000ff0000720c */ /* 0x000fe20003f05270 */
[----:B------:R-:W-:Y:S01]  /*0d40*/  FFMA.FTZ R12, R5, R14, RZ ;  /* 0x0000000e050c7223 */ /* 0x000fe200000100ff */
[----:B------:R-:W-:Y:S01]  /*0d50*/  FADD.FTZ R14, RZ, R14 ;  /* 0x0000000eff0e7221 */ /* 0x000fe20000010000 */
[----:B------:R-:W-:-:S02]  /*0d60*/  LEA R5, R30, UR6, 0x4 ;  /* 0x000000061e057c11 */ /* 0x000fc4000f8e20ff */
[----:B------:R-:W-:-:S03]  /*0d70*/  MOV R10, R16 ;  /* 0x00000010000a7202 */ /* 0x000fc60000000f00 */
[----:B------:R0:W-:Y:S05]  /*0d80*/  STS.128 [R5], R12 ;  /* 0x0000000c05007388 */ /* 0x0001ea0000000c00 */
        /* <DEDUP_REMOVED lines=52> */
.L_x_426:
[----:B------:R-:W-:Y:S05]  /*10d0*/  BSYNC B0 ;  /* 0x0000000000007941 */ /* 0x000fea0003800000 */
.L_x_425:
        /* <DEDUP_REMOVED lines=40> */
.L_x_429:
        /* <DEDUP_REMOVED lines=210> */
.L_x_428:
[----:B------:R-:W-:Y:S05]  /*2080*/  BSYNC B0 ;  /* 0x0000000000007941 */ /* 0x000fea0003800000 */
.L_x_427:
        /* <DEDUP_REMOVED lines=20> */
.L_x_431:
[----:B------:R-:W-:Y:S05]  /*21d0*/  BSYNC B0 ;  /* 0x0000000000007941 */ /* 0x000fea0003800000 */
.L_x_430:
        /* <DEDUP_REMOVED lines=34> */
.L_x_434:
[----:B------:R-:W2:Y:S04]  /*2400*/  LDG.E.STRONG.GPU R14, desc[UR14][R12.64] ;  /* 0x0000000e0c0e7981 */ /* 0x000ea8000c1ef900 */
[----:B--2---:R-:W-:Y:S01]  /*2410*/  CCTL.IVALL ;  /* 0x00000000ff00798f */ /* 0x004fe20002000000 */
[----:B------:R-:W-:Y:S05]  /*2420*/  YIELD ;  /* 0x0000000000007946 */ /* 0x000fea0003800000 */
[----:B------:R-:W-:-:S13]  /*2430*/  ISETP.NE.AND P0, PT, R14, R17, PT ;  /* 0x000000110e00720c */ /* 0x000fda0003f05270 */
[----:B------:R-:W-:Y:S05]  /*2440*/  @P0 BRA `(.L_x_434) ;  /* 0xfffffffc00ec0947 */ /* 0x000fea000383ffff */
.L_x_433:
        /* <DEDUP_REMOVED lines=17> */
.L_x_438:
[C---:B------:R-:W-:Y:S02]  /*2560*/  IADD3 R15, R20.reuse, 0x1, RZ ;  /* 0x00000001140f7810 */ /* 0x040fe40007ffe0ff */
[C---:B------:R-:W-:Y:S02]  /*2570*/  ISETP.EQ.OR P4, PT, R20.reuse, UR16, P2 ;  /* 0x0000001014007c0c */ /* 0x040fe40009782670 */
        /* <DEDUP_REMOVED lines=25> */
[----:B----4-:R-:W-:Y:S01]  /*2710*/  @!P3 FADD.FTZ R10, R10, R16 ;  /* 0x000000100a0ab221 */ /* 0x010fe20000010000 */
[----:B------:R-:W-:Y:S01]  /*2720*/  @!P3 FADD.FTZ R11, R11, R17 ;  /* 0x000000110b0bb221 */ /* 0x000fe20000010000 */
[----:B------:R-:W-:Y:S02]  /*2730*/  IADD3 R17, R20, 0x6, RZ ;  /* 0x0000000614117810 */ /* 0x000fe40007ffe0ff */
[----:B-----5:R-:W-:Y:S01]  /*2740*/  @!P6 FADD.FTZ R10, R10, R18 ;  /* 0x000000120a0ae221 */ /* 0x020fe20000010000 */
[----:B------:R-:W-:Y:S01]  /*2750*/  IADD3 R16, R20, 0x7, RZ ;  /* 0x0000000714107810 */ /* 0x000fe20007ffe0ff */
[----:B------:R-:W-:-:S02]  /*2760*/  @!P6 FADD.FTZ R11, R11, R19 ;  /* 0x000000130b0be221 */ /* 0x000fc40000010000 */
[--C-:B------:R-:W-:Y:S01]  /*2770*/  @!P4 IMAD R13, R3, R21, R22.reuse ;  /* 0x00000015030dc224 */ /* 0x100fe200078e0216 */
[----:B------:R-:W-:Y:S02]  /*2780*/  ISETP.EQ.OR P6, PT, R17, UR16, P2 ;  /* 0x0000001011007c0c */ /* 0x000fe400097c2670 */
[----:B------:R-:W-:Y:S01]  /*2790*/  @!P5 IMAD R15, R3, R12, R22 ;  /* 0x0000000c030fd224 */ /* 0x000fe200078e0216 */
[----:B------:R-:W-:Y:S01]  /*27a0*/  ISETP.EQ.OR P3, PT, R16, UR16, P2 ;  /* 0x0000001010007c0c */ /* 0x000fe20009762670 */
[----:B------:R-:W-:-:S04]  /*27b0*/  @!P4 IMAD.WIDE.U32 R12, R13, 0x8, R24 ;  /* 0x000000080d0cc825 */ /* 0x000fc800078e0018 */
[----:B------:R-:W-:Y:S02]  /*27c0*/  @!P5 IMAD.WIDE.U32 R14, R15, 0x8, R24 ;  /* 0x000000080f0ed825 */ /* 0x000fe400078e0018 */
[----:B------:R-:W2:Y:S03]  /*27d0*/  @!P4 LDG.E.64 R12, desc[UR14][R12.64] ;  /* 0x0000000e0c0cc981 */ /* 0x000ea6000c1e1b00 */
[C-C-:B------:R-:W-:Y:S01]  /*27e0*/  @!P6 IMAD R17, R3.reuse, R17, R22.reuse ;  /* 0x000000110311e224 */ /* 0x140fe200078e0216 */
[----:B------:R-:W3:Y:S02]  /*27f0*/  @!P5 LDG.E.64 R14, desc[UR14][R14.64] ;  /* 0x0000000e0e0ed981 */ /* 0x000ee4000c1e1b00 */
[----:B------:R-:W-:Y:S02]  /*2800*/  @!P3 IMAD R19, R3, R16, R22 ;  /* 0x000000100313b224 */ /* 0x000fe400078e0216 */
[----:B------:R-:W-:-:S04]  /*2810*/  @!P6 IMAD.WIDE.U32 R16, R17, 0x8, R24 ;  /* 0x000000081110e825 */ /* 0x000fc800078e0018 */
[----:B------:R-:W-:Y:S02]  /*2820*/  @!P3 IMAD.WIDE.U32 R18, R19, 0x8, R24 ;  /* 0x000000081312b825 */ /* 0x000fe400078e0018 */
[----:B------:R-:W4:Y:S04]  /*2830*/  @!P6 LDG.E.64 R16, desc[UR14][R16.64] ;  /* 0x0000000e1010e981 */ /* 0x000f28000c1e1b00 */
[----:B------:R-:W5:Y:S01]  /*2840*/  @!P3 LDG.E.64 R18, desc[UR14][R18.64] ;  /* 0x0000000e1212b981 */ /* 0x000f62000c1e1b00 */
[C---:B------:R-:W-:Y:S02]  /*2850*/  IADD3 R26, R20.reuse, 0x8, RZ ;  /* 0x00000008141a7810 */ /* 0x040fe40007ffe0ff */
[C---:B------:R-:W-:Y:S02]  /*2860*/  IADD3 R27, R20.reuse, 0xa, RZ ;  /* 0x0000000a141b7810 */ /* 0x040fe40007ffe0ff */
        /* <DEDUP_REMOVED lines=10> */
[----:B------:R-:W-:-:S06]  /*2910*/  ISETP.EQ.OR P6, PT, R27, UR16, P2 ;  /* 0x000000101b007c0c */ /* 0x000fcc00097c2670 */
[----:B------:R-:W-:Y:S02]  /*2920*/  @!P4 IMAD R13, R3, R26, R22 ;  /* 0x0000001a030dc224 */ /* 0x000fe400078e0216 */
[----:B-----5:R-:W-:Y:S01]  /*2930*/  @!P3 FADD.FTZ R10, R10, R18 ;  /* 0x000000120a0ab221 */ /* 0x020fe20000010000 */
[----:B------:R-:W-:Y:S01]  /*2940*/  @!P3 FADD.FTZ R11, R11, R19 ;  /* 0x000000130b0bb221 */ /* 0x000fe20000010000 */
[----:B------:R-:W-:Y:S01]  /*2950*/  @!P5 IMAD R15, R3, R12, R22 ;  /* 0x0000000c030fd224 */ /* 0x000fe200078e0216 */
[----:B------:R-:W-:Y:S01]  /*2960*/  ISETP.EQ.OR P3, PT, R21, UR16, P2 ;  /* 0x0000001015007c0c */ /* 0x000fe20009762670 */
[----:B------:R-:W-:-:S04]  /*2970*/  @!P4 IMAD.WIDE.U32 R12, R13, 0x8, R24 ;  /* 0x000000080d0cc825 */ /* 0x000fc800078e0018 */
[----:B------:R-:W-:Y:S02]  /*2980*/  @!P5 IMAD.WIDE.U32 R14, R15, 0x8, R24 ;  /* 0x000000080f0ed825 */ /* 0x000fe400078e0018 */
[----:B------:R-:W2:Y:S02]  /*2990*/  @!P4 LDG.E.64 R12, desc[UR14][R12.64] ;  /* 0x0000000e0c0cc981 */ /* 0x000ea4000c1e1b00 */
[----:B------:R-:W-:Y:S02]  /*29a0*/  @!P6 IMAD R17, R3, R27, R22 ;  /* 0x0000001b0311e224 */ /* 0x000fe400078e0216 */
[----:B------:R-:W3:Y:S02]  /*29b0*/  @!P5 LDG.E.64 R14, desc[UR14][R14.64] ;  /* 0x0000000e0e0ed981 */ /* 0x000ee4000c1e1b00 */
[----:B------:R-:W-:-:S04]  /*29c0*/  @!P6 IMAD.WIDE.U32 R16, R17, 0x8, R24 ;  /* 0x000000081110e825 */ /* 0x000fc800078e0018 */
[----:B------:R-:W-:Y:S02]  /*29d0*/  @!P3 IMAD R19, R3, R21, R22 ;  /* 0x000000150313b224 */ /* 0x000fe400078e0216 */
[----:B------:R-:W4:Y:S02]  /*29e0*/  @!P6 LDG.E.64 R16, desc[UR14][R16.64] ;  /* 0x0000000e1010e981 */ /* 0x000f24000c1e1b00 */
[----:B------:R-:W-:-:S06]  /*29f0*/  @!P3 IMAD.WIDE.U32 R18, R19, 0x8, R24 ;  /* 0x000000081312b825 */ /* 0x000fcc00078e0018 */
[----:B------:R-:W5:Y:S01]  /*2a00*/  @!P3 LDG.E.64 R18, desc[UR14][R18.64] ;  /* 0x0000000e1212b981 */ /* 0x000f62000c1e1b00 */
[C---:B------:R-:W-:Y:S02]  /*2a10*/  IADD3 R21, R20.reuse, 0xc, RZ ;  /* 0x0000000c14157810 */ /* 0x040fe40007ffe0ff */
[----:B------:R-:W-:Y:S01]  /*2a20*/  IADD3 R26, R20, 0xf, RZ ;  /* 0x0000000f141a7810 */ /* 0x000fe20007ffe0ff */
[----:B--2---:R-:W-:Y:S01]  /*2a30*/  @!P4 FADD.FTZ R10, R10, R12 ;  /* 0x0000000c0a0ac221 */ /* 0x004fe20000010000 */
[----:B------:R-:W-:Y:S01]  /*2a40*/  @!P4 FADD.FTZ R11, R11, R13 ;  /* 0x0000000d0b0bc221 */ /* 0x000fe20000010000 */
[----:B------:R-:W-:Y:S02]  /*2a50*/  IADD3 R12, R20, 0xd, RZ ;  /* 0x0000000d140c7810 */ /* 0x000fe40007ffe0ff */
[----:B------:R-:W-:Y:S01]  /*2a60*/  ISETP.EQ.OR P4, PT, R21, UR16, P2 ;  /* 0x0000001015007c0c */ /* 0x000fe20009782670 */
[----:B---3--:R-:W-:Y:S01]  /*2a70*/  @!P5 FADD.FTZ R10, R10, R14 ;  /* 0x0000000e0a0ad221 */ /* 0x008fe20000010000 */
[----:B------:R-:W-:Y:S01]  /*2a80*/  @!P5 FADD.FTZ R11, R11, R15 ;  /* 0x0000000f0b0bd221 */ /* 0x000fe20000010000 */
[----:B------:R-:W-:-:S02]  /*2a90*/  ISETP.EQ.OR P5, PT, R12, UR16, P2 ;  /* 0x000000100c007c0c */ /* 0x000fc400097a2670 */
[----:B------:R-:W-:Y:S01]  /*2aa0*/  IADD3 R14, R20, 0xe, RZ ;  /* 0x0000000e140e7810 */ /* 0x000fe20007ffe0ff */
[----:B----4-:R-:W-:Y:S01]  /*2ab0*/  @!P6 FADD.FTZ R10, R10, R16 ;  /* 0x000000100a0ae221 */ /* 0x010fe20000010000 */
[----:B------:R-:W-:Y:S02]  /*2ac0*/  @!P6 FADD.FTZ R11, R11, R17 ;  /* 0x000000110b0be221 */ /* 0x000fe40000010000 */
[----:B------:R-:W-:-:S04]  /*2ad0*/  ISETP.EQ.OR P6, PT, R14, UR16, P2 ;  /* 0x000000100e007c0c */ /* 0x000fc800097c2670 */
[----:B------:R-:W-:Y:S02]  /*2ae0*/  @!P4 IMAD R13, R3, R21, R22 ;  /* 0x00000015030dc224 */ /* 0x000fe400078e0216 */
[----:B-----5:R-:W-:Y:S01]  /*2af0*/  @!P3 FADD.FTZ R10, R10, R18 ;  /* 0x000000120a0ab221 */ /* 0x020fe20000010000 */
[----:B------:R-:W-:Y:S01]  /*2b00*/  @!P3 FADD.FTZ R11, R11, R19 ;  /* 0x000000130b0bb221 */ /* 0x000fe20000010000 */
[----:B------:R-:W-:Y:S01]  /*2b10*/  ISETP.EQ.OR P3, PT, R26, UR16, P2 ;  /* 0x000000101a007c0c */ /* 0x000fe20009762670 */
[----:B------:R-:W-:Y:S02]  /*2b20*/  @!P5 IMAD R15, R3, R12, R22 ;  /* 0x0000000c030fd224 */ /* 0x000fe400078e0216 */
[----:B------:R-:W-:-:S04]  /*2b30*/  @!P4 IMAD.WIDE.U32 R12, R13, 0x8, R24 ;  /* 0x000000080d0cc825 */ /* 0x000fc800078e0018 */
[----:B------:R-:W-:Y:S02]  /*2b40*/  @!P6 IMAD R17, R3, R14, R22 ;  /* 0x0000000e0311e224 */ /* 0x000fe400078e0216 */
[----:B------:R-:W2:Y:S01]  /*2b50*/  @!P4 LDG.E.64 R12, desc[UR14][R12.64] ;  /* 0x0000000e0c0cc981 */ /* 0x000ea2000c1e1b00 */
        /* <DEDUP_REMOVED lines=19> */
.L_x_437:
        /* <DEDUP_REMOVED lines=25> */
[----:B------:R-:W-:-:S02]  /*2e20*/  ISETP.EQ.OR P5, PT, R20, UR16, P2 ;  /* 0x0000001014007c0c */ /* 0x000fc400097a2670 */
        /* <DEDUP_REMOVED lines=35> */
.L_x_439:
[----:B------:R-:W-:-:S13]  /*3060*/  ISETP.NE.OR P0, PT, R23, RZ, P0 ;  /* 0x000000ff1700720c */ /* 0x000fda0000705670 */
[----:B------:R-:W-:Y:S05]  /*3070*/  @!P0 BRA `(.L_x_435) ;  /* 0x00000000007c8947 */ /* 0x000fea0003800000 */
.L_x_436:
        /* <DEDUP_REMOVED lines=31> */
.L_x_435:
        /* <DEDUP_REMOVED lines=11> */
.L_x_441:
[----:B------:R-:W-:Y:S05]  /*3320*/  BSYNC B0 ;  /* 0x0000000000007941 */ /* 0x000fea0003800000 */
.L_x_440:
        /* <DEDUP_REMOVED lines=16> */
.L_x_432:
[----:B------:R-:W0:Y:S01]  /*3430*/  S2UR UR7, SR_CgaCtaId ;  /* 0x00000000000779c3 */ /* 0x000e220000008800 */
[----:B------:R-:W-:Y:S01]  /*3440*/  UMOV UR6, 0x400 ;  /* 0x0000040000067882 */ /* 0x000fe20000000000 */
[----:B------:R-:W-:Y:S01]  /*3450*/  ISETP.NE.AND P0, PT, RZ, UR18, PT ;  /* 0x00000012ff007c0c */ /* 0x000fe2000bf05270 */
[--C-:B------:R-:W-:Y:S02]  /*3460*/  HADD2.F32 R3, -RZ, R32.reuse.H0_H0 ;  /* 0x20000020ff037230 */ /* 0x100fe40000004100 */
[----:B------:R-:W-:-:S03]  /*3470*/  HADD2.F32 R5, -RZ, R32.H1_H1 ;  /* 0x30000020ff057230 */ /* 0x000fc60000004100 */
[C---:B-1----:R-:W-:Y:S01]  /*3480*/  FADD.FTZ R14, -R4.reuse, R3 ;  /* 0x00000003040e7221 */ /* 0x042fe20000010100 */
[--C-:B------:R-:W-:Y:S02]  /*3490*/  HADD2.F32 R3, -RZ, R31.reuse.H0_H0 ;  /* 0x2000001fff037230 */ /* 0x100fe40000004100 */
[----:B------:R-:W-:Y:S01]  /*34a0*/  FADD.FTZ R5, -R4, R5 ;  /* 0x0000000504057221 */ /* 0x000fe20000010100 */
[----:B------:R-:W-:Y:S02]  /*34b0*/  HADD2.F32 R4, -RZ, R31.H1_H1 ;  /* 0x3000001fff047230 */ /* 0x000fe40000004100 */
[----:B------:R-:W-:Y:S01]  /*34c0*/  FMUL.FTZ R19, R14, UR9 ;  /* 0x000000090e137c20 */ /* 0x000fe20008410000 */
[----:B------:R-:W-:Y:S01]  /*34d0*/  FMUL.FTZ R18, R5, UR9 ;  /* 0x0000000905127c20 */ /* 0x000fe20008410000 */
[----:B0-----:R-:W-:-:S09]  /*34e0*/  ULEA UR6, UR7, UR6, 0x18 ;  /* 0x0000000607067291 */ /* 0x001fd2000f8ec03f */
[----:B------:R0:W-:Y:S01]  /*34f0*/  @!P2 STS.64 [UR6+0xc0], R10 ;  /* 0x0000c00aff00a988 */ /* 0x0001e20008000a06 */
[----:B------:R-:W-:Y:S06]  /*3500*/  BAR.SYNC.DEFER_BLOCKING 0x0 ;  /* 0x0000000000007b1d */ /* 0x000fec0000010000 */
[----:B------:R-:W1:Y:S01]  /*3510*/  LDS.64 R12, [UR6+0xc0] ;  /* 0x0000c006ff0c7984 */ /* 0x000e620008000a00 */
[----:B------:R-:W-:Y:S05]  /*3520*/  @!P0 BRA `(.L_x_442) ;  /* 0x0000000000488947 */ /* 0x000fea0003800000 */
[----:B------:R-:W-:Y:S01]  /*3530*/  FFMA.FTZ R8, R19, R6, R8 ;  /* 0x0000000613087223 */ /* 0x000fe20000010008 */
[----:B------:R-:W-:-:S03]  /*3540*/  FFMA.FTZ R9, R18, R7, R9 ;  /* 0x0000000712097223 */ /* 0x000fc60000010009 */
[----:B------:R-:W-:Y:S01]  /*3550*/  FMUL.FTZ R5, R8, -1.4426950216293334961 ;  /* 0xbfb8aa3b08057820 */ /* 0x000fe20000410000 */
[----:B0-----:R-:W-:-:S05]  /*3560*/  FMUL.FTZ R11, R9, -1.4426950216293334961 ;  /* 0xbfb8aa3b090b7820 */ /* 0x001fca0000410000 */
[----:B------:R-:W0:Y:S08]  /*3570*/  MUFU.EX2 R5, R5 ;  /* 0x0000000500057308 */ /* 0x000e300000000800 */
[----:B------:R-:W2:Y:S01]  /*3580*/  MUFU.EX2 R11, R11 ;  /* 0x0000000b000b7308 */ /* 0x000ea20000000800 */
[----:B0-----:R-:W-:-:S07]  /*3590*/  FADD.FTZ R10, R5, 1 ;  /* 0x3f800000050a7421 */ /* 0x001fce0000010000 */
[----:B------:R-:W0:Y:S01]  /*35a0*/  MUFU.RCP R10, R10 ;  /* 0x0000000a000a7308 */ /* 0x000e220000001000 */
[----:B--2---:R-:W-:-:S07]  /*35b0*/  FADD.FTZ R14, R11, 1 ;  /* 0x3f8000000b0e7421 */ /* 0x004fce0000010000 */
[----:B------:R-:W2:Y:S01]  /*35c0*/  MUFU.RCP R15, R14 ;  /* 0x0000000e000f7308 */ /* 0x000ea20000001000 */
[----:B0-----:R-:W-:Y:S01]  /*35d0*/  FADD.FTZ R17, -R10, 1 ;  /* 0x3f8000000a117421 */ /* 0x001fe20000010100 */
[----:B------:R-:W-:-:S03]  /*35e0*/  FMUL.FTZ R3, R3, R10 ;  /* 0x0000000a03037220 */ /* 0x000fc60000410000 */
[----:B------:R-:W-:Y:S01]  /*35f0*/  FFMA.FTZ R8, R8, R17, 1 ;  /* 0x3f80000008087423 */ /* 0x000fe20000010011 */
[----:B--2---:R-:W-:Y:S01]  /*3600*/  FADD.FTZ R16, -R15, 1 ;  /* 0x3f8000000f107421 */ /* 0x004fe20000010100 */
[----:B------:R-:W-:Y:S02]  /*3610*/  FMUL.FTZ R4, R4, R15 ;  /* 0x0000000f04047220 */ /* 0x000fe40000410000 */
[----:B------:R-:W-:Y:S01]  /*3620*/  FMUL.FTZ R3, R3, R8 ;  /* 0x0000000803037220 */ /* 0x000fe20000410000 */
[----:B------:R-:W-:-:S04]  /*3630*/  FFMA.FTZ R9, R9, R16, 1 ;  /* 0x3f80000009097423 */ /* 0x000fc80000010010 */
[----:B------:R-:W-:-:S07]  /*3640*/  FMUL.FTZ R4, R4, R9 ;  /* 0x0000000904047220 */ /* 0x000fce0000410000 */
.L_x_442:
        /* <DEDUP_REMOVED lines=21> */
[----:B------:R-:W-:Y:S02]  /*37a0*/  F2FP.F16.F32.PACK_AB R3, R6, R3 ;  /* 0x000000030603723e */ /* 0x000fe400000000ff */
[----:B------:R-:W-:-:S05]  /*37b0*/  LEA.HI.X R5, R34, UR7, R5, 0x1, P0 ;  /* 0x0000000722057c11 */ /* 0x000fca00080f0c05 */
[----:B------:R2:W-:Y:S02]  /*37c0*/  STG.E desc[UR14][R4.64], R3 ;  /* 0x0000000304007986 */ /* 0x0005e4000c10190e */
.L_x_444:
[----:B------:R-:W-:Y:S05]  /*37d0*/  BSYNC B0 ;  /* 0x0000000000007941 */ /* 0x000fea0003800000 */
.L_x_443:
[----:B------:R-:W-:Y:S01]  /*37e0*/  ULDC UR6, c[0x0][0x10] ;  /* 0x0000040000067ab9 */ /* 0x000fe20000000800 */
[----:B------:R-:W-:Y:S02]  /*37f0*/  UIADD3 UR4, UR4, 0x1, URZ ;  /* 0x0000000104047890 */ /* 0x000fe4000fffe03f */
[----:B------:R-:W-:-:S04]  /*3800*/  UIADD3 UR8, UR6, UR8, URZ ;  /* 0x0000000806087290 */ /* 0x000fc8000fffe03f */
[----:B------:R-:W-:-:S06]  /*3810*/  UISETP.GE.AND UP0, UPT, UR8, UR5, UPT ;  /* 0x000000050800728c */ /* 0x000fcc000bf06270 */
[----:B------:R-:W-:-:S13]  /*3820*/  PLOP3.LUT P0, PT, PT, PT, UP0, 0x80, 0x0 ;  /* 0x000000000000781c */ /* 0x000fda0003f0f008 */
[----:B------:R-:W-:Y:S05]  /*3830*/  @!P0 BRA `(.L_x_445) ;  /* 0xffffffc800ac8947 */ /* 0x000fea000383ffff */
.L_x_421:
[----:B--2---:R-:W2:Y:S01]  /*3840*/  LDC R4, c[0x0][0xc] ;  /* 0x00000300ff047b82 */ /* 0x004ea20000000800 */
[----:B------:R-:W-:Y:S01]  /*3850*/  ISETP.NE.AND P1, PT, R30, RZ, PT ;  /* 0x000000ff1e00720c */ /* 0x000fe20003f25270 */
[----:B------:R-:W-:Y:S06]  /*3860*/  BSSY B0, `(.L_x_446) ;  /* 0x0000011000007945 */ /* 0x000fec0003800000 */
[----:B------:R-:W3:Y:S08]  /*3870*/  LDC R7, c[0x0][0x10] ;  /* 0x00000400ff077b82 */ /* 0x000ef00000000800 */
[----:B------:R-:W4:Y:S01]  /*3880*/  LDC.64 R2, c[0x0][0x258] ;  /* 0x00009600ff027b82 */ /* 0x000f220000000a00 */
[----:B--2---:R-:W-:-:S02]  /*3890*/  ISETP.NE.AND P0, PT, R4, 0x1, PT ;  /* 0x000000010400780c */ /* 0x004fc40003f05270 */
[----:B---3--:R-:W-:-:S04]  /*38a0*/  SHF.L.U32 R0, R7, 0x1, RZ ;  /* 0x0000000107007819 */ /* 0x008fc800000006ff */
[----:B------:R-:W-:-:S05]  /*38b0*/  SEL R5, R0, RZ, P0 ;  /* 0x000000ff00057207 */ /* 0x000fca0000000000 */
[----:B----4-:R-:W-:Y:S01]  /*38c0*/  IMAD.WIDE.U32 R2, R5, 0x4, R2 ;  /* 0x0000000405027825 */ /* 0x010fe200078e0002 */
[----:B------:R-:W-:Y:S06]  /*38d0*/  @P1 BRA `(.L_x_447) ;  /* 0x0000000000241947 */ /* 0x000fec0003800000 */
[----:B------:R-:W2:Y:S01]  /*38e0*/  S2R R0, SR_LANEID ;  /* 0x0000000000007919 */ /* 0x000ea20000000000 */
[----:B------:R-:W-:Y:S02]  /*38f0*/  VOTEU.ANY UR4, UPT, PT ;  /* 0x0000000000047886 */ /* 0x000fe400038e0100 */
[----:B------:R-:W-:Y:S02]  /*3900*/  UFLO.U32 UR5, UR4 ;  /* 0x00000004000572bd */ /* 0x000fe400080e0000 */
[----:B------:R-:W3:Y:S04]  /*3910*/  POPC R5, UR4 ;  /* 0x0000000400057d09 */ /* 0x000ee80008000000 */
[----:B--2---:R-:W-:-:S13]  /*3920*/  ISETP.EQ.U32.AND P0, PT, R0, UR5, PT ;  /* 0x0000000500007c0c */ /* 0x004fda000bf02070 */
[----:B------:R-:W-:Y:S06]  /*3930*/  @P0 MEMBAR.ALL.GPU ;  /* 0x0000000000000992 */ /* 0x000fec000000a000 */
[----:B------:R-:W-:-:S00]  /*3940*/  @P0 ERRBAR ;  /* 0x00000000000009ab */ /* 0x000fc00000000000 */
[----:B------:R-:W-:Y:S06]  /*3950*/  @P0 CGAERRBAR ;  /* 0x00000000000005ab */ /* 0x000fec0000000000 */
[----:B---3--:R2:W-:Y:S02]  /*3960*/  @P0 REDG.E.ADD.S32.STRONG.GPU desc[UR14][R2.64], R5 ;  /* 0x000000050200098e */ /* 0x0085e4000c10e38e */
.L_x_447:
[----:B------:R-:W-:Y:S05]  /*3970*/  BSYNC B0 ;  /* 0x0000000000007941 */ /* 0x000fea0003800000 */
.L_x_446:
[----:B------:R-:W3:Y:S01]  /*3980*/  S2UR UR4, SR_CTAID.X ;  /* 0x00000000000479c3 */ /* 0x000ee20000002500 */
[----:B------:R-:W-:Y:S02]  /*3990*/  IADD3 R0, R4, -0x1, RZ ;  /* 0xffffffff04007810 */ /* 0x000fe40007ffe0ff */
[----:B--2---:R-:W-:-:S05]  /*39a0*/  IADD3 R5, R7, -0x1, RZ ;  /* 0xffffffff07057810 */ /* 0x004fca0007ffe0ff */
[----:B------:R-:W2:Y:S01]  /*39b0*/  S2UR UR5, SR_CTAID.Y ;  /* 0x00000000000579c3 */ /* 0x000ea20000002600 */
[----:B---3--:R-:W-:-:S04]  /*39c0*/  ISETP.NE.AND P0, PT, R0, UR4, PT ;  /* 0x0000000400007c0c */ /* 0x008fc8000bf05270 */
[----:B--2---:R-:W-:-:S13]  /*39d0*/  ISETP.NE.OR P0, PT, R5, UR5, P0 ;  /* 0x0000000505007c0c */ /* 0x004fda0008705670 */
[----:B------:R-:W-:Y:S05]  /*39e0*/  @P0 EXIT ;  /* 0x000000000000094d */ /* 0x000fea0003800000 */
[----:B------:R-:W-:Y:S05]  /*39f0*/  @P1 BRA `(.L_x_448) ;  /* 0x0000000000201947 */ /* 0x000fea0003800000 */
[----:B------:R-:W-:-:S05]  /*3a00*/  IMAD R0, R4, R7, RZ ;  /* 0x0000000704007224 */ /* 0x000fca00078e02ff */
[----:B------:R-:W-:-:S13]  /*3a10*/  ISETP.NE.AND P0, PT, R0, -0x1, PT ;  /* 0xffffffff0000780c */ /* 0x000fda0003f05270 */
[----:B------:R-:W-:Y:S05]  /*3a20*/  @!P0 BRA `(.L_x_448) ;  /* 0x0000000000148947 */ /* 0x000fea0003800000 */
.L_x_449:
[----:B------:R-:W2:Y:S04]  /*3a30*/  LDG.E.STRONG.GPU R5, desc[UR14][R2.64] ;  /* 0x0000000e02057981 */ /* 0x000ea8000c1ef900 */
[----:B--2---:R-:W-:Y:S01]  /*3a40*/  CCTL.IVALL ;  /* 0x00000000ff00798f */ /* 0x004fe20002000000 */
[----:B------:R-:W-:Y:S05]  /*3a50*/  YIELD ;  /* 0x0000000000007946 */ /* 0x000fea0003800000 */
[----:B------:R-:W-:-:S13]  /*3a60*/  ISETP.NE.AND P0, PT, R5, R0, PT ;  /* 0x000000000500720c */ /* 0x000fda0003f05270 */
[----:B------:R-:W-:Y:S05]  /*3a70*/  @P0 BRA `(.L_x_449) ;  /* 0xfffffffc00ec0947 */ /* 0x000fea000383ffff */
.L_x_448:
[----:B------:R-:W-:Y:S05]  /*3a80*/  WARPSYNC.ALL ;  /* 0x0000000000007948 */ /* 0x000fea0003800000 */
[----:B------:R-:W2:Y:S08]  /*3a90*/  LDC.64 R2, c[0x0][0x288] ;  /* 0x0000a200ff027b82 */ /* 0x000eb00000000a00 */
[----:B------:R-:W-:Y:S01]  /*3aa0*/  BAR.SYNC.DEFER_BLOCKING 0x0 ;  /* 0x0000000000007b1d */ /* 0x000fe20000010000 */
[----:B--2---:R-:W-:-:S04]  /*3ab0*/  LEA.HI R0, P0, R3, R2, RZ, 0x1 ;  /* 0x0000000203007211 */ /* 0x004fc800078108ff */
        /* <DEDUP_REMOVED lines=8> */
[----:B0-----:R-:W-:Y:S01]  /*3b40*/  LEA R11, R3, R3, 0x1 ;  /* 0x00000003030b7211 */ /* 0x001fe200078e08ff */
[----:B------:R-:W0:Y:S01]  /*3b50*/  LDC.64 R4, c[0x0][0x218] ;  /* 0x00008600ff047b82 */ /* 0x000e220000000a00 */
        /* <DEDUP_REMOVED lines=9> */
[----:B------:R-:W-:-:S07]  /*3bf0*/  SHF.L.U64.HI R31, R29, 0x2, R8 ;  /* 0x000000021d1f7819 */ /* 0x000fce0000010208 */
.L_x_450:
[----:B-1----:R-:W-:-:S04]  /*3c00*/  LEA R12, P0, R30, UR4, 0x2 ;  /* 0x000000041e0c7c11 */ /* 0x002fc8000f8010ff */
[----:B------:R-:W-:Y:S02]  /*3c10*/  LEA.HI.X R13, R30, UR5, R0, 0x2, P0 ;  /* 0x000000051e0d7c11 */ /* 0x000fe400080f1400 */
[-C--:B------:R-:W-:Y:S02]  /*3c20*/  LEA R14, P0, R25, R12.reuse, 0x2 ;  /* 0x0000000c190e7211 */ /* 0x080fe400078010ff */
[-C--:B------:R-:W-:Y:S01]  /*3c30*/  LEA R18, P1, R2, R12.reuse, 0x2 ;  /* 0x0000000c02127211 */ /* 0x080fe200078210ff */
[----:B---3--:R-:W3:Y:S01]  /*3c40*/  LDG.E R20, desc[UR14][R12.64] ;  /* 0x0000000e0c147981 */ /* 0x008ee2000c1e1900 */
        /* <DEDUP_REMOVED lines=9> */
[----:B0-----:R-:W-:-:S04]  /*3ce0*/  IMAD.WIDE R8, R11, 0x4, R4 ;  /* 0x000000040b087825 */ /* 0x001fc800078e0204 */
        /* <DEDUP_REMOVED lines=8> */
.L_x_451:
        /* <DEDUP_REMOVED lines=9> */
.L_x_1886:


//--------------------- .text._Z35group_norm_nhwc_bwd_one_pass_kernelI11Fp16IOFp32WLi128ELi10ELi640EEv26Group_norm_nhwc_bwd_params --------------------------
	.section	.text._Z35group_norm_nhwc_bwd_one_pass_kernelI11Fp16IOFp32WLi128ELi10ELi640EEv26Group_norm_nhwc_bwd_params,"ax",@progbits
	.align	128
        .global         _Z35group_norm_nhwc_bwd_one_pass_kernelI11Fp16IOFp32WLi128ELi10ELi640EEv26Group_norm_nhwc_bwd_params
        .type           _Z35group_norm_nhwc_bwd_one_pass_kernelI11Fp16IOFp32WLi128ELi10ELi640EEv26Group_norm_nhwc_bwd_params,@function
        .size           _Z35group_norm_nhwc_bwd_one_pass_kernelI11Fp16IOFp32WLi128ELi10ELi640EEv26Group_norm_nhwc_bwd_params,(.L_x_1887 - _Z35group_norm_nhwc_bwd_one_pass_kernelI11Fp16IOFp32WLi128ELi10ELi640EEv26Group_norm_nhwc_bwd_params)
        .other          _Z35group_norm_nhwc_bwd_one_pass_kernelI11Fp16IOFp32WLi128ELi10ELi640EEv26Group_norm_nhwc_bwd_params,@"STO_CUDA_ENTRY STV_DEFAULT"
_Z35group_norm_nhwc_bwd_one_pass_kernelI11Fp16IOFp32WLi128ELi10ELi640EEv26Group_norm_nhwc_bwd_params:
.text._Z35group_norm_nhwc_bwd_one_pass_kernelI11Fp16IOFp32WLi128ELi10ELi640EEv26Group_norm_nhwc_bwd_params:
        /* <DEDUP_REMOVED lines=47> */
.L_x_476:
        /* <DEDUP_REMOVED lines=98> */
.L_x_454:
[----:B------:R-:W-:Y:S05]  /*0910*/  BSYNC B0 ;  /* 0x0000000000007941 */ /* 0x000fea0003800000 */
.L_x_453:
        /* <DEDUP_REMOVED lines=25> */
.L_x_455:
        /* <DEDUP_REMOVED lines=98> */
.L_x_457:
[----:B------:R-:W-:Y:S05]  /*10d0*/  BSYNC B0 ;  /* 0x0000000000007941 */ /* 0x000fea0003800000 */
.L_x_456:
        /* <DEDUP_REMOVED lines=40> */
.L_x_460:
        /* <DEDUP_REMOVED lines=210> */
.L_x_459:
[----:B------:R-:W-:Y:S05]  /*2080*/  BSYNC B0 ;  /* 0x0000000000007941 */ /* 0x000fea0003800000 */
.L_x_458:
        /* <DEDUP_REMOVED lines=20> */
.L_x_462:
[----:B------:R-:W-:Y:S05]  /*21d0*/  BSYNC B0 ;  /* 0x0000000000007941 */ /* 0x000fea0003800000 */
.L_x_461:
        /* <DEDUP_REMOVED lines=34> */
.L_x_465:
[----:B------:R-:W2:Y:S04]  /*2400*/  LDG.E.STRONG.GPU R14, desc[UR14][R12.64] ;  /* 0x0000000e0c0e7981 */ /* 0x000ea8000c1ef900 */
[----:B--2---:R-:W-:Y:S01]  /*2410*/  CCTL.IVALL ;  /* 0x00000000ff00798f */ /* 0x004fe20002000000 */
[----:B------:R-:W-:Y:S05]  /*2420*/  YIELD ;  /* 0x0000000000007946 */ /* 0x000fea0003800000 */
[----:B------:R-:W-:-:S13]  /*2430*/  ISETP.NE.AND P0, PT, R14, R17, PT ;  /* 0x000000110e00720c */ /* 0x000fda0003f05270 */
[----:B------:R-:W-:Y:S05]  /*2440*/  @P0 BRA `(.L_x_465) ;  /* 0xfffffffc00ec0947 */ /* 0x000fea000383ffff */
.L_x_464:
        /* <DEDUP_REMOVED lines=17> */
.L_x_469:
        /* <DEDUP_REMOVED lines=115> */
.L_x_468:
        /* <DEDUP_REMOVED lines=61> */
.L_x_470:
[----:B------:R-:W-:-:S13]  /*3060*/  ISETP.NE.OR P0, PT, R23, RZ, P0 ;  /* 0x000000ff1700720c */ /* 0x000fda0000705670 */
[----:B------:R-:W-:Y:S05]  /*3070*/  @!P0 BRA `(.L_x_466) ;  /* 0x00000000007c8947 */ /* 0x000fea0003800000 */
.L_x_467:
        /* <DEDUP_REMOVED lines=31> */
.L_x_466:
        /* <DEDUP_REMOVED lines=11> */
.L_x_472:
[----:B------:R-:W-:Y:S05]  /*3320*/  BSYNC B0 ;  /* 0x0000000000007941 */ /* 0x000fea0003800000 */
.L_x_471:
        /* <DEDUP_REMOVED lines=16> */
.L_x_463:
        /* <DEDUP_REMOVED lines=34> */
.L_x_473:
        /* <DEDUP_REMOVED lines=24> */
.L_x_475:
[----:B------:R-:W-:Y:S05]  /*37d0*/  BSYNC B0 ;  /* 0x0000000000007941 */ /* 0x000fea0003800000 */
.L_x_474:
[----:B------:R-:W-:Y:S01]  /*37e0*/  ULDC UR6, c[0x0][0x10] ;  /* 0x0000040000067ab9 */ /* 0x000fe20000000800 */
[----:B------:R-:W-:Y:S02]  /*37f0*/  UIADD3 UR4, UR4, 0x1, URZ ;  /* 0x0000000104047890 */ /* 0x000fe4000fffe03f */
[----:B------:R-:W-:-:S04]  /*3800*/  UIADD3 UR8, UR6, UR8, URZ ;  /* 0x0000000806087290 */ /* 0x000fc8000fffe03f */
[----:B------:R-:W-:-:S06]  /*3810*/  UISETP.GE.AND UP0, UPT, UR8, UR5, UPT ;  /* 0x000000050800728c */ /* 0x000fcc000bf06270 */
[----:B------:R-:W-:-:S13]  /*3820*/  PLOP3.LUT P0, PT, PT, PT, UP0, 0x80, 0x0 ;  /* 0x000000000000781c */ /* 0x000fda0003f0f008 */
[----:B------:R-:W-:Y:S05]  /*3830*/  @!P0 BRA `(.L_x_476) ;  /* 0xffffffc800ac8947 */ /* 0x000fea000383ffff */
.L_x_452:
        /* <DEDUP_REMOVED lines=19> */
.L_x_478:
[----:B------:R-:W-:Y:S05]  /*3970*/  BSYNC B0 ;  /* 0x0000000000007941 */ /* 0x000fea0003800000 */
.L_x_477:
        /* <DEDUP_REMOVED lines=11> */
.L_x_480:
[----:B------:R-:W2:Y:S04]  /*3a30*/  LDG.E.STRONG.GPU R5, desc[UR14][R2.64] ;  /* 0x0000000e02057981 */ /* 0x000ea8000c1ef900 */
[----:B--2---:R-:W-:Y:S01]  /*3a40*/  CCTL.IVALL ;  /* 0x00000000ff00798f */ /* 0x004fe20002000000 */
[----:B------:R-:W-:Y:S05]  /*3a50*/  YIELD ;  /* 0x0000000000007946 */ /* 0x000fea0003800000 */
[----:B------:R-:W-:-:S13]  /*3a60*/  ISETP.NE.AND P0, PT, R5, R0, PT ;  /* 0x000000000500720c */ /* 0x000fda0003f05270 */
[----:B------:R-:W-:Y:S05]  /*3a70*/  @P0 BRA `(.L_x_480) ;  /* 0xfffffffc00ec0947 */ /* 0x000fea000383ffff */
.L_x_479:
        /* <DEDUP_REMOVED lines=24> */
.L_x_481:
        /* <DEDUP_REMOVED lines=23> */
.L_x_482:
        /* <DEDUP_REMOVED lines=9> */
.L_x_1887:


//--------------------- .text._Z35group_norm_nhwc_bwd_one_pass_kernelI11Fp16IOFp32WLi256ELi10ELi640EEv26Group_norm_nhwc_bwd_params --------------------------
	.section	.text._Z35group_norm_nhwc_bwd_one_pass_kernelI11Fp16IOFp32WLi256ELi10ELi640EEv26Group_norm_nhwc_bwd_params,"ax",@progbits
	.align	128
        .global         _Z35group_norm_nhwc_bwd_one_pass_kernelI11Fp16IOFp32WLi256ELi10ELi640EEv26Group_norm_nhwc_bwd_params
        .type           _Z35group_norm_nhwc_bwd_one_pass_kernelI11Fp16IOFp32WLi256ELi10ELi640EEv26Group_norm_nhwc_bwd_params,@function
        .size           _Z35group_norm_nhwc_bwd_one_pass_kernelI11Fp16IOFp32WLi256ELi10ELi640EEv26Group_norm_nhwc_bwd_params,(.L_x_1888 - _Z35group_norm_nhwc_bwd_one_pass_kernelI11Fp16IOFp32WLi256ELi10ELi640EEv26Group_norm_nhwc_bwd_params)
        .other          _Z35group_norm_nhwc_bwd_one_pass_kernelI11Fp16IOFp32WLi256ELi10ELi640EEv26Group_norm_nhwc_bwd_params,@"STO_CUDA_ENTRY STV_DEFAULT"
_Z35group_norm_nhwc_bwd_one_pass_kernelI11Fp16IOFp32WLi256ELi10ELi640EEv26Group_norm_nhwc_bwd_params:
.text._Z35group_norm_nhwc_bwd_one_pass_kernelI11Fp16IOFp32WLi256ELi10ELi640EEv26Group_norm_nhwc_bwd_params:
        /* <DEDUP_REMOVED lines=45> */
.L_x_511:
        /* <DEDUP_REMOVED lines=122> */
.L_x_485:
[----:B------:R-:W-:Y:S05]  /*0a70*/  BSYNC B0 ;  /* 0x0000000000007941 */ /* 0x000fea0003800000 */
.L_x_484:
[----:B------:R-:W-:Y:S01]  /*0a80*/  ISETP.NE.AND P2, PT, RZ, UR18, PT ;  /* 0x00000012ff007c0c */ /* 0x000fe2000bf45270 */
[--C-:B-----5:R-:W-:Y:S02]  /*0a90*/  HADD2.F32 R4, -RZ, R29.reuse.H0_H0 ;  /* 0x2000001dff047230 */ /* 0x120fe40000004100 */
[----:B0-----:R-:W-:Y:S02]  /*0aa0*/  HADD2.F32 R10, -RZ, R29.H1_H1 ;  /* 0x3000001dff0a7230 */ /* 0x001fe40000004100 */
[----:B------:R-:W-:Y:S02]  /*0ab0*/  HADD2.F32 R11, -RZ, R30.H0_H0 ;  /* 0x2000001eff0b7230 */ /* 0x000fe40000004100 */
[----:B------:R-:W-:Y:S01]  /*0ac0*/  FADD.FTZ R4, R4, -UR19 ;  /* 0x8000001304047e21 */ /* 0x000fe20008010000 */
[--C-:B------:R-:W-:Y:S02]  /*0ad0*/  HADD2.F32 R13, -RZ, R28.reuse.H0_H0 ;  /* 0x2000001cff0d7230 */ /* 0x100fe40000004100 */
[----:B------:R-:W-:Y:S01]  /*0ae0*/  FADD.FTZ R16, R10, -UR19 ;  /* 0x800000130a107e21 */ /* 0x000fe20008010000 */
[----:B------:R-:W-:-:S02]  /*0af0*/  HADD2.F32 R14, -RZ, R28.H1_H1 ;  /* 0x3000001cff0e7230 */ /* 0x000fc40000004100 */
[----:B------:R-:W-:Y:S01]  /*0b00*/  FADD.FTZ R26, R11, -UR19 ;  /* 0x800000130b1a7e21 */ /* 0x000fe20008010000 */
[----:B------:R-:W-:Y:S01]  /*0b10*/  FMUL.FTZ R11, R4, UR13 ;  /* 0x0000000d040b7c20 */ /* 0x000fe20008410000 */
[----:B------:R-:W-:Y:S02]  /*0b20*/  HADD2.F32 R12, -RZ, R30.H1_H1 ;  /* 0x3000001eff0c7230 */ /* 0x000fe40000004100 */
[----:B------:R-:W-:Y:S01]  /*0b30*/  FMUL.FTZ R4, R16, UR13 ;  /* 0x0000000d10047c20 */ /* 0x000fe20008410000 */
[--C-:B------:R-:W-:Y:S02]  /*0b40*/  HADD2.F32 R15, -RZ, R5.reuse.H0_H0 ;  /* 0x20000005ff0f7230 */ /* 0x100fe40000004100 */
[----:B------:R-:W-:Y:S01]  /*0b50*/  HADD2.F32 R10, -RZ, R5.H1_H1 ;  /* 0x30000005ff0a7230 */ /* 0x000fe20000004100 */
        /* <DEDUP_REMOVED lines=19> */
.L_x_486:
        /* <DEDUP_REMOVED lines=26> */
.L_x_487:
        /* <DEDUP_REMOVED lines=13> */
[C---:B------:R-:W-:Y:S01]  /*0f00*/  ISETP.NE.AND P3, PT, R32.reuse, RZ, PT ;  /* 0x000000ff2000720c */ /* 0x040fe20003f65270 */
[----:B------:R-:W1:Y:S01]  /*0f10*/  SHFL.DOWN PT, R21, R18, 0x1, 0x1f ;  /* 0x08201f0012157f89 */ /* 0x000e6200000e0000 */
[----:B------:R-:W-:Y:S01]  /*0f20*/  FADD.FTZ R11, RZ, R14 ;  /* 0x0000000eff0b7221 */ /* 0x000fe20000010000 */
[----:B------:R-:W-:Y:S01]  /*0f30*/  BSSY B0, `(.L_x_488) ;  /* 0x0000059000007945 */ /* 0x000fe20003800000 */
[----:B------:R-:W-:Y:S01]  /*0f40*/  ISETP.GT.U32.AND P4, PT, R32, 0x4, PT ;  /* 0x000000042000780c */ /* 0x000fe20003f84070 */
        /* <DEDUP_REMOVED lines=27> */
[----:B------:R-:W-:-:S03]  /*1100*/  FADD.FTZ R4, RZ, R13 ;  /* 0x0000000dff047221 */ /* 0x000fc60000010000 */
[----:B------:R-:W-:Y:S01]  /*1110*/  FFMA.FTZ R13, R16, R10, R17 ;  /* 0x0000000a100d7223 */ /* 0x000fe20000010011 */
[----:B------:R-:W-:Y:S01]  /*1120*/  FADD.FTZ R14, R4, R15 ;  /* 0x0000000f040e7221 */ /* 0x000fe20000010000 */
[----:B------:R-:W-:Y:S01]  /*1130*/  FADD.FTZ R15, R11, R10 ;  /* 0x0000000a0b0f7221 */ /* 0x000fe20000010000 */
[----:B------:R-:W-:Y:S02]  /*1140*/  LEA R4, R32, UR8, 0x4 ;  /* 0x0000000820047c11 */ /* 0x000fe4000f8e20ff */
[----:B------:R-:W-:Y:S02]  /*1150*/  MOV R10, R18 ;  /* 0x00000012000a7202 */ /* 0x000fe40000000f00 */
[----:B------:R-:W-:Y:S01]  /*1160*/  MOV R11, R19 ;  /* 0x00000013000b7202 */ /* 0x000fe20000000f00 */
        /* <DEDUP_REMOVED lines=53> */
.L_x_489:
[----:B------:R-:W-:Y:S05]  /*14c0*/  BSYNC B0 ;  /* 0x0000000000007941 */ /* 0x000fea0003800000 */
.L_x_488:
        /* <DEDUP_REMOVED lines=40> */
.L_x_492:
        /* <DEDUP_REMOVED lines=210> */
.L_x_491:
[----:B------:R-:W-:Y:S05]  /*2470*/  BSYNC B0 ;  /* 0x0000000000007941 */ /* 0x000fea0003800000 */
.L_x_490:
        /* <DEDUP_REMOVED lines=20> */
.L_x_494:
[----:B------:R-:W-:Y:S05]  /*25c0*/  BSYNC B0 ;  /* 0x0000000000007941 */ /* 0x000fea0003800000 */
.L_x_493:
        /* <DEDUP_REMOVED lines=34> */
.L_x_497:
[----:B------:R-:W2:Y:S04]  /*27f0*/  LDG.E.STRONG.GPU R16, desc[UR14][R14.64] ;  /* 0x0000000e0e107981 */ /* 0x000ea8000c1ef900 */
[----:B--2---:R-:W-:Y:S01]  /*2800*/  CCTL.IVALL ;  /* 0x00000000ff00798f */ /* 0x004fe20002000000 */
[----:B------:R-:W-:Y:S05]  /*2810*/  YIELD ;  /* 0x0000000000007946 */ /* 0x000fea0003800000 */
[----:B------:R-:W-:-:S13]  /*2820*/  ISETP.NE.AND P0, PT, R16, R19, PT ;  /* 0x000000131000720c */ /* 0x000fda0003f05270 */
[----:B------:R-:W-:Y:S05]  /*2830*/  @P0 BRA `(.L_x_497) ;  /* 0xfffffffc00ec0947 */ /* 0x000fea000383ffff */
.L_x_496:
        /* <DEDUP_REMOVED lines=17> */
.L_x_501:
        /* <DEDUP_REMOVED lines=115> */
.L_x_500:
        /* <DEDUP_REMOVED lines=61> */
.L_x_502:
[----:B------:R-:W-:-:S13]  /*3450*/  ISETP.NE.OR P0, PT, R21, RZ, P0 ;  /* 0x000000ff1500720c */ /* 0x000fda0000705670 */
[----:B------:R-:W-:Y:S05]  /*3460*/  @!P0 BRA `(.L_x_498) ;  /* 0x00000000007c8947 */ /* 0x000fea0003800000 */
.L_x_499:
        /* <DEDUP_REMOVED lines=31> */
.L_x_498:
        /* <DEDUP_REMOVED lines=11> */
.L_x_504:
[----:B------:R-:W-:Y:S05]  /*3710*/  BSYNC B0 ;  /* 0x0000000000007941 */ /* 0x000fea0003800000 */
.L_x_503:
        /* <DEDUP_REMOVED lines=16> */
.L_x_495:
[----:B------:R-:W0:Y:S01]  /*3820*/  S2UR UR9, SR_CgaCtaId ;  /* 0x00000000000979c3 */ /* 0x000e220000008800 */
[----:B------:R-:W-:Y:S01]  /*3830*/  UMOV UR8, 0x400 ;  /* 0x0000040000087882 */ /* 0x000fe20000000000 */
[--C-:B-1----:R-:W-:Y:S02]  /*3840*/  HADD2.F32 R14, -RZ, R29.reuse.H0_H0 ;  /* 0x2000001dff0e7230 */ /* 0x102fe40000004100 */
[----:B------:R-:W-:-:S03]  /*3850*/  HADD2.F32 R29, -RZ, R29.H1_H1 ;  /* 0x3000001dff1d7230 */ /* 0x000fc60000004100 */
[----:B------:R-:W-:Y:S02]  /*3860*/  FADD.FTZ R14, R14, -UR19 ;  /* 0x800000130e0e7e21 */ /* 0x000fe40008010000 */
[----:B------:R-:W-:Y:S02]  /*3870*/  FADD.FTZ R29, R29, -UR19 ;  /* 0x800000131d1d7e21 */ /* 0x000fe40008010000 */
[----:B------:R-:W-:Y:S02]  /*3880*/  FMUL.FTZ R23, R14, UR13 ;  /* 0x0000000d0e177c20 */ /* 0x000fe40008410000 */
[----:B------:R-:W-:Y:S01]  /*3890*/  FMUL.FTZ R22, R29, UR13 ;  /* 0x0000000d1d167c20 */ /* 0x000fe20008410000 */
[----:B0-----:R-:W-:-:S09]  /*38a0*/  ULEA UR8, UR9, UR8, 0x18 ;  /* 0x0000000809087291 */ /* 0x001fd2000f8ec03f */
[----:B------:R0:W-:Y:S01]  /*38b0*/  @!P3 STS.64 [UR8+0xc0], R10 ;  /* 0x0000c00aff00b988 */ /* 0x0001e20008000a08 */
[----:B------:R-:W-:Y:S01]  /*38c0*/  BAR.SYNC.DEFER_BLOCKING 0x0 ;  /* 0x0000000000007b1d */ /* 0x000fe20000010000 */
[--C-:B0-----:R-:W-:Y:S02]  /*38d0*/  HADD2.F32 R10, -RZ, R30.reuse.H0_H0 ;  /* 0x2000001eff0a7230 */ /* 0x101fe40000004100 */
[----:B------:R-:W-:-:S03]  /*38e0*/  HADD2.F32 R30, -RZ, R30.H1_H1 ;  /* 0x3000001eff1e7230 */ /* 0x000fc60000004100 */
[----:B------:R-:W0:Y:S01]  /*38f0*/  LDS.64 R12, [UR8+0xc0] ;  /* 0x0000c008ff0c7984 */ /* 0x000e220008000a00 */
[----:B------:R-:W-:Y:S02]  /*3900*/  ULDC UR8, c[0x0][0x2bc] ;  /* 0x0000af0000087ab9 */ /* 0x000fe40000000800 */
[----:B0-----:R-:W-:Y:S01]  /*3910*/  FMUL.FTZ R3, R12, UR8 ;  /* 0x000000080c037c20 */ /* 0x001fe20008410000 */
        /* <DEDUP_REMOVED lines=22> */
.L_x_505:
        /* <DEDUP_REMOVED lines=18> */
[----:B------:R-:W-:Y:S02]  /*3ba0*/  F2FP.F16.F32.PACK_AB R11, R11, R16 ;  /* 0x000000100b0b723e */ /* 0x000fe400000000ff */
[----:B------:R-:W-:-:S05]  /*3bb0*/  LEA.HI.X R13, R14, UR9, R13, 0x1, P0 ;  /* 0x000000090e0d7c11 */ /* 0x000fca00080f0c0d */
[----:B------:R0:W-:Y:S02]  /*3bc0*/  STG.E desc[UR14][R12.64], R11 ;  /* 0x0000000b0c007986 */ /* 0x0001e4000c10190e */
.L_x_507:
[----:B------:R-:W-:Y:S05]  /*3bd0*/  BSYNC B0 ;  /* 0x0000000000007941 */ /* 0x000fea0003800000 */
.L_x_506:
[----:B0-----:R-:W-:Y:S01]  /*3be0*/  FADD.FTZ R12, R10, -UR19 ;  /* 0x800000130a0c7e21 */ /* 0x001fe20008010000 */
[----:B------:R-:W-:Y:S01]  /*3bf0*/  FADD.FTZ R30, R30, -UR19 ;  /* 0x800000131e1e7e21 */ /* 0x000fe20008010000 */
[--C-:B------:R-:W-:Y:S02]  /*3c00*/  HADD2.F32 R11, -RZ, R5.reuse.H0_H0 ;  /* 0x20000005ff0b7230 */ /* 0x100fe40000004100 */
[----:B------:R-:W-:Y:S01]  /*3c10*/  HADD2.F32 R10, -RZ, R5.H1_H1 ;  /* 0x30000005ff0a7230 */ /* 0x000fe20000004100 */
[----:B------:R-:W-:Y:S01]  /*3c20*/  IADD3 R5, R31, 0x80, RZ ;  /* 0x000000801f057810 */ /* 0x000fe20007ffe0ff */
        /* <DEDUP_REMOVED lines=21> */
.L_x_508:
        /* <DEDUP_REMOVED lines=21> */
[----:B------:R-:W-:Y:S02]  /*3ed0*/  F2FP.F16.F32.PACK_AB R3, R3, R8 ;  /* 0x000000080303723e */ /* 0x000fe400000000ff */
[----:B------:R-:W-:-:S05]  /*3ee0*/  LEA.HI.X R5, R34, UR9, R5, 0x1, P0 ;  /* 0x0000000922057c11 */ /* 0x000fca00080f0c05 */
[----:B------:R0:W-:Y:S02]  /*3ef0*/  STG.E desc[UR14][R4.64], R3 ;  /* 0x0000000304007986 */ /* 0x0001e4000c10190e */
.L_x_510:
[----:B------:R-:W-:Y:S05]  /*3f00*/  BSYNC B0 ;  /* 0x0000000000007941 */ /* 0x000fea0003800000 */
.L_x_509:
[----:B------:R-:W-:Y:S01]  /*3f10*/  ULDC UR8, c[0x0][0x10] ;  /* 0x0000040000087ab9 */ /* 0x000fe20000000800 */
[----:B------:R-:W-:Y:S02]  /*3f20*/  UIADD3 UR4, UR4, 0x1, URZ ;  /* 0x0000000104047890 */ /* 0x000fe4000fffe03f */
[----:B------:R-:W-:-:S04]  /*3f30*/  UIADD3 UR7, UR8, UR7, URZ ;  /* 0x0000000708077290 */ /* 0x000fc8000fffe03f */
[----:B------:R-:W-:-:S06]  /*3f40*/  UISETP.GE.AND UP0, UPT, UR7, UR5, UPT ;  /* 0x000000050700728c */ /* 0x000fcc000bf06270 */
[----:B------:R-:W-:-:S13]  /*3f50*/  PLOP3.LUT P0, PT, PT, PT, UP0, 0x80, 0x0 ;  /* 0x000000000000781c */ /* 0x000fda0003f0f008 */
[----:B------:R-:W-:Y:S05]  /*3f60*/  @!P0 BRA `(.L_x_511) ;  /* 0xffffffc000d88947 */ /* 0x000fea000383ffff */
.L_x_483:
        /* <DEDUP_REMOVED lines=19> */
.L_x_513:
[----:B------:R-:W-:Y:S05]  /*40a0*/  BSYNC B0 ;  /* 0x0000000000007941 */ /* 0x000fea0003800000 */
.L_x_512:
        /* <DEDUP_REMOVED lines=11> */
.L_x_515:
[----:B------:R-:W2:Y:S04]  /*4160*/  LDG.E.STRONG.GPU R5, desc[UR14][R2.64] ;  /* 0x0000000e02057981 */ /* 0x000ea8000c1ef900 */
[----:B--2---:R-:W-:Y:S01]  /*4170*/  CCTL.IVALL ;  /* 0x00000000ff00798f */ /* 0x004fe20002000000 */
[----:B------:R-:W-:Y:S05]  /*4180*/  YIELD ;  /* 0x0000000000007946 */ /* 0x000fea0003800000 */
[----:B------:R-:W-:-:S13]  /*4190*/  ISETP.NE.AND P0, PT, R5, R0, PT ;  /* 0x000000000500720c */ /* 0x000fda0003f05270 */
[----:B------:R-:W-:Y:S05]  /*41a0*/  @P0 BRA `(.L_x_515) ;  /* 0xfffffffc00ec0947 */ /* 0x000fea000383ffff */
.L_x_514:
        /* <DEDUP_REMOVED lines=24> */
.L_x_516:
        /* <DEDUP_REMOVED lines=23> */
.L_x_517:
        /* <DEDUP_REMOVED lines=14> */
.L_x_1888:


//--------------------- .text._Z35group_norm_nhwc_bwd_one_pass_kernelI11Fp16IOFp32WLi512ELi10ELi640EEv26Group_norm_nhwc_bwd_params --------------------------
	.section	.text._Z35group_norm_nhwc_bwd_one_pass_kernelI11Fp16IOFp32WLi512ELi10ELi640EEv26Group_norm_nhwc_bwd_params,"ax",@progbits
	.align	128
        .global         _Z35group_norm_nhwc_bwd_one_pass_kernelI11Fp16IOFp32WLi512ELi10ELi640EEv26Group_norm_nhwc_bwd_params
        .type           _Z35group_norm_nhwc_bwd_one_pass_kernelI11Fp16IOFp32WLi512ELi10ELi640EEv26Group_norm_nhwc_bwd_params,@function
        .size           _Z35group_norm_nhwc_bwd_one_pass_kernelI11Fp16IOFp32WLi512ELi10ELi640EEv26Group_norm_nhwc_bwd_params,(.L_x_1889 - _Z35group_norm_nhwc_bwd_one_pass_kernelI11Fp16IOFp32WLi512ELi10ELi640EEv26Group_norm_nhwc_bwd_params)
        .other          _Z35group_norm_nhwc_bwd_one_pass_kernelI11Fp16IOFp32WLi512ELi10ELi640EEv26Group_norm_nhwc_bwd_params,@"STO_CUDA_ENTRY STV_DEFAULT"
_Z35group_norm_nhwc_bwd_one_pass_kernelI11Fp16IOFp32WLi512ELi10ELi640EEv26Group_norm_nhwc_bwd_params:
.text._Z35group_norm_nhwc_bwd_one_pass_kernelI11Fp16IOFp32WLi512ELi10ELi640EEv26Group_norm_nhwc_bwd_params:
        /* <DEDUP_REMOVED lines=20> */
[----:B------:R-:W-:Y:S01]  /*0140*/  UIADD3 UR8, UR5, UR8, URZ ;  /* 0x0000000805087290 */ /* 0x000fe2000fffe03f */
[----:B------:R-:W-:Y:S01]  /*0150*/  UMOV UR6, 0x400 ;  /* 0x0000040000067882 */ /* 0x000fe20000000000 */
[----:B------:R-:W-:Y:S01]  /*0160*/  UIADD3.X UR11, URZ, UR15, URZ, UP0, !UPT ;  /* 0x0000000f3f0b7290 */ /* 0x000fe200087fe43f */
[----:B------:R-:W-:-:S02]  /*0170*/  LEA.HI R3, R3, R40, RZ, 0x5 ;  /* 0x0000002803037211 */ /* 0x000fc400078f28ff */
[----:B------:R-:W2:Y:S01]  /*0180*/  S2UR UR9, SR_CgaCtaId ;  /* 0x00000000000979c3 */ /* 0x000ea20000008800 */
[----:B------:R-:W-:Y:S01]  /*0190*/  ULDC.64 UR14, c[0x0][0x290] ;  /* 0x0000a400000e7ab9 */ /* 0x000fe20000000a00 */
[----:B------:R-:W-:Y:S02]  /*01a0*/  USHF.R.S64 UR5, UR7, 0x1, UR11 ;  /* 0x0000000107057899 */ /* 0x000fe4000800100b */
[----:B------:R-:W-:-:S04]  /*01b0*/  USHF.R.S32.HI UR7, URZ, 0x1, UR11 ;  /* 0x000000013f077899 */ /* 0x000fc8000801140b */
[----:B------:R-:W-:Y:S01]  /*01c0*/  USHF.L.U64.HI UR7, UR5, 0x2, UR7 ;  /* 0x0000000205077899 */ /* 0x000fe20008010207 */
[----:B0-----:R-:W-:-:S05]  /*01d0*/  IMAD R39, R39, UR16, R2 ;  /* 0x0000001027277c24 */ /* 0x001fca000f8e0202 */
[----:B------:R-:W-:Y:S02]  /*01e0*/  ISETP.GE.U32.AND P1, PT, R39, UR14, PT ;  /* 0x0000000e27007c0c */ /* 0x000fe4000bf26070 */
[----:B------:R-:W-:Y:S01]  /*01f0*/  SHF.R.S32.HI R2, RZ, 0x1f, R39 ;  /* 0x0000001fff027819 */ /* 0x000fe20000011427 */
[----:B--2---:R-:W-:Y:S02]  /*0200*/  ULEA UR9, UR9, UR6, 0x18 ;  /* 0x0000000609097291 */ /* 0x004fe4000f8ec03f */
[----:B------:R-:W-:Y:S01]  /*0210*/  ULEA.HI UR6, UP0, UR8, UR4, URZ, 0x1 ;  /* 0x0000000408067291 */ /* 0x000fe2000f81083f */
[----:B------:R-:W-:Y:S02]  /*0220*/  ISETP.GE.AND.EX P1, PT, R2, UR15, PT, P1 ;  /* 0x0000000f02007c0c */ /* 0x000fe4000bf26310 */
[----:B------:R-:W-:Y:S01]  /*0230*/  SHF.R.S32.HI R2, RZ, 0x5, R3 ;  /* 0x00000005ff027819 */ /* 0x000fe20000011403 */
[----:B------:R-:W-:Y:S01]  /*0240*/  UIADD3.X UR8, URZ, UR8, URZ, UP0, !UPT ;  /* 0x000000083f087290 */ /* 0x000fe200087fe43f */
[----:B------:R-:W-:Y:S01]  /*0250*/  ISETP.LT.U32.AND P1, PT, R40, 0x280, !P1 ;  /* 0x000002802800780c */ /* 0x000fe20004f21070 */
[----:B------:R-:W-:Y:S01]  /*0260*/  UMOV UR4, URZ ;  /* 0x0000003f00047c82 */ /* 0x000fe20008000000 */
[----:B------:R-:W-:Y:S01]  /*0270*/  LEA R2, R2, UR9, 0x3 ;  /* 0x0000000902027c11 */ /* 0x000fe2000f8e18ff */
[----:B------:R-:W-:-:S02]  /*0280*/  USHF.R.S64 UR6, UR6, 0x1, UR8 ;  /* 0x0000000106067899 */ /* 0x000fc40008001008 */
[----:B------:R-:W-:Y:S01]  /*0290*/  USHF.R.S32.HI UR8, URZ, 0x1, UR8 ;  /* 0x000000013f087899 */ /* 0x000fe20008011408 */
[----:B------:R-:W-:-:S03]  /*02a0*/  UMOV UR9, UR10 ;  /* 0x0000000a00097c82 */ /* 0x000fc60008000000 */
[----:B-1----:R-:W-:-:S12]  /*02b0*/  USHF.L.U64.HI UR8, UR6, 0x2, UR8 ;  /* 0x0000000206087899 */ /* 0x002fd80008010208 */
.L_x_554:
[----:B0-----:R-:W0:Y:S01]  /*02c0*/  LDC R9, c[0x0][0x2a0] ;  /* 0x0000a800ff097b82 */ /* 0x001e220000000800 */
[----:B------:R-:W-:Y:S01]  /*02d0*/  IABS R6, UR9 ;  /* 0x0000000900067c13 */ /* 0x000fe20008000000 */
[----:B-1----:R-:W1:Y:S01]  /*02e0*/  S2R R10, SR_TID.X ;  /* 0x00000000000a7919 */ /* 0x002e620000002100 */
[----:B------:R-:W-:Y:S01]  /*02f0*/  ISETP.LE.AND P4, PT, RZ, UR9, PT ;  /* 0x00000009ff007c0c */ /* 0x000fe2000bf83270 */
[----:B------:R-:W-:Y:S01]  /*0300*/  ULDC.64 UR10, c[0x0][0x298] ;  /* 0x0000a600000a7ab9 */ /* 0x000fe20000000a00 */
[C---:B------:R-:W-:Y:S02]  /*0310*/  IADD3 R13, R39.reuse, 0x80, RZ ;  /* 0x00000080270d7810 */ /* 0x040fe40007ffe0ff */
[----:B------:R-:W-:Y:S01]  /*0320*/  CS2R R36, SRZ ;  /* 0x0000000000247805 */ /* 0x000fe2000001ff00 */
[----:B------:R-:W-:Y:S01]  /*0330*/  ULDC.64 UR14, c[0x0][0x290] ;  /* 0x0000a400000e7ab9 */ /* 0x000fe20000000a00 */
[----:B------:R-:W-:Y:S02]  /*0340*/  IADD3 R24, R39, 0x100, RZ ;  /* 0x0000010027187810 */ /* 0x000fe40007ffe0ff */
[----:B------:R-:W-:-:S02]  /*0350*/  SHF.R.S32.HI R15, RZ, 0x1f, R13 ;  /* 0x0000001fff0f7819 */ /* 0x000fc4000001140d */
[----:B------:R-:W-:Y:S02]  /*0360*/  SHF.R.S32.HI R29, RZ, 0x1f, R24 ;  /* 0x0000001fff1d7819 */ /* 0x000fe40000011418 */
[----:B0-----:R-:W-:-:S04]  /*0370*/  IABS R8, R9 ;  /* 0x0000000900087213 */ /* 0x001fc80000000000 */
        /* <DEDUP_REMOVED lines=8> */
[----:B------:R-:W-:-:S05]  /*0400*/  MOV R7, R6 ;  /* 0x0000000600077202 */ /* 0x000fca0000000f00 */
[----:B------:R-:W-:-:S04]  /*0410*/  IMAD.HI.U32 R6, R5, R7, RZ ;  /* 0x0000000705067227 */ /* 0x000fc800078e00ff */
[----:B-1----:R-:W-:Y:S01]  /*0420*/  IMAD.WIDE.U32 R4, R10, -0x33333333, RZ ;  /* 0xcccccccd0a047825 */ /* 0x002fe200078e00ff */
[----:B------:R-:W-:-:S04]  /*0430*/  IADD3 R3, -R6, RZ, RZ ;  /* 0x000000ff06037210 */ /* 0x000fc80007ffe1ff */
[----:B------:R-:W-:Y:S01]  /*0440*/  SHF.R.U32.HI R5, RZ, 0x2, R5 ;  /* 0x00000002ff057819 */ /* 0x000fe20000011605 */
[----:B------:R-:W-:Y:S01]  /*0450*/  IMAD R3, R8, R3, R7 ;  /* 0x0000000308037224 */ /* 0x000fe200078e0207 */
[----:B------:R-:W-:-:S03]  /*0460*/  LOP3.LUT R7, R9, UR9, RZ, 0x3c, !PT ;  /* 0x0000000909077c12 */ /* 0x000fc6000f8e3cff */
[----:B------:R-:W-:Y:S01]  /*0470*/  IMAD R5, R5, -0x5, R10 ;  /* 0xfffffffb05057824 */ /* 0x000fe200078e020a */
[----:B------:R-:W-:Y:S01]  /*0480*/  ISETP.GT.U32.AND P0, PT, R8, R3, PT ;  /* 0x000000030800720c */ /* 0x000fe20003f04070 */
[----:B------:R-:W0:Y:S01]  /*0490*/  @P1 LDC.64 R10, c[0x0][0x288] ;  /* 0x0000a200ff0a1b82 */ /* 0x000e220000000a00 */
[----:B------:R-:W-:Y:S02]  /*04a0*/  ISETP.GE.AND P5, PT, R7, RZ, PT ;  /* 0x000000ff0700720c */ /* 0x000fe40003fa6270 */
[----:B------:R-:W-:-:S09]  /*04b0*/  SHF.L.U32 R16, R5, 0x1, RZ ;  /* 0x0000000105107819 */ /* 0x000fd200000006ff */
        /* <DEDUP_REMOVED lines=8> */
[----:B------:R-:W-:Y:S01]  /*0540*/  @!P4 IADD3 R3, -R3, RZ, RZ ;  /* 0x000000ff0303c210 */ /* 0x000fe20007ffe1ff */
[----:B------:R-:W1:Y:S01]  /*0550*/  @P1 LDC.64 R8, c[0x0][0x230] ;  /* 0x00008c00ff081b82 */ /* 0x000e620000000a00 */
[----:B------:R-:W-:Y:S02]  /*0560*/  @P2 IADD3 R6, R6, 0x1, RZ ;  /* 0x0000000106062810 */ /* 0x000fe40007ffe0ff */
[----:B------:R-:W-:Y:S02]  /*0570*/  SEL R3, R4, R3, !P0 ;  /* 0x0000000304037207 */ /* 0x000fe40004000000 */
[----:B------:R-:W-:-:S02]  /*0580*/  @!P5 IADD3 R6, -R6, RZ, RZ ;  /* 0x000000ff0606d210 */ /* 0x000fc40007ffe1ff */
[----:B------:R-:W-:Y:S01]  /*0590*/  ISETP.GE.U32.AND P2, PT, R24, UR14, PT ;  /* 0x0000000e18007c0c */ /* 0x000fe2000bf46070 */
[----:B------:R-:W-:Y:S01]  /*05a0*/  IMAD R17, R3, 0xa, RZ ;  /* 0x0000000a03117824 */ /* 0x000fe200078e02ff */
[----:B------:R-:W-:Y:S02]  /*05b0*/  SEL R5, R4, R6, !P0 ;  /* 0x0000000604057207 */ /* 0x000fe40004000000 */
[----:B------:R-:W-:Y:S02]  /*05c0*/  SHF.R.S32.HI R6, RZ, 0x1f, R16 ;  /* 0x0000001fff067819 */ /* 0x000fe40000011410 */
[----:B------:R-:W-:Y:S02]  /*05d0*/  IADD3 R42, P0, R16, R17, RZ ;  /* 0x00000011102a7210 */ /* 0x000fe40007f1e0ff */
[----:B------:R-:W-:Y:S02]  /*05e0*/  SHF.R.S32.HI R4, RZ, 0x1f, R5 ;  /* 0x0000001fff047819 */ /* 0x000fe40000011405 */
[----:B------:R-:W-:-:S02]  /*05f0*/  LEA.HI.X.SX32 R43, R17, R6, 0x1, P0 ;  /* 0x00000006112b7211 */ /* 0x000fc400000f0eff */
[----:B------:R-:W-:Y:S01]  /*0600*/  ISETP.GE.U32.AND P0, PT, R13, UR14, PT ;  /* 0x0000000e0d007c0c */ /* 0x000fe2000bf06070 */
[----:B------:R-:W-:Y:S01]  /*0610*/  IMAD R4, R4, UR10, RZ ;  /* 0x0000000a04047c24 */ /* 0x000fe2000f8e02ff */
[----:B------:R-:W-:Y:S01]  /*0620*/  ISETP.GE.AND.EX P2, PT, R29, UR15, PT, P2 ;  /* 0x0000000f1d007c0c */ /* 0x000fe2000bf46320 */
[----:B------:R-:W-:Y:S01]  /*0630*/  IMAD.WIDE.U32 R42, R5, UR10, R42 ;  /* 0x0000000a052a7c25 */ /* 0x000fe2000f8e002a */
[----:B------:R-:W-:-:S03]  /*0640*/  ISETP.GE.AND.EX P0, PT, R15, UR15, PT, P0 ;  /* 0x0000000f0f007c0c */ /* 0x000fc6000bf06300 */
[----:B------:R-:W-:Y:S01]  /*0650*/  IMAD R45, R5, UR11, R4 ;  /* 0x0000000b052d7c24 */ /* 0x000fe2000f8e0204 */
[----:B------:R-:W-:Y:S01]  /*0660*/  ULDC.64 UR10, c[0x0][0x248] ;  /* 0x00009200000a7ab9 */ /* 0x000fe20000000a00 */
[----:B------:R-:W-:Y:S01]  /*0670*/  SHF.R.S32.HI R5, RZ, 0x1f, R39 ;  /* 0x0000001fff057819 */ /* 0x000fe20000011427 */
[----:B------:R-:W-:Y:S01]  /*0680*/  UIMAD.WIDE UR10, UR9, 0x8, UR10 ;  /* 0x00000008090a78a5 */ /* 0x000fe2000f8e020a */
[----:B------:R-:W-:Y:S02]  /*0690*/  @P1 MOV R44, R42 ;  /* 0x0000002a002c1202 */ /* 0x000fe40000000f00 */
[----:B------:R-:W-:Y:S01]  /*06a0*/  IADD3 R45, R43, R45, RZ ;  /* 0x0000002d2b2d7210 */ /* 0x000fe20007ffe0ff */
[-C--:B0-----:R-:W-:Y:S01]  /*06b0*/  @P1 IMAD R6, R5, R10.reuse, RZ ;  /* 0x0000000a05061224 */ /* 0x081fe200078e02ff */
[C---:B------:R-:W-:Y:S02]  /*06c0*/  ISETP.GT.U32.OR P0, PT, R40.reuse, 0x27f, P0 ;  /* 0x0000027f2800780c */ /* 0x040fe40000704470 */
[----:B------:R-:W-:Y:S01]  /*06d0*/  MOV R4, UR10 ;  /* 0x0000000a00047c02 */ /* 0x000fe20008000f00 */
[C---:B------:R-:W-:Y:S01]  /*06e0*/  @P1 IMAD R21, R39.reuse, R11, R6 ;  /* 0x0000000b27151224 */ /* 0x040fe200078e0206 */
[----:B------:R-:W-:Y:S01]  /*06f0*/  MOV R5, UR11 ;  /* 0x0000000b00057c02 */ /* 0x000fe20008000f00 */
[C---:B------:R-:W-:Y:S01]  /*0700*/  @P1 IMAD.WIDE.U32 R18, R39.reuse, R10, R44 ;  /* 0x0000000a27121225 */ /* 0x040fe200078e002c */
[----:B------:R-:W-:Y:S01]  /*0710*/  ISETP.GT.U32.OR P2, PT, R40, 0x27f, P2 ;  /* 0x0000027f2800780c */ /* 0x000fe20001744470 */
[----:B------:R-:W0:Y:S01]  /*0720*/  @P1 LDC.64 R10, c[0x0][0x228] ;  /* 0x00008a00ff0a1b82 */ /* 0x000e220000000a00 */
[----:B------:R-:W-:Y:S01]  /*0730*/  HFMA2.MMA R38, -RZ, RZ, 0, 0 ;  /* 0x00000000ff267435 */ /* 0x000fe200000001ff */
[----:B------:R-:W-:Y:S01]  /*0740*/  IADD3 R27, R39, 0x180, RZ ;  /* 0x00000180271b7810 */ /* 0x000fe20007ffe0ff */
[----:B------:R-:W2:Y:S01]  /*0750*/  LDG.E.64 R4, desc[UR12][R4.64] ;  /* 0x0000000c04047981 */ /* 0x000ea2000c1e1b00 */
[----:B------:R-:W-:-:S02]  /*0760*/  @P1 IADD3 R19, R19, R21, RZ ;  /* 0x0000001513131210 */ /* 0x000fc40007ffe0ff */
[----:B------:R-:W-:Y:S02]  /*0770*/  CS2R R34, SRZ ;  /* 0x0000000000227805 */ /* 0x000fe4000001ff00 */
[C---:B------:R-:W-:Y:S02]  /*0780*/  @P1 SHF.L.U32 R31, R18.reuse, 0x1, RZ ;  /* 0x00000001121f1819 */ /* 0x040fe400000006ff */
[----:B------:R-:W-:Y:S02]  /*0790*/  CS2R R32, SRZ ;  /* 0x0000000000207805 */ /* 0x000fe4000001ff00 */
[----:B------:R-:W-:Y:S01]  /*07a0*/  @P1 SHF.L.U64.HI R12, R18, 0x1, R19 ;  /* 0x00000001120c1819 */ /* 0x000fe20000010213 */
[----:B------:R-:W3:Y:S01]  /*07b0*/  @!P0 LDC.64 R6, c[0x0][0x288] ;  /* 0x0000a200ff068b82 */ /* 0x000ee20000000a00 */
[----:B-1----:R-:W-:Y:S01]  /*07c0*/  @P1 IADD3 R8, P4, R31, R8, RZ ;  /* 0x000000081f081210 */ /* 0x002fe20007f9e0ff */
[----:B------:R-:W-:Y:S01]  /*07d0*/  ULDC.U8 UR11, c[0x0][0x2a4] ;  /* 0x0000a900000b7ab9 */ /* 0x000fe20000000000 */
[----:B------:R-:W-:-:S02]  /*07e0*/  ISETP.GE.U32.AND P3, PT, R27, UR14, PT ;  /* 0x0000000e1b007c0c */ /* 0x000fc4000bf66070 */
[----:B------:R-:W-:Y:S02]  /*07f0*/  @P1 IADD3.X R9, R12, R9, RZ, P4, !PT ;  /* 0x000000090c091210 */ /* 0x000fe400027fe4ff */
[----:B------:R-:W-:Y:S01]  /*0800*/  SHF.R.S32.HI R25, RZ, 0x1f, R27 ;  /* 0x0000001fff197819 */ /* 0x000fe2000001141b */
[----:B------:R-:W1:Y:S02]  /*0810*/  @!P2 LDC.64 R22, c[0x0][0x288] ;  /* 0x0000a200ff16ab82 */ /* 0x000e640000000a00 */
[----:B------:R4:W2:Y:S01]  /*0820*/  @P1 LDG.E R37, desc[UR12][R8.64] ;  /* 0x0000000c08251981 */ /* 0x0008a2000c1e1900 */
[----:B------:R-:W-:Y:S02]  /*0830*/  ISETP.GE.AND.EX P3, PT, R25, UR15, PT, P3 ;  /* 0x0000000f19007c0c */ /* 0x000fe4000bf66330 */
[----:B0-----:R-:W-:-:S03]  /*0840*/  @P1 IADD3 R10, P4, R31, R10, RZ ;  /* 0x0000000a1f0a1210 */ /* 0x001fc60007f9e0ff */
[----:B------:R-:W0:Y:S01]  /*0850*/  @!P0 LDC.64 R18, c[0x0][0x230] ;  /* 0x00008c00ff128b82 */ /* 0x000e220000000a00 */
[----:B------:R-:W-:Y:S02]  /*0860*/  ISETP.GT.U32.OR P3, PT, R40, 0x27f, P3 ;  /* 0x0000027f2800780c */ /* 0x000fe40001f64470 */
[----:B----4-:R-:W-:Y:S02]  /*0870*/  @!P0 MOV R8, R42 ;  /* 0x0000002a00088202 */ /* 0x010fe40000000f00 */
[----:B------:R-:W-:Y:S01]  /*0880*/  @!P0 MOV R9, R45 ;  /* 0x0000002d00098202 */ /* 0x000fe20000000f00 */
[----:B---3--:R-:W-:Y:S02]  /*0890*/  @!P0 IMAD R26, R15, R6, RZ ;  /* 0x000000060f1a8224 */ /* 0x008fe400078e02ff */
[----:B------:R-:W3:Y:S02]  /*08a0*/  @!P0 LDC.64 R20, c[0x0][0x228] ;  /* 0x00008a00ff148b82 */ /* 0x000ee40000000a00 */
[----:B------:R-:W-:-:S02]  /*08b0*/  @!P0 IMAD R31, R13, R7, R26 ;  /* 0x000000070d1f8224 */ /* 0x000fc400078e021a */
[----:B------:R-:W-:-:S04]  /*08c0*/  @!P0 IMAD.WIDE.U32 R6, R13, R6, R8 ;  /* 0x000000060d068225 */ /* 0x000fc800078e0008 */
[----:B-1----:R-:W-:Y:S01]  /*08d0*/  @!P2 IMAD R29, R29, R22, RZ ;  /* 0x000000161d1da224 */ /* 0x002fe200078e02ff */
[----:B------:R-:W-:Y:S01]  /*08e0*/  @!P0 IADD3 R7, R7, R31, RZ ;  /* 0x0000001f07078210 */ /* 0x000fe20007ffe0ff */
[----:B------:R-:W1:Y:S01]  /*08f0*/  @!P3 LDC.64 R14, c[0x0][0x288] ;  /* 0x0000a200ff0ebb82 */ /* 0x000e620000000a00 */
[C---:B------:R-:W-:Y:S02]  /*0900*/  @!P0 SHF.L.U32 R9, R6.reuse, 0x1, RZ ;  /* 0x0000000106098819 */ /* 0x040fe400000006ff */
[----:B------:R-:W-:Y:S02]  /*0910*/  @!P0 SHF.L.U64.HI R26, R6, 0x1, R7 ;  /* 0x00000001061a8819 */ /* 0x000fe40000010207 */
[----:B------:R-:W-:Y:S02]  /*0920*/  @!P2 MOV R6, R42 ;  /* 0x0000002a0006a202 */ /* 0x000fe40000000f00 */
[----:B------:R-:W-:Y:S01]  /*0930*/  @!P2 MOV R7, R45 ;  /* 0x0000002d0007a202 */ /* 0x000fe20000000f00 */
[----:B------:R-:W-:-:S02]  /*0940*/  @!P2 IMAD R29, R24, R23, R29 ;  /* 0x00000017181da224 */ /* 0x000fc400078e021d */
[----:B------:R-:W-:-:S03]  /*0950*/  @!P2 IMAD.WIDE.U32 R22, R24, R22, R6 ;  /* 0x000000161816a225 */ /* 0x000fc600078e0006 */
[----:B------:R-:W4:Y:S01]  /*0960*/  @!P2 LDC.64 R6, c[0x0][0x228] ;  /* 0x00008a00ff06ab82 */ /* 0x000f220000000a00 */
[----:B------:R-:W-:Y:S02]  /*0970*/  @P1 IADD3.X R11, R12, R11, RZ, P4, !PT ;  /* 0x0000000b0c0b1210 */ /* 0x000fe400027fe4ff */
[C---:B0-----:R-:W-:Y:S02]  /*0980*/  @!P0 IADD3 R18, P4, R9.reuse, R18, RZ ;  /* 0x0000001209128210 */ /* 0x041fe40007f9e0ff */
[----:B---3--:R-:W-:Y:S01]  /*0990*/  @!P0 IADD3 R20, P5, R9, R20, RZ ;  /* 0x0000001409148210 */ /* 0x008fe20007fbe0ff */
[----:B------:R0:W5:Y:S01]  /*09a0*/  @P1 LDG.E R36, desc[UR12][R10.64] ;  /* 0x0000000c0a241981 */ /* 0x000162000c1e1900 */
[C---:B------:R-:W-:Y:S01]  /*09b0*/  @!P0 IADD3.X R19, R26.reuse, R19, RZ, P4, !PT ;  /* 0x000000131a138210 */ /* 0x040fe200027fe4ff */
[----:B------:R-:W3:Y:S01]  /*09c0*/  @!P2 LDC.64 R12, c[0x0][0x230] ;  /* 0x00008c00ff0cab82 */ /* 0x000ee20000000a00 */
[----:B------:R-:W-:Y:S02]  /*09d0*/  @!P0 IADD3.X R21, R26, R21, RZ, P5, !PT ;  /* 0x000000151a158210 */ /* 0x000fe40002ffe4ff */
[----:B------:R-:W-:Y:S01]  /*09e0*/  @!P2 IADD3 R29, R23, R29, RZ ;  /* 0x0000001d171da210 */ /* 0x000fe20007ffe0ff */
[----:B------:R-:W5:Y:S01]  /*09f0*/  @!P0 LDG.E R38, desc[UR12][R18.64] ;  /* 0x0000000c12268981 */ /* 0x000f62000c1e1900 */
[----:B------:R-:W-:-:S02]  /*0a00*/  @!P2 SHF.L.U32 R23, R22, 0x1, RZ ;  /* 0x000000011617a819 */ /* 0x000fc400000006ff */
[----:B------:R-:W-:Y:S01]  /*0a10*/  @!P2 SHF.L.U64.HI R22, R22, 0x1, R29 ;  /* 0x000000011616a819 */ /* 0x000fe2000001021d */
[----:B------:R-:W5:Y:S01]  /*0a20*/  @!P0 LDG.E R35, desc[UR12][R20.64] ;  /* 0x0000000c14238981 */ /* 0x000f62000c1e1900 */
[----:B------:R-:W1:Y:S01]  /*0a30*/  @!P3 LDC.64 R8, c[0x0][0x230] ;  /* 0x00008c00ff08bb82 */ /* 0x000e620000000a00 */
[----:B----4-:R-:W-:-:S07]  /*0a40*/  @!P2 IADD3 R6, P0, R23, R6, RZ ;  /* 0x000000061706a210 */ /* 0x010fce0007f1e0ff */
[----:B0-----:R-:W0:Y:S01]  /*0a50*/  @!P3 LDC.64 R10, c[0x0][0x228] ;  /* 0x00008a00ff0abb82 */ /* 0x001e220000000a00 */
[C---:B------:R-:W-:Y:S02]  /*0a60*/  @!P2 IADD3.X R7, R22.reuse, R7, RZ, P0, !PT ;  /* 0x000000071607a210 */ /* 0x040fe400007fe4ff */
[----:B---3--:R-:W-:Y:S01]  /*0a70*/  @!P2 IADD3 R12, P4, R23, R12, RZ ;  /* 0x0000000c170ca210 */ /* 0x008fe20007f9e0ff */
[----:B-1----:R-:W-:Y:S01]  /*0a80*/  @!P3 IMAD R24, R25, R14, RZ ;  /* 0x0000000e1918b224 */ /* 0x002fe200078e02ff */
[----:B------:R-:W-:Y:S01]  /*0a90*/  HFMA2.MMA R31, -RZ, RZ, 0, 0 ;  /* 0x00000000ff1f7435 */ /* 0x000fe200000001ff */
[----:B------:R-:W-:Y:S01]  /*0aa0*/  UMOV UR14, 0x3f800000 ;  /* 0x3f800000000e7882 */ /* 0x000fe20000000000 */
[----:B------:R-:W-:Y:S01]  /*0ab0*/  @!P2 IADD3.X R13, R22, R13, RZ, P4, !PT ;  /* 0x0000000d160da210 */ /* 0x000fe200027fe4ff */
[----:B------:R-:W-:Y:S01]  /*0ac0*/  BSSY B0, `(.L_x_519) ;  /* 0x000002c000007945 */ /* 0x000fe20003800000 */
[----:B------:R1:W5:Y:S04]  /*0ad0*/  @!P2 LDG.E R32, desc[UR12][R6.64] ;  /* 0x0000000c0620a981 */ /* 0x000368000c1e1900 */
[----:B------:R3:W5:Y:S01]  /*0ae0*/  @!P2 LDG.E R33, desc[UR12][R12.64] ;  /* 0x0000000c0c21a981 */ /* 0x000762000c1e1900 */
[----:B------:R-:W-:Y:S01]  /*0af0*/  @!P3 IMAD R29, R27, R15, R24 ;  /* 0x0000000f1b1db224 */ /* 0x000fe200078e0218 */
[----:B------:R-:W-:-:S02]  /*0b00*/  @!P3 MOV R24, R42 ;  /* 0x0000002a0018b202 */ /* 0x000fc40000000f00 */
[----:B------:R-:W-:-:S03]  /*0b10*/  @!P3 MOV R25, R45 ;  /* 0x0000002d0019b202 */ /* 0x000fc60000000f00 */
[----:B------:R-:W-:-:S05]  /*0b20*/  @!P3 IMAD.WIDE.U32 R14, R27, R14, R24 ;  /* 0x0000000e1b0eb225 */ /* 0x000fca00078e0018 */
[----:B------:R-:W-:Y:S02]  /*0b30*/  @!P3 IADD3 R25, R15, R29, RZ ;  /* 0x0000001d0f19b210 */ /* 0x000fe40007ffe0ff */
[C---:B------:R-:W-:Y:S02]  /*0b40*/  @!P3 SHF.L.U32 R15, R14.reuse, 0x1, RZ ;  /* 0x000000010e0fb819 */ /* 0x040fe400000006ff */
[----:B------:R-:W-:Y:S02]  /*0b50*/  @!P3 SHF.L.U64.HI R14, R14, 0x1, R25 ;  /* 0x000000010e0eb819 */ /* 0x000fe40000010219 */
[C---:B------:R-:W-:Y:S02]  /*0b60*/  @!P3 IADD3 R8, P4, R15.reuse, R8, RZ ;  /* 0x000000080f08b210 */ /* 0x040fe40007f9e0ff */
[----:B0-----:R-:W-:Y:S02]  /*0b70*/  @!P3 IADD3 R10, P5, R15, R10, RZ ;  /* 0x0000000a0f0ab210 */ /* 0x001fe40007fbe0ff */
[----:B------:R-:W-:-:S02]  /*0b80*/  @!P3 IADD3.X R9, R14, R9, RZ, P4, !PT ;  /* 0x000000090e09b210 */ /* 0x000fc400027fe4ff */
[----:B------:R-:W-:Y:S02]  /*0b90*/  @!P3 IADD3.X R11, R14, R11, RZ, P5, !PT ;  /* 0x0000000b0e0bb210 */ /* 0x000fe40002ffe4ff */
[----:B-1----:R-:W-:Y:S01]  /*0ba0*/  CS2R R6, SRZ ;  /* 0x0000000000067805 */ /* 0x002fe2000001ff00 */
[----:B------:R0:W5:Y:S04]  /*0bb0*/  @!P3 LDG.E R34, desc[UR12][R8.64] ;  /* 0x0000000c0822b981 */ /* 0x000168000c1e1900 */
[----:B------:R0:W5:Y:S01]  /*0bc0*/  @!P3 LDG.E R31, desc[UR12][R10.64] ;  /* 0x0000000c0a1fb981 */ /* 0x000162000c1e1900 */
[----:B------:R-:W-:Y:S02]  /*0bd0*/  ISETP.NE.AND P3, PT, RZ, UR11, PT ;  /* 0x0000000bff007c0c */ /* 0x000fe4000bf65270 */
[----:B--2---:R-:W-:-:S13]  /*0be0*/  R2UR UR17, R4 ;  /* 0x00000000041172ca */ /* 0x004fda00000e0000 */
[----:B------:R-:W-:-:S05]  /*0bf0*/  MOV R4, UR17 ;  /* 0x0000001100047c02 */ /* 0x000fca0008000f00 */
[----:B------:R-:W-:-:S05]  /*0c00*/  FFMA.FTZ R5, -R4, UR17, R5 ;  /* 0x0000001104057c23 */ /* 0x000fca0008010105 */
[----:B------:R-:W-:-:S13]  /*0c10*/  FSETP.GTU.FTZ.AND P0, PT, R5, RZ, PT ;  /* 0x000000ff0500720b */ /* 0x000fda0003f1c000 */
[----:B------:R-:W-:Y:S01]  /*0c20*/  VOTEU.ANY UP0, P0 ;  /* 0x00000000003f7886 */ /* 0x000fe20000000100 */
[----:B------:R-:W-:-:S04]  /*0c30*/  PLOP3.LUT P0, PT, PT, PT, UP0, 0x80, 0x0 ;  /* 0x000000000000781c */ /* 0x000fc80003f0f008 */
[----:B------:R-:W-:-:S09]  /*0c40*/  @UP0 ULDC UR10, c[0x0][0x250] ;  /* 0x00009400000a0ab9 */ /* 0x000fd20000000800 */
[----:B---3--:R-:W-:-:S06]  /*0c50*/  @P0 FADD.FTZ R12, R5, UR10 ;  /* 0x0000000a050c0e21 */ /* 0x008fcc0008010000 */
[----:B------:R-:W1:Y:S01]  /*0c60*/  @P0 MUFU.RSQ R12, R12 ;  /* 0x0000000c000c0308 */ /* 0x000e620000001400 */
[----:B------:R-:W-:Y:S02]  /*0c70*/  CS2R R4, SRZ ;  /* 0x0000000000047805 */ /* 0x000fe4000001ff00 */
[----:B-1----:R-:W-:Y:S02]  /*0c80*/  @P0 R2UR UR10, R12 ;  /* 0x000000000c0a02ca */ /* 0x002fe400000e0000 */
[----:B------:R-:W-:Y:S01]  /*0c90*/  ISETP.GT.U32.AND P0, PT, R40, 0x27f, PT ;  /* 0x0000027f2800780c */ /* 0x000fe20003f04070 */
[--C-:B------:R-:W-:Y:S02]  /*0ca0*/  HADD2.F32 R13, -RZ, R37.reuse.H0_H0 ;  /* 0x20000025ff0d7230 */ /* 0x100fe40000004100 */
[----:B------:R-:W-:-:S08]  /*0cb0*/  HADD2.F32 R12, -RZ, R37.H1_H1 ;  /* 0x30000025ff0c7230 */ /* 0x000fd00000004100 */
[----:B------:R-:W-:Y:S02]  /*0cc0*/  @UP0 UMOV UR14, UR10 ;  /* 0x0000000a000e0c82 */ /* 0x000fe40008000000 */
[----:B0-----:R-:W-:Y:S05]  /*0cd0*/  @P0 BRA `(.L_x_520) ;  /* 0x0000000000280947 */ /* 0x001fea0003800000 */
        /* <DEDUP_REMOVED lines=10> */
.L_x_520:
[----:B------:R-:W-:Y:S05]  /*0d80*/  BSYNC B0 ;  /* 0x0000000000007941 */ /* 0x000fea0003800000 */
.L_x_519:
[----:B------:R-:W-:Y:S01]  /*0d90*/  FADD.FTZ R13, R13, -UR17 ;  /* 0x800000110d0d7e21 */ /* 0x000fe20008010000 */
[----:B0-----:R-:W-:Y:S01]  /*0da0*/  FADD.FTZ R8, R12, -UR17 ;  /* 0x800000110c087e21 */ /* 0x001fe20008010000 */
[----:B------:R-:W-:Y:S02]  /*0db0*/  HADD2.F32 R9, -RZ, R37.H0_H0 ;  /* 0x20000025ff097230 */ /* 0x000fe40000004100 */
[--C-:B-----5:R-:W-:Y:S02]  /*0dc0*/  HADD2.F32 R10, -RZ, R36.reuse.H0_H0 ;  /* 0x20000024ff0a7230 */ /* 0x120fe40000004100 */
[----:B------:R-:W-:Y:S01]  /*0dd0*/  FMUL.FTZ R13, R13, UR14 ;  /* 0x0000000e0d0d7c20 */ /* 0x000fe20008410000 */
[----:B------:R-:W-:Y:S02]  /*0de0*/  HADD2.F32 R11, -RZ, R36.H1_H1 ;  /* 0x30000024ff0b7230 */ /* 0x000fe40000004100 */
        /* <DEDUP_REMOVED lines=20> */
.L_x_521:
[--C-:B------:R-:W-:Y:S02]  /*0f30*/  HADD2.F32 R12, -RZ, R38.reuse.H0_H0 ;  /* 0x20000026ff0c7230 */ /* 0x100fe40000004100 */
[----:B------:R-:W-:Y:S01]  /*0f40*/  FADD.FTZ R9, R9, -UR17 ;  /* 0x8000001109097e21 */ /* 0x000fe20008010000 */
[----:B------:R-:W-:Y:S02]  /*0f50*/  HADD2.F32 R13, -RZ, R38.H1_H1 ;  /* 0x30000026ff0d7230 */ /* 0x000fe40000004100 */
[----:B------:R-:W-:Y:S01]  /*0f60*/  FMUL.FTZ R16, R10, R4 ;  /* 0x000000040a107220 */ /* 0x000fe20000410000 */
[--C-:B------:R-:W-:Y:S02]  /*0f70*/  HADD2.F32 R15, -RZ, R35.reuse.H0_H0 ;  /* 0x20000023ff0f7230 */ /* 0x100fe40000004100 */
[----:B------:R-:W-:Y:S01]  /*0f80*/  FADD.FTZ R12, R12, -UR17 ;  /* 0x800000110c0c7e21 */ /* 0x000fe20008010000 */
[----:B------:R-:W-:Y:S01]  /*0f90*/  FMUL.FTZ R9, R9, UR14 ;  /* 0x0000000e09097c20 */ /* 0x000fe20008410000 */
[----:B------:R-:W-:Y:S01]  /*0fa0*/  FADD.FTZ R18, R13, -UR17 ;  /* 0x800000110d127e21 */ /* 0x000fe20008010000 */
[----:B------:R-:W-:-:S02]  /*0fb0*/  HADD2.F32 R14, -RZ, R35.H1_H1 ;  /* 0x30000023ff0e7230 */ /* 0x000fc40000004100 */
[----:B------:R-:W-:Y:S01]  /*0fc0*/  FMUL.FTZ R13, R12, UR14 ;  /* 0x0000000e0c0d7c20 */ /* 0x000fe20008410000 */
[----:B------:R-:W-:Y:S01]  /*0fd0*/  FFMA.FTZ R19, R9, R16, RZ ;  /* 0x0000001009137223 */ /* 0x000fe200000100ff */
[----:B------:R-:W-:Y:S01]  /*0fe0*/  FMUL.FTZ R17, R11, R5 ;  /* 0x000000050b117220 */ /* 0x000fe20000410000 */
        /* <DEDUP_REMOVED lines=21> */
.L_x_522:
[----:B------:R-:W-:Y:S01]  /*1140*/  FFMA.FTZ R20, R8, R17, R19 ;  /* 0x0000001108147223 */ /* 0x000fe20000010013 */
[----:B------:R-:W-:Y:S01]  /*1150*/  FMUL.FTZ R18, R15, R4 ;  /* 0x000000040f127220 */ /* 0x000fe20000410000 */
[----:B------:R-:W-:Y:S01]  /*1160*/  FADD.FTZ R19, R17, R16 ;  /* 0x0000001011137221 */ /* 0x000fe20000010000 */
[--C-:B------:R-:W-:Y:S02]  /*1170*/  HADD2.F32 R16, -RZ, R33.reuse.H0_H0 ;  /* 0x20000021ff107230 */ /* 0x100fe40000004100 */
[----:B------:R-:W-:Y:S01]  /*1180*/  FMUL.FTZ R21, R14, R5 ;  /* 0x000000050e157220 */ /* 0x000fe20000410000 */
[----:B------:R-:W-:Y:S01]  /*1190*/  FFMA.FTZ R17, R13, R18, R20 ;  /* 0x000000120d117223 */ /* 0x000fe20000010014 */
[----:B------:R-:W-:Y:S01]  /*11a0*/  FADD.FTZ R18, R19, R18 ;  /* 0x0000001213127221 */ /* 0x000fe20000010000 */
[----:B------:R-:W-:Y:S02]  /*11b0*/  HADD2.F32 R19, -RZ, R33.H1_H1 ;  /* 0x30000021ff137230 */ /* 0x000fe40000004100 */
[----:B------:R-:W-:Y:S01]  /*11c0*/  FADD.FTZ R16, R16, -UR17 ;  /* 0x8000001110107e21 */ /* 0x000fe20008010000 */
[----:B------:R-:W-:Y:S01]  /*11d0*/  FFMA.FTZ R20, R12, R21, R17 ;  /* 0x000000150c147223 */ /* 0x000fe20000010011 */
[----:B------:R-:W-:Y:S01]  /*11e0*/  FADD.FTZ R21, R21, R18 ;  /* 0x0000001215157221 */ /* 0x000fe20000010000 */
[----:B------:R-:W-:-:S02]  /*11f0*/  HADD2.F32 R18, -RZ, R32.H1_H1 ;  /* 0x30000020ff127230 */ /* 0x000fc40000004100 */
[----:B------:R-:W-:Y:S01]  /*1200*/  FADD.FTZ R22, R19, -UR17 ;  /* 0x8000001113167e21 */ /* 0x000fe20008010000 */
[----:B------:R-:W-:Y:S01]  /*1210*/  FMUL.FTZ R17, R16, UR14 ;  /* 0x0000000e10117c20 */ /* 0x000fe20008410000 */
[----:B------:R-:W-:Y:S02]  /*1220*/  HADD2.F32 R19, -RZ, R32.H0_H0 ;  /* 0x20000020ff137230 */ /* 0x000fe40000004100 */
        /* <DEDUP_REMOVED lines=20> */
.L_x_523:
[----:B------:R-:W-:Y:S01]  /*1370*/  FMUL.FTZ R24, R19, R4 ;  /* 0x0000000413187220 */ /* 0x000fe20000410000 */
[--C-:B------:R-:W-:Y:S02]  /*1380*/  HADD2.F32 R22, -RZ, R34.reuse.H0_H0 ;  /* 0x20000022ff167230 */ /* 0x100fe40000004100 */
[----:B------:R-:W-:Y:S01]  /*1390*/  FMUL.FTZ R27, R18, R5 ;  /* 0x00000005121b7220 */ /* 0x000fe20000410000 */
[----:B------:R-:W-:Y:S02]  /*13a0*/  HADD2.F32 R26, -RZ, R34.H1_H1 ;  /* 0x30000022ff1a7230 */ /* 0x000fe40000004100 */
[----:B------:R-:W-:Y:S01]  /*13b0*/  FFMA.FTZ R25, R17, R24, R20 ;  /* 0x0000001811197223 */ /* 0x000fe20000010014 */
[----:B------:R-:W-:Y:S01]  /*13c0*/  FADD.FTZ R24, R21, R24 ;  /* 0x0000001815187221 */ /* 0x000fe20000010000 */
[----:B------:R-:W-:Y:S01]  /*13d0*/  FADD.FTZ R21, R22, -UR17 ;  /* 0x8000001116157e21 */ /* 0x000fe20008010000 */
[--C-:B------:R-:W-:Y:S02]  /*13e0*/  HADD2.F32 R23, -RZ, R31.reuse.H0_H0 ;  /* 0x2000001fff177230 */ /* 0x100fe40000004100 */
[----:B------:R-:W-:Y:S01]  /*13f0*/  FADD.FTZ R22, R26, -UR17 ;  /* 0x800000111a167e21 */ /* 0x000fe20008010000 */
[----:B------:R-:W-:-:S02]  /*1400*/  HADD2.F32 R20, -RZ, R31.H1_H1 ;  /* 0x3000001fff147230 */ /* 0x000fc40000004100 */
[----:B------:R-:W-:Y:S01]  /*1410*/  FMUL.FTZ R21, R21, UR14 ;  /* 0x0000000e15157c20 */ /* 0x000fe20008410000 */
[----:B------:R-:W-:Y:S01]  /*1420*/  FMUL.FTZ R22, R22, UR14 ;  /* 0x0000000e16167c20 */ /* 0x000fe20008410000 */
[----:B------:R-:W-:Y:S06]  /*1430*/  @!P3 BRA `(.L_x_524) ;  /* 0x000000000048b947 */ /* 0x000fec0003800000 */
[----:B------:R-:W-:Y:S01]  /*1440*/  FFMA.FTZ R26, R21, R4, R6 ;  /* 0x00000004151a7223 */ /* 0x000fe20000010006 */
[----:B------:R-:W-:-:S03]  /*1450*/  FFMA.FTZ R28, R22, R5, R7 ;  /* 0x00000005161c7223 */ /* 0x000fc60000010007 */
[----:B------:R-:W-:-:S06]  /*1460*/  FMUL.FTZ R29, R26, -1.4426950216293334961 ;  /* 0xbfb8aa3b1a1d7820 */ /* 0x000fcc0000410000 */
[----:B------:R-:W0:Y:S02]  /*1470*/  MUFU.EX2 R29, R29 ;  /* 0x0000001d001d7308 */ /* 0x000e240000000800 */
[----:B0-----:R-:W-:-:S06]  /*1480*/  FADD.FTZ R30, R29, 1 ;  /* 0x3f8000001d1e7421 */ /* 0x001fcc0000010000 */
[----:B------:R-:W0:Y:S02]  /*1490*/  MUFU.RCP R30, R30 ;  /* 0x0000001e001e7308 */ /* 0x000e240000001000 */
[----:B0-----:R-:W-:Y:S01]  /*14a0*/  FADD.FTZ R41, -R30, 1 ;  /* 0x3f8000001e297421 */ /* 0x001fe20000010100 */
[----:B------:R-:W-:-:S03]  /*14b0*/  FMUL.FTZ R23, R23, R30 ;  /* 0x0000001e17177220 */ /* 0x000fc60000410000 */
[----:B------:R-:W-:Y:S01]  /*14c0*/  FFMA.FTZ R26, R26, R41, 1 ;  /* 0x3f8000001a1a7423 */ /* 0x000fe20000010029 */
[----:B------:R-:W-:-:S03]  /*14d0*/  FMUL.FTZ R41, R28, -1.4426950216293334961 ;  /* 0xbfb8aa3b1c297820 */ /* 0x000fc60000410000 */
[----:B------:R-:W-:-:S03]  /*14e0*/  FMUL.FTZ R23, R23, R26 ;  /* 0x0000001a17177220 */ /* 0x000fc60000410000 */
[----:B------:R-:W0:Y:S02]  /*14f0*/  MUFU.EX2 R41, R41 ;  /* 0x0000002900297308 */ /* 0x000e240000000800 */
[----:B0-----:R-:W-:-:S06]  /*1500*/  FADD.FTZ R41, R41, 1 ;  /* 0x3f80000029297421 */ /* 0x001fcc0000010000 */
[----:B------:R-:W0:Y:S02]  /*1510*/  MUFU.RCP R41, R41 ;  /* 0x0000002900297308 */ /* 0x000e240000001000 */
[----:B0-----:R-:W-:Y:S01]  /*1520*/  FADD.FTZ R29, -R41, 1 ;  /* 0x3f800000291d7421 */ /* 0x001fe20000010100 */
[----:B------:R-:W-:-:S03]  /*1530*/  FMUL.FTZ R20, R20, R41 ;  /* 0x0000002914147220 */ /* 0x000fc60000410000 */
[----:B------:R-:W-:-:S04]  /*1540*/  FFMA.FTZ R29, R28, R29, 1 ;  /* 0x3f8000001c1d7423 */ /* 0x000fc8000001001d */
[----:B------:R-:W-:-:S07]  /*1550*/  FMUL.FTZ R20, R20, R29 ;  /* 0x0000001d14147220 */ /* 0x000fce0000410000 */
.L_x_524:
        /* <DEDUP_REMOVED lines=12> */
[----:B------:R-:W-:Y:S01]  /*1620*/  FFMA.FTZ R9, R8, R11, RZ ;  /* 0x0000000b08097223 */ /* 0x000fe200000100ff */
[----:B------:R-:W-:Y:S01]  /*1630*/  FADD.FTZ R10, RZ, R10 ;  /* 0x0000000aff0a7221 */ /* 0x000fe20000010000 */
[----:B------:R-:W1:Y:S01]  /*1640*/  SHFL.DOWN PT, R25, R28, 0x1, 0x1f ;  /* 0x08201f001c197f89 */ /* 0x000e6200000e0000 */
[----:B------:R-:W-:Y:S01]  /*1650*/  FADD.FTZ R11, RZ, R11 ;  /* 0x0000000bff0b7221 */ /* 0x000fe20000010000 */
[----:B------:R-:W-:Y:S01]  /*1660*/  UIADD3 UR10, UR11, 0xd0, URZ ;  /* 0x000000d00b0a7890 */ /* 0x000fe2000fffe03f */
[----:B------:R-:W-:Y:S01]  /*1670*/  FFMA.FTZ R26, R13, R15, R26 ;  /* 0x0000000f0d1a7223 */ /* 0x000fe2000001001a */
[----:B------:R-:W2:Y:S01]  /*1680*/  SHFL.DOWN PT, R24, R29, 0x1, 0x1f ;  /* 0x08201f001d187f89 */ /* 0x000ea200000e0000 */
[----:B------:R-:W-:Y:S01]  /*1690*/  FADD.FTZ R10, R10, R15 ;  /* 0x0000000f0a0a7221 */ /* 0x000fe20000010000 */
[----:B------:R-:W-:Y:S01]  /*16a0*/  FFMA.FTZ R9, R12, R14, R9 ;  /* 0x0000000e0c097223 */ /* 0x000fe20000010009 */
[----:B------:R-:W-:Y:S01]  /*16b0*/  FADD.FTZ R11, R11, R14 ;  /* 0x0000000e0b0b7221 */ /* 0x000fe20000010000 */
[----:B------:R-:W-:Y:S01]  /*16c0*/  ISETP.NE.AND P2, PT, R40, RZ, PT ;  /* 0x000000ff2800720c */ /* 0x000fe20003f45270 */
[----:B------:R-:W-:Y:S01]  /*16d0*/  FFMA.FTZ R26, R17, R19, R26 ;  /* 0x00000013111a7223 */ /* 0x000fe2000001001a */
[----:B------:R-:W-:Y:S01]  /*16e0*/  FADD.FTZ R10, R10, R19 ;  /* 0x000000130a0a7221 */ /* 0x000fe20000010000 */
[----:B------:R-:W-:Y:S01]  /*16f0*/  FFMA.FTZ R9, R16, R18, R9 ;  /* 0x0000001210097223 */ /* 0x000fe20000010009 */
[----:B------:R-:W-:Y:S01]  /*1700*/  FADD.FTZ R11, R11, R18 ;  /* 0x000000120b0b7221 */ /* 0x000fe20000010000 */
[----:B------:R-:W-:Y:S01]  /*1710*/  FFMA.FTZ R8, R21, R23, R26 ;  /* 0x0000001715087223 */ /* 0x000fe2000001001a */
[----:B------:R-:W-:Y:S01]  /*1720*/  FADD.FTZ R10, R10, R23 ;  /* 0x000000170a0a7221 */ /* 0x000fe20000010000 */
[----:B------:R-:W-:Y:S01]  /*1730*/  FFMA.FTZ R9, R22, R20, R9 ;  /* 0x0000001416097223 */ /* 0x000fe20000010009 */
[----:B------:R-:W-:Y:S01]  /*1740*/  FADD.FTZ R11, R11, R20 ;  /* 0x000000140b0b7221 */ /* 0x000fe20000010000 */
[----:B0-----:R-:W-:Y:S01]  /*1750*/  ULEA UR10, UR15, UR10, 0x18 ;  /* 0x0000000a0f0a7291 */ /* 0x001fe2000f8ec03f */
[----:B------:R-:W-:Y:S01]  /*1760*/  BSSY B0, `(.L_x_525) ;  /* 0x000004f000007945 */ /* 0x000fe20003800000 */
[----:B------:R-:W-:-:S04]  /*1770*/  ISETP.GT.U32.AND P4, PT, R40, 0x4, PT ;  /* 0x000000042800780c */ /* 0x000fc80003f84070 */
[----:B------:R-:W-:Y:S01]  /*1780*/  LEA R30, R40, UR10, 0x4 ;  /* 0x0000000a281e7c11 */ /* 0x000fe2000f8e20ff */
[----:B-1----:R-:W-:Y:S01]  /*1790*/  @!P0 FADD.FTZ R28, R28, R25 ;  /* 0x000000191c1c8221 */ /* 0x002fe20000010000 */
[----:B--2---:R-:W-:-:S04]  /*17a0*/  @!P0 FADD.FTZ R29, R29, R24 ;  /* 0x000000181d1d8221 */ /* 0x004fc80000010000 */
        /* <DEDUP_REMOVED lines=21> */
[----:B------:R-:W-:-:S13]  /*1900*/  ISETP.NE.AND P0, PT, R0, RZ, PT ;  /* 0x000000ff0000720c */ /* 0x000fda0003f05270 */
        /* <DEDUP_REMOVED lines=10> */
[----:B0-----:R-:W-:Y:S01]  /*19b0*/  FADD.FTZ R28, R12, R15 ;  /* 0x0000000f0c1c7221 */ /* 0x001fe20000010000 */
[----:B------:R-:W0:Y:S02]  /*19c0*/  LDS.128 R24, [UR10+0x50] ;  /* 0x0000500aff187984 */ /* 0x000e240008000c00 */
[----:B--2---:R-:W-:Y:S01]  /*19d0*/  FADD.FTZ R29, R13, R20 ;  /* 0x000000140d1d7221 */ /* 0x004fe20000010000 */
[----:B------:R-:W-:Y:S01]  /*19e0*/  FADD.FTZ R28, R28, R21 ;  /* 0x000000151c1c7221 */ /* 0x000fe20000010000 */
[----:B------:R-:W1:Y:S02]  /*19f0*/  LDS.128 R12, [UR10+0x60] ;  /* 0x0000600aff0c7984 */ /* 0x000e640008000c00 */
[----:B------:R-:W-:Y:S01]  /*1a00*/  FADD.FTZ R29, R29, R22 ;  /* 0x000000161d1d7221 */ /* 0x000fe20000010000 */
[----:B------:R-:W-:Y:S02]  /*1a10*/  FADD.FTZ R28, R28, R23 ;  /* 0x000000171c1c7221 */ /* 0x000fe40000010000 */
[----:B------:R-:W2:Y:S01]  /*1a20*/  LDS.128 R20, [UR10+0x70] ;  /* 0x0000700aff147984 */ /* 0x000ea20008000c00 */
[----:B---3--:R-:W-:Y:S01]  /*1a30*/  FADD.FTZ R29, R29, R16 ;  /* 0x000000101d1d7221 */ /* 0x008fe20000010000 */
[----:B------:R-:W-:-:S03]  /*1a40*/  FADD.FTZ R28, R28, R17 ;  /* 0x000000111c1c7221 */ /* 0x000fc60000010000 */
[----:B------:R-:W-:Y:S01]  /*1a50*/  FADD.FTZ R29, R29, R18 ;  /* 0x000000121d1d7221 */ /* 0x000fe20000010000 */
[----:B------:R-:W-:Y:S02]  /*1a60*/  FADD.FTZ R28, R28, R19 ;  /* 0x000000131c1c7221 */ /* 0x000fe40000010000 */
[----:B------:R-:W3:Y:S01]  /*1a70*/  LDS.128 R16, [UR10+0x80] ;  /* 0x0000800aff107984 */ /* 0x000ee20008000c00 */
        /* <DEDUP_REMOVED lines=13> */
[----:B------:R-:W-:Y:S01]  /*1b50*/  FADD.FTZ R20, R20, R23 ;  /* 0x0000001714147221 */ /* 0x000fe20000010000 */
[----:B------:R-:W2:Y:S02]  /*1b60*/  LDS.64 R28, [UR10+0xb0] ;  /* 0x0000b00aff1c7984 */ /* 0x000ea40008000a00 */
        /* <DEDUP_REMOVED lines=13> */
[----:B------:R-:W-:-:S07]  /*1c40*/  FADD.FTZ R29, R20, R29 ;  /* 0x0000001d141d7221 */ /* 0x000fce0000010000 */
.L_x_526:
[----:B------:R-:W-:Y:S05]  /*1c50*/  BSYNC B0 ;  /* 0x0000000000007941 */ /* 0x000fea0003800000 */
.L_x_525:
        /* <DEDUP_REMOVED lines=24> */
[----:B------:R-:W3:Y:S01]  /*1de0*/  LDS.128 R16, [R30+0x230] ;  /* 0x000230001e107984 */ /* 0x000ee20000000c00 */
[----:B------:R-:W-:Y:S01]  /*1df0*/  FADD.FTZ R22, R22, R27 ;  /* 0x0000001b16167221 */ /* 0x000fe20000010000 */
[----:B------:R-:W-:Y:S01]  /*1e00*/  HFMA2.MMA R24, -RZ, RZ, 0, 2.98023223876953125e-07 ;  /* 0x00000005ff187435 */ /* 0x000fe200000001ff */
[----:B------:R-:W-:Y:S01]  /*1e10*/  IADD3 R26, R30, 0x190, RZ ;  /* 0x000001901e1a7810 */ /* 0x000fe20007ffe0ff */
        /* <DEDUP_REMOVED lines=11> */
[----:B------:R-:W-:-:S07]  /*1ed0*/  FADD.FTZ R11, R22, R19 ;  /* 0x00000013160b7221 */ /* 0x000fce0000010000 */
.L_x_529:
[----:B------:R1:W2:Y:S01]  /*1ee0*/  LDS.128 R20, [R26+0xf0] ;  /* 0x0000f0001a147984 */ /* 0x0002a20000000c00 */
[----:B------:R-:W-:-:S05]  /*1ef0*/  MOV R25, 0x5 ;  /* 0x0000000500197802 */ /* 0x000fca0000000f00 */
[C---:B------:R-:W-:Y:S01]  /*1f00*/  IMAD R25, R24.reuse, R25, 0x14 ;  /* 0x0000001418197424 */ /* 0x040fe200078e0219 */
[----:B------:R-:W-:-:S04]  /*1f10*/  IADD3 R24, R24, 0x28, RZ ;  /* 0x0000002818187810 */ /* 0x000fc80007ffe0ff */
[CC--:B------:R-:W-:Y:S02]  /*1f20*/  LEA R27, R25.reuse, R30.reuse, 0x4 ;  /* 0x0000001e191b7211 */ /* 0x0c0fe400078e20ff */
[----:B-1----:R-:W-:Y:S02]  /*1f30*/  LEA R26, R25, R30, 0x4 ;  /* 0x0000001e191a7211 */ /* 0x002fe400078e20ff */
[----:B------:R-:W-:Y:S01]  /*1f40*/  ISETP.NE.AND P0, PT, R24, 0x7d, PT ;  /* 0x0000007d1800780c */ /* 0x000fe20003f05270 */
[----:B------:R-:W1:Y:S04]  /*1f50*/  LDS.128 R16, [R27] ;  /* 0x000000001b107984 */ /* 0x000e680000000c00 */
[----:B------:R-:W3:Y:S01]  /*1f60*/  LDS.128 R12, [R27+0x50] ;  /* 0x000050001b0c7984 */ /* 0x000ee20000000c00 */
[----:B--2---:R-:W-:Y:S01]  /*1f70*/  FADD.FTZ R41, R20, R8 ;  /* 0x0000000814297221 */ /* 0x004fe20000010000 */
[----:B------:R-:W-:Y:S01]  /*1f80*/  FADD.FTZ R8, R21, R9 ;  /* 0x0000000915087221 */ /* 0x000fe20000010000 */
[----:B------:R-:W-:Y:S01]  /*1f90*/  FADD.FTZ R9, R22, R10 ;  /* 0x0000000a16097221 */ /* 0x000fe20000010000 */
[----:B------:R-:W-:-:S02]  /*1fa0*/  FADD.FTZ R10, R23, R11 ;  /* 0x0000000b170a7221 */ /* 0x000fc40000010000 */
[----:B------:R-:W2:Y:S01]  /*1fb0*/  LDS.128 R20, [R27+0xa0] ;  /* 0x0000a0001b147984 */ /* 0x000ea20000000c00 */
        /* <DEDUP_REMOVED lines=8> */
[----:B------:R-:W1:Y:S01]  /*2040*/  LDS.128 R8, [R27+0xf0] ;  /* 0x0000f0001b087984 */ /* 0x000e620000000c00 */
[----:B--2---:R-:W-:Y:S01]  /*2050*/  FADD.FTZ R41, R41, R20 ;  /* 0x0000001429297221 */ /* 0x004fe20000010000 */
[----:B------:R-:W-:Y:S01]  /*2060*/  FADD.FTZ R20, R18, R21 ;  /* 0x0000001512147221 */ /* 0x000fe20000010000 */
[----:B------:R-:W-:Y:S01]  /*2070*/  FADD.FTZ R21, R13, R22 ;  /* 0x000000160d157221 */ /* 0x000fe20000010000 */
[----:B------:R-:W2:Y:S01]  /*2080*/  LDS.128 R16, [R26+0x140] ;  /* 0x000140001a107984 */ /* 0x000ea20000000c00 */
[----:B------:R-:W-:-:S03]  /*2090*/  FADD.FTZ R22, R12, R23 ;  /* 0x000000170c167221 */ /* 0x000fc60000010000 */
[----:B------:R-:W3:Y:S01]  /*20a0*/  LDS.128 R12, [R26+0x190] ;  /* 0x000190001a0c7984 */ /* 0x000ee20000000c00 */
[----:B-1----:R-:W-:Y:S01]  /*20b0*/  FADD.FTZ R41, R41, R8 ;  /* 0x0000000829297221 */ /* 0x002fe20000010000 */
[----:B------:R-:W-:Y:S01]  /*20c0*/  FADD.FTZ R20, R20, R9 ;  /* 0x0000000914147221 */ /* 0x000fe20000010000 */
[----:B------:R-:W-:Y:S01]  /*20d0*/  FADD.FTZ R21, R21, R10 ;  /* 0x0000000a15157221 */ /* 0x000fe20000010000 */
[----:B------:R-:W-:Y:S02]  /*20e0*/  FADD.FTZ R22, R22, R11 ;  /* 0x0000000b16167221 */ /* 0x000fe40000010000 */
[----:B------:R-:W1:Y:S01]  /*20f0*/  LDS.128 R8, [R26+0x1e0] ;  /* 0x0001e0001a087984 */ /* 0x000e620000000c00 */
[----:B--2---:R-:W-:Y:S01]  /*2100*/  FADD.FTZ R41, R41, R16 ;  /* 0x0000001029297221 */ /* 0x004fe20000010000 */
        /* <DEDUP_REMOVED lines=17> */
[----:B------:R-:W-:-:S02]  /*2220*/  FADD.FTZ R26, R22, R19 ;  /* 0x00000013161a7221 */ /* 0x000fc40000010000 */
[----:B------:R-:W2:Y:S01]  /*2230*/  LDS.128 R16, [R27+0x320] ;  /* 0x000320001b107984 */ /* 0x000ea20000000c00 */
[----:B---3--:R-:W-:Y:S01]  /*2240*/  FADD.FTZ R41, R41, R12 ;  /* 0x0000000c29297221 */ /* 0x008fe20000010000 */
[----:B------:R-:W-:Y:S01]  /*2250*/  FADD.FTZ R12, R20, R13 ;  /* 0x0000000d140c7221 */ /* 0x000fe20000010000 */
[----:B------:R-:W-:Y:S01]  /*2260*/  FADD.FTZ R13, R21, R14 ;  /* 0x0000000e150d7221 */ /* 0x000fe20000010000 */
[----:B------:R-:W-:Y:S01]  /*2270*/  FADD.FTZ R14, R26, R15 ;  /* 0x0000000f1a0e7221 */ /* 0x000fe20000010000 */
[----:B------:R-:W3:Y:S01]  /*2280*/  LDS.128 R20, [R27+0x370] ;  /* 0x000370001b147984 */ /* 0x000ee20000000c00 */
[----:B------:R-:W-:Y:S01]  /*2290*/  LEA R26, R25, R30, 0x4 ;  /* 0x0000001e191a7211 */ /* 0x000fe200078e20ff */
[----:B-1----:R-:W-:Y:S01]  /*22a0*/  FADD.FTZ R41, R41, R8 ;  /* 0x0000000829297221 */ /* 0x002fe20000010000 */
[----:B------:R-:W-:Y:S01]  /*22b0*/  FADD.FTZ R12, R12, R9 ;  /* 0x000000090c0c7221 */ /* 0x000fe20000010000 */
[----:B------:R-:W-:Y:S01]  /*22c0*/  FADD.FTZ R13, R13, R10 ;  /* 0x0000000a0d0d7221 */ /* 0x000fe20000010000 */
[----:B------:R-:W-:-:S02]  /*22d0*/  FADD.FTZ R14, R14, R11 ;  /* 0x0000000b0e0e7221 */ /* 0x000fc40000010000 */
[----:B------:R-:W1:Y:S01]  /*22e0*/  LDS.128 R8, [R26+0x3c0] ;  /* 0x0003c0001a087984 */ /* 0x000e620000000c00 */
[----:B--2---:R-:W-:Y:S01]  /*22f0*/  FADD.FTZ R41, R41, R16 ;  /* 0x0000001029297221 */ /* 0x004fe20000010000 */
[----:B------:R-:W-:Y:S01]  /*2300*/  FADD.FTZ R12, R12, R17 ;  /* 0x000000110c0c7221 */ /* 0x000fe20000010000 */
[----:B------:R-:W-:Y:S01]  /*2310*/  FADD.FTZ R17, R13, R18 ;  /* 0x000000120d117221 */ /* 0x000fe20000010000 */
[----:B------:R-:W-:Y:S01]  /*2320*/  FADD.FTZ R16, R14, R19 ;  /* 0x000000130e107221 */ /* 0x000fe20000010000 */
[----:B---3--:R-:W-:Y:S01]  /*2330*/  FADD.FTZ R27, R41, R20 ;  /* 0x00000014291b7221 */ /* 0x008fe20000010000 */
        /* <DEDUP_REMOVED lines=12> */
[----:B------:R-:W-:Y:S01]  /*2400*/  LEA R20, R25, R30, 0x4 ;  /* 0x0000001e19147211 */ /* 0x000fe200078e20ff */
[----:B------:R-:W-:Y:S01]  /*2410*/  FADD.FTZ R27, R22, R15 ;  /* 0x0000000f161b7221 */ /* 0x000fe20000010000 */
[----:B------:R-:W-:Y:S01]  /*2420*/  FADD.FTZ R21, R21, R14 ;  /* 0x0000000e15157221 */ /* 0x000fe20000010000 */
[----:B---3--:R-:W-:Y:S01]  /*2430*/  FADD.FTZ R22, R12, R17 ;  /* 0x000000110c167221 */ /* 0x008fe20000010000 */
[----:B------:R-:W-:Y:S01]  /*2440*/  FADD.FTZ R23, R23, R16 ;  /* 0x0000001017177221 */ /* 0x000fe20000010000 */
[----:B------:R-:W2:Y:S01]  /*2450*/  LDS.128 R12, [R20+0x500] ;  /* 0x00050000140c7984 */ /* 0x000ea20000000c00 */
        /* <DEDUP_REMOVED lines=13> */
[----:B------:R-:W-:Y:S01]  /*2530*/  LEA R27, R25, R30, 0x4 ;  /* 0x0000001e191b7211 */ /* 0x000fe200078e20ff */
        /* <DEDUP_REMOVED lines=29> */
[----:B------:R-:W-:Y:S02]  /*2710*/  FADD.FTZ R18, R18, R15 ;  /* 0x0000000f12127221 */ /* 0x000fe40000010000 */
[----:B------:R-:W2:Y:S01]  /*2720*/  LDS.128 R12, [R26+0x7d0] ;  /* 0x0007d0001a0c7984 */ /* 0x000ea20000000c00 */
        /* <DEDUP_REMOVED lines=50> */
[----:B------:R3:W4:Y:S01]  /*2a50*/  LDS.128 R20, [R26+0xaf0] ;  /* 0x000af0001a147984 */ /* 0x0007220000000c00 */
[----:B------:R-:W-:-:S02]  /*2a60*/  LEA R27, R25, R30, 0x4 ;  /* 0x0000001e191b7211 */ /* 0x000fc400078e20ff */
[----:B------:R-:W-:Y:S01]  /*2a70*/  IADD3 R25, R25, 0xb4, RZ ;  /* 0x000000b419197810 */ /* 0x000fe20007ffe0ff */
        /* <DEDUP_REMOVED lines=8> */
[----:B---3--:R-:W-:Y:S01]  /*2b00*/  FADD.FTZ R26, R18, R15 ;  /* 0x0000000f121a7221 */ /* 0x008fe20000010000 */
[----:B----4-:R-:W-:Y:S01]  /*2b10*/  FADD.FTZ R41, R20, R41 ;  /* 0x0000002914297221 */ /* 0x010fe20000010000 */
[----:B------:R-:W2:Y:S01]  /*2b20*/  LDS.128 R12, [R27+0xb90] ;  /* 0x000b90001b0c7984 */ /* 0x000ea20000000c00 */
[----:B------:R-:W-:Y:S01]  /*2b30*/  FADD.FTZ R20, R21, R16 ;  /* 0x0000001015147221 */ /* 0x000fe20000010000 */
[----:B------:R-:W-:Y:S01]  /*2b40*/  FADD.FTZ R21, R22, R17 ;  /* 0x0000001116157221 */ /* 0x000fe20000010000 */
[----:B------:R-:W-:Y:S01]  /*2b50*/  FADD.FTZ R26, R23, R26 ;  /* 0x0000001a171a7221 */ /* 0x000fe20000010000 */
[----:B------:R-:W3:Y:S03]  /*2b60*/  LDS.128 R16, [R27+0xbe0] ;  /* 0x000be0001b107984 */ /* 0x000ee60000000c00 */
        /* <DEDUP_REMOVED lines=14> */
.L_x_528:
[----:B------:R-:W-:Y:S05]  /*2c50*/  BSYNC B0 ;  /* 0x0000000000007941 */ /* 0x000fea0003800000 */
.L_x_527:
        /* <DEDUP_REMOVED lines=20> */
.L_x_531:
[----:B------:R-:W-:Y:S05]  /*2da0*/  BSYNC B0 ;  /* 0x0000000000007941 */ /* 0x000fea0003800000 */
.L_x_530:
[----:B------:R-:W-:Y:S05]  /*2db0*/  @!P0 BRA `(.L_x_532) ;  /* 0x0000001000908947 */ /* 0x000fea0003800000 */
[----:B--2---:R-:W1:Y:S01]  /*2dc0*/  LDC R18, c[0x0][0x10] ;  /* 0x00000400ff127b82 */ /* 0x004e620000000800 */
[----:B------:R-:W2:Y:S01]  /*2dd0*/  S2R R3, SR_CTAID.Y ;  /* 0x0000000000037919 */ /* 0x000ea20000002600 */
        /* <DEDUP_REMOVED lines=31> */
.L_x_534:
[----:B------:R-:W2:Y:S04]  /*2fd0*/  LDG.E.STRONG.GPU R10, desc[UR12][R8.64] ;  /* 0x0000000c080a7981 */ /* 0x000ea8000c1ef900 */
[----:B--2---:R-:W-:Y:S01]  /*2fe0*/  CCTL.IVALL ;  /* 0x00000000ff00798f */ /* 0x004fe20002000000 */
[----:B------:R-:W-:Y:S05]  /*2ff0*/  YIELD ;  /* 0x0000000000007946 */ /* 0x000fea0003800000 */
[----:B------:R-:W-:-:S13]  /*3000*/  ISETP.NE.AND P0, PT, R10, R13, PT ;  /* 0x0000000d0a00720c */ /* 0x000fda0003f05270 */
[----:B------:R-:W-:Y:S05]  /*3010*/  @P0 BRA `(.L_x_534) ;  /* 0xfffffffc00ec0947 */ /* 0x000fea000383ffff */
.L_x_533:
        /* <DEDUP_REMOVED lines=17> */
.L_x_538:
        /* <DEDUP_REMOVED lines=115> */
.L_x_537:
        /* <DEDUP_REMOVED lines=61> */
.L_x_539:
[----:B------:R-:W-:-:S13]  /*3c30*/  ISETP.NE.OR P0, PT, R13, RZ, P0 ;  /* 0x000000ff0d00720c */ /* 0x000fda0000705670 */
[----:B------:R-:W-:Y:S05]  /*3c40*/  @!P0 BRA `(.L_x_535) ;  /* 0x00000000007c8947 */ /* 0x000fea0003800000 */
.L_x_536:
        /* <DEDUP_REMOVED lines=31> */
.L_x_535:
        /* <DEDUP_REMOVED lines=11> */
.L_x_541:
[----:B------:R-:W-:Y:S05]  /*3ef0*/  BSYNC B0 ;  /* 0x0000000000007941 */ /* 0x000fea0003800000 */
.L_x_540:
        /* <DEDUP_REMOVED lines=16> */
.L_x_532:
[----:B------:R-:W1:Y:S01]  /*4000*/  S2UR UR11, SR_CgaCtaId ;  /* 0x00000000000b79c3 */ /* 0x000e620000008800 */
[----:B------:R-:W-:Y:S01]  /*4010*/  UMOV UR10, 0x400 ;  /* 0x00000400000a7882 */ /* 0x000fe20000000000 */
[C---:B------:R-:W-:Y:S01]  /*4020*/  IADD3 R17, R39.reuse, 0x80, RZ ;  /* 0x0000008027117810 */ /* 0x040fe20007ffe0ff */
[----:B--2---:R-:W-:Y:S01]  /*4030*/  HADD2.F32 R11, -RZ, R36.H0_H0 ;  /* 0x20000024ff0b7230 */ /* 0x004fe20000004100 */
[C---:B------:R-:W-:Y:S01]  /*4040*/  IADD3 R14, R39.reuse, 0x100, RZ ;  /* 0x00000100270e7810 */ /* 0x040fe20007ffe0ff */
[----:B------:R-:W-:Y:S01]  /*4050*/  HADD2.F32 R19, -RZ, R38.H0_H0 ;  /* 0x20000026ff137230 */ /* 0x000fe20000004100 */
[----:B------:R-:W-:Y:S01]  /*4060*/  IADD3 R13, R39, 0x180, RZ ;  /* 0x00000180270d7810 */ /* 0x000fe20007ffe0ff */
[----:B------:R-:W-:Y:S01]  /*4070*/  HADD2.F32 R36, -RZ, R36.H1_H1 ;  /* 0x30000024ff247230 */ /* 0x000fe20000004100 */
[----:B------:R-:W-:Y:S01]  /*4080*/  SHF.R.S32.HI R18, RZ, 0x1f, R17 ;  /* 0x0000001fff127819 */ /* 0x000fe20000011411 */
[----:B------:R-:W-:Y:S01]  /*4090*/  HADD2.F32 R38, -RZ, R38.H1_H1 ;  /* 0x30000026ff267230 */ /* 0x000fe20000004100 */
[----:B------:R-:W-:-:S02]  /*40a0*/  SHF.R.S32.HI R12, RZ, 0x1f, R14 ;  /* 0x0000001fff0c7819 */ /* 0x000fc4000001140e */
[----:B------:R-:W-:Y:S01]  /*40b0*/  SHF.R.S32.HI R3, RZ, 0x1f, R13 ;  /* 0x0000001fff037819 */ /* 0x000fe2000001140d */
[----:B-1----:R-:W-:-:S09]  /*40c0*/  ULEA UR10, UR11, UR10, 0x18 ;  /* 0x0000000a0b0a7291 */ /* 0x002fd2000f8ec03f */
[----:B------:R-:W-:Y:S01]  /*40d0*/  @!P2 STS.64 [UR10+0xc0], R28 ;  /* 0x0000c01cff00a988 */ /* 0x000fe20008000a0a */
[----:B------:R-:W-:Y:S06]  /*40e0*/  BAR.SYNC.DEFER_BLOCKING 0x0 ;  /* 0x0000000000007b1d */ /* 0x000fec0000010000 */
[----:B------:R-:W1:Y:S01]  /*40f0*/  LDS.64 R8, [UR10+0xc0] ;  /* 0x0000c00aff087984 */ /* 0x000e620008000a00 */
[----:B------:R-:W-:Y:S02]  /*4100*/  ULDC.64 UR10, c[0x0][0x290] ;  /* 0x0000a400000a7ab9 */ /* 0x000fe40000000a00 */
[----:B------:R-:W-:-:S02]  /*4110*/  ISETP.GE.U32.AND P0, PT, R17, UR10, PT ;  /* 0x0000000a11007c0c */ /* 0x000fc4000bf06070 */
[----:B------:R-:W-:Y:S02]  /*4120*/  ISETP.GE.U32.AND P2, PT, R14, UR10, PT ;  /* 0x0000000a0e007c0c */ /* 0x000fe4000bf46070 */
[----:B------:R-:W-:Y:S01]  /*4130*/  ISETP.GE.U32.AND P5, PT, R13, UR10, PT ;  /* 0x0000000a0d007c0c */ /* 0x000fe2000bfa6070 */
[----:B------:R-:W-:Y:S01]  /*4140*/  ULDC UR10, c[0x0][0x2bc] ;  /* 0x0000af00000a7ab9 */ /* 0x000fe20000000800 */
[----:B------:R-:W-:Y:S02]  /*4150*/  ISETP.GE.AND.EX P4, PT, R18, UR11, PT, P0 ;  /* 0x0000000b12007c0c */ /* 0x000fe4000bf86300 */
[----:B------:R-:W-:Y:S02]  /*4160*/  ISETP.GE.AND.EX P0, PT, R12, UR11, PT, P2 ;  /* 0x0000000b0c007c0c */ /* 0x000fe4000bf06320 */
[----:B------:R-:W-:Y:S02]  /*4170*/  ISETP.GE.AND.EX P2, PT, R3, UR11, PT, P5 ;  /* 0x0000000b03007c0c */ /* 0x000fe4000bf46350 */
[----:B------:R-:W-:Y:S01]  /*4180*/  ISETP.GT.U32.OR P4, PT, R40, 0x27f, P4 ;  /* 0x0000027f2800780c */ /* 0x000fe20002784470 */
[----:B-1----:R-:W-:Y:S01]  /*4190*/  FMUL.FTZ R15, R8, UR10 ;  /* 0x0000000a080f7c20 */ /* 0x002fe20008410000 */
[----:B------:R-:W-:-:S02]  /*41a0*/  HADD2.F32 R8, -RZ, R37.H0_H0 ;  /* 0x20000025ff087230 */ /* 0x000fc40000004100 */
[----:B------:R-:W-:Y:S01]  /*41b0*/  FMUL.FTZ R16, R9, UR10 ;  /* 0x0000000a09107c20 */ /* 0x000fe20008410000 */
[----:B------:R-:W-:Y:S02]  /*41c0*/  HADD2.F32 R37, -RZ, R37.H1_H1 ;  /* 0x30000025ff257230 */ /* 0x000fe40000004100 */
[----:B------:R-:W-:-:S03]  /*41d0*/  FADD.FTZ R8, R8, -UR17 ;  /* 0x8000001108087e21 */ /* 0x000fc60008010000 */
[----:B------:R-:W-:Y:S01]  /*41e0*/  FADD.FTZ R37, R37, -UR17 ;  /* 0x8000001125257e21 */ /* 0x000fe20008010000 */
[----:B------:R-:W-:-:S03]  /*41f0*/  FMUL.FTZ R9, R8, UR14 ;  /* 0x0000000e08097c20 */ /* 0x000fc60008410000 */
[----:B------:R-:W-:Y:S01]  /*4200*/  FMUL.FTZ R8, R37, UR14 ;  /* 0x0000000e25087c20 */ /* 0x000fe20008410000 */
[----:B------:R-:W-:Y:S06]  /*4210*/  @!P3 BRA `(.L_x_542) ;  /* 0x000000000048b947 */ /* 0x000fec0003800000 */
[----:B------:R-:W-:Y:S01]  /*4220*/  FFMA.FTZ R20, R9, R4, R6 ;  /* 0x0000000409147223 */ /* 0x000fe20000010006 */
[----:B------:R-:W-:-:S03]  /*4230*/  FFMA.FTZ R10, R8, R5, R7 ;  /* 0x00000005080a7223 */ /* 0x000fc60000010007 */
[----:B------:R-:W-:Y:S01]  /*4240*/  FMUL.FTZ R21, R20, -1.4426950216293334961 ;  /* 0xbfb8aa3b14157820 */ /* 0x000fe20000410000 */
[----:B------:R-:W-:-:S05]  /*4250*/  FMUL.FTZ R23, R10, -1.4426950216293334961 ;  /* 0xbfb8aa3b0a177820 */ /* 0x000fca0000410000 */
[----:B------:R-:W1:Y:S08]  /*4260*/  MUFU.EX2 R21, R21 ;  /* 0x0000001500157308 */ /* 0x000e700000000800 */
[----:B------:R-:W2:Y:S01]  /*4270*/  MUFU.EX2 R23, R23 ;  /* 0x0000001700177308 */ /* 0x000ea20000000800 */
[----:B-1----:R-:W-:-:S07]  /*4280*/  FADD.FTZ R22, R21, 1 ;  /* 0x3f80000015167421 */ /* 0x002fce0000010000 */
[----:B------:R-:W1:Y:S01]  /*4290*/  MUFU.RCP R22, R22 ;  /* 0x0000001600167308 */ /* 0x000e620000001000 */
[----:B--2---:R-:W-:-:S07]  /*42a0*/  FADD.FTZ R24, R23, 1 ;  /* 0x3f80000017187421 */ /* 0x004fce0000010000 */
        /* <DEDUP_REMOVED lines=9> */
.L_x_542:
[----:B------:R-:W-:Y:S04]  /*4340*/  BSSY B0, `(.L_x_543) ;  /* 0x0000015000007945 */ /* 0x000fe80003800000 */
[----:B------:R-:W-:Y:S05]  /*4350*/  @!P1 BRA `(.L_x_544) ;  /* 0x00000000004c9947 */ /* 0x000fea0003800000 */
[C-C-:B------:R-:W-:Y:S01]  /*4360*/  FFMA.FTZ R10, R15.reuse, R9, R16.reuse ;  /* 0x000000090f0a7223 */ /* 0x140fe20000010010 */
[----:B------:R-:W-:Y:S01]  /*4370*/  FFMA.FTZ R9, R15, R8, R16 ;  /* 0x000000080f097223 */ /* 0x000fe20000010010 */
[----:B------:R-:W-:Y:S01]  /*4380*/  SHF.R.S32.HI R22, RZ, 0x1f, R39 ;  /* 0x0000001fff167819 */ /* 0x000fe20000011427 */
[----:B------:R-:W-:Y:S01]  /*4390*/  ULDC.64 UR10, c[0x0][0x288] ;  /* 0x0000a200000a7ab9 */ /* 0x000fe20000000a00 */
[----:B------:R-:W-:Y:S01]  /*43a0*/  MOV R8, R42 ;  /* 0x0000002a00087202 */ /* 0x000fe20000000f00 */
[----:B------:R-:W-:Y:S01]  /*43b0*/  FFMA.FTZ R20, R36, R5, -R9 ;  /* 0x0000000524147223 */ /* 0x000fe20000010809 */
[----:B------:R-:W-:Y:S01]  /*43c0*/  MOV R9, R45 ;  /* 0x0000002d00097202 */ /* 0x000fe20000000f00 */
[----:B------:R-:W-:Y:S02]  /*43d0*/  IMAD R22, R22, UR10, RZ ;  /* 0x0000000a16167c24 */ /* 0x000fe4000f8e02ff */
[----:B------:R-:W-:Y:S01]  /*43e0*/  FFMA.FTZ R10, R11, R4, -R10 ;  /* 0x000000040b0a7223 */ /* 0x000fe2000001080a */
[----:B------:R-:W-:Y:S01]  /*43f0*/  FMUL.FTZ R20, R20, UR14 ;  /* 0x0000000e14147c20 */ /* 0x000fe20008410000 */
[----:B------:R-:W-:-:S04]  /*4400*/  IMAD.WIDE.U32 R8, R39, UR10, R8 ;  /* 0x0000000a27087c25 */ /* 0x000fc8000f8e0008 */
[----:B------:R-:W-:Y:S01]  /*4410*/  FMUL.FTZ R21, R10, UR14 ;  /* 0x0000000e0a157c20 */ /* 0x000fe20008410000 */
[----:B------:R-:W-:Y:S01]  /*4420*/  IMAD R11, R39, UR11, R22 ;  /* 0x0000000b270b7c24 */ /* 0x000fe2000f8e0216 */
[----:B------:R-:W-:Y:S02]  /*4430*/  ULDC.64 UR10, c[0x0][0x210] ;  /* 0x00008400000a7ab9 */ /* 0x000fe40000000a00 */
[----:B------:R-:W-:Y:S02]  /*4440*/  LEA R10, P5, R8, UR10, 0x1 ;  /* 0x0000000a080a7c11 */ /* 0x000fe4000f8a08ff */
[----:B------:R-:W-:Y:S02]  /*4450*/  IADD3 R11, R9, R11, RZ ;  /* 0x0000000b090b7210 */ /* 0x000fe40007ffe0ff */
[----:B------:R-:W-:Y:S02]  /*4460*/  F2FP.F16.F32.PACK_AB R9, R20, R21 ;  /* 0x000000151409723e */ /* 0x000fe400000000ff */
[----:B------:R-:W-:-:S05]  /*4470*/  LEA.HI.X R11, R8, UR11, R11, 0x1, P5 ;  /* 0x0000000b080b7c11 */ /* 0x000fca000a8f0c0b */
[----:B------:R1:W-:Y:S02]  /*4480*/  STG.E desc[UR12][R10.64], R9 ;  /* 0x000000090a007986 */ /* 0x0003e4000c10190c */
.L_x_544:
[----:B------:R-:W-:Y:S05]  /*4490*/  BSYNC B0 ;  /* 0x0000000000007941 */ /* 0x000fea0003800000 */
.L_x_543:
[----:B------:R-:W-:Y:S01]  /*44a0*/  FADD.FTZ R19, R19, -UR17 ;  /* 0x8000001113137e21 */ /* 0x000fe20008010000 */
[----:B------:R-:W-:Y:S01]  /*44b0*/  FADD.FTZ R38, R38, -UR17 ;  /* 0x8000001126267e21 */ /* 0x000fe20008010000 */
[--C-:B-1----:R-:W-:Y:S02]  /*44c0*/  HADD2.F32 R9, -RZ, R35.reuse.H0_H0 ;  /* 0x20000023ff097230 */ /* 0x102fe40000004100 */
[----:B------:R-:W-:Y:S02]  /*44d0*/  HADD2.F32 R8, -RZ, R35.H1_H1 ;  /* 0x30000023ff087230 */ /* 0x000fe40000004100 */
[----:B------:R-:W-:Y:S01]  /*44e0*/  FMUL.FTZ R27, R19, UR14 ;  /* 0x0000000e131b7c20 */ /* 0x000fe20008410000 */
        /* <DEDUP_REMOVED lines=11> */
[----:B------:R-:W2:Y:S01]  /*45a0*/  MUFU.RCP R23, R22 ;  /* 0x0000001600177308 */ /* 0x000ea20000001000 */
[----:B-1----:R-:W-:Y:S01]  /*45b0*/  FADD.FTZ R25, -R20, 1 ;  /* 0x3f80000014197421 */ /* 0x002fe20000010100 */
[----:B------:R-:W-:-:S03]  /*45c0*/  FMUL.FTZ R9, R9, R20 ;  /* 0x0000001409097220 */ /* 0x000fc60000410000 */
[----:B------:R-:W-:Y:S01]  /*45d0*/  FFMA.FTZ R10, R10, R25, 1 ;  /* 0x3f8000000a0a7423 */ /* 0x000fe20000010019 */
[----:B--2---:R-:W-:Y:S01]  /*45e0*/  FADD.FTZ R24, -R23, 1 ;  /* 0x3f80000017187421 */ /* 0x004fe20000010100 */
[----:B------:R-:W-:Y:S02]  /*45f0*/  FMUL.FTZ R8, R8, R23 ;  /* 0x0000001708087220 */ /* 0x000fe40000410000 */
[----:B------:R-:W-:Y:S01]  /*4600*/  FMUL.FTZ R9, R9, R10 ;  /* 0x0000000a09097220 */ /* 0x000fe20000410000 */
[----:B------:R-:W-:-:S04]  /*4610*/  FFMA.FTZ R11, R11, R24, 1 ;  /* 0x3f8000000b0b7423 */ /* 0x000fc80000010018 */
[----:B------:R-:W-:-:S07]  /*4620*/  FMUL.FTZ R8, R8, R11 ;  /* 0x0000000b08087220 */ /* 0x000fce0000410000 */
.L_x_545:
[----:B------:R-:W-:Y:S04]  /*4630*/  BSSY B0, `(.L_x_546) ;  /* 0x0000014000007945 */ /* 0x000fe80003800000 */
[----:B------:R-:W-:Y:S05]  /*4640*/  @P4 BRA `(.L_x_547) ;  /* 0x0000000000484947 */ /* 0x000fea0003800000 */
[C-C-:B------:R-:W-:Y:S01]  /*4650*/  FFMA.FTZ R10, R15.reuse, R27, R16.reuse ;  /* 0x0000001b0f0a7223 */ /* 0x140fe20000010010 */
[----:B------:R-:W-:Y:S01]  /*4660*/  FFMA.FTZ R11, R15, R38, R16 ;  /* 0x000000260f0b7223 */ /* 0x000fe20000010010 */
[----:B------:R-:W-:Y:S02]  /*4670*/  ULDC.64 UR10, c[0x0][0x288] ;  /* 0x0000a200000a7ab9 */ /* 0x000fe40000000a00 */
[----:B------:R-:W-:Y:S01]  /*4680*/  FFMA.FTZ R10, R9, R4, -R10 ;  /* 0x00000004090a7223 */ /* 0x000fe2000001080a */
[----:B------:R-:W-:Y:S01]  /*4690*/  FFMA.FTZ R11, R8, R5, -R11 ;  /* 0x00000005080b7223 */ /* 0x000fe2000001080b */
[----:B------:R-:W-:Y:S01]  /*46a0*/  MOV R8, R42 ;  /* 0x0000002a00087202 */ /* 0x000fe20000000f00 */
[----:B------:R-:W-:Y:S01]  /*46b0*/  IMAD R18, R18, UR10, RZ ;  /* 0x0000000a12127c24 */ /* 0x000fe2000f8e02ff */
[----:B------:R-:W-:-:S03]  /*46c0*/  MOV R9, R45 ;  /* 0x0000002d00097202 */ /* 0x000fc60000000f00 */
[C---:B------:R-:W-:Y:S02]  /*46d0*/  IMAD R19, R17.reuse, UR11, R18 ;  /* 0x0000000b11137c24 */ /* 0x040fe4000f8e0212 */
[----:B------:R-:W-:Y:S01]  /*46e0*/  FMUL.FTZ R18, R10, UR14 ;  /* 0x0000000e0a127c20 */ /* 0x000fe20008410000 */
[----:B------:R-:W-:Y:S01]  /*46f0*/  IMAD.WIDE.U32 R8, R17, UR10, R8 ;  /* 0x0000000a11087c25 */ /* 0x000fe2000f8e0008 */
[----:B------:R-:W-:-:S03]  /*4700*/  ULDC.64 UR10, c[0x0][0x210] ;  /* 0x00008400000a7ab9 */ /* 0x000fc60000000a00 */
[----:B------:R-:W-:Y:S01]  /*4710*/  FMUL.FTZ R17, R11, UR14 ;  /* 0x0000000e0b117c20 */ /* 0x000fe20008410000 */
[C---:B------:R-:W-:Y:S02]  /*4720*/  LEA R10, P4, R8.reuse, UR10, 0x1 ;  /* 0x0000000a080a7c11 */ /* 0x040fe4000f8808ff */
[----:B------:R-:W-:Y:S02]  /*4730*/  IADD3 R19, R9, R19, RZ ;  /* 0x0000001309137210 */ /* 0x000fe40007ffe0ff */
[----:B------:R-:W-:Y:S02]  /*4740*/  F2FP.F16.F32.PACK_AB R17, R17, R18 ;  /* 0x000000121111723e */ /* 0x000fe400000000ff */
[----:B------:R-:W-:-:S05]  /*4750*/  LEA.HI.X R11, R8, UR11, R19, 0x1, P4 ;  /* 0x0000000b080b7c11 */ /* 0x000fca000a0f0c13 */
[----:B------:R1:W-:Y:S02]  /*4760*/  STG.E desc[UR12][R10.64], R17 ;  /* 0x000000110a007986 */ /* 0x0003e4000c10190c */
.L_x_547:
[----:B------:R-:W-:Y:S05]  /*4770*/  BSYNC B0 ;  /* 0x0000000000007941 */ /* 0x000fea0003800000 */
.L_x_546:
[--C-:B------:R-:W-:Y:S01]  /*4780*/  HADD2.F32 R8, -RZ, R33.reuse.H0_H0 ;  /* 0x20000021ff087230 */ /* 0x100fe20000004100 */
[C---:B------:R-:W-:Y:S01]  /*4790*/  ISETP.GT.U32.OR P0, PT, R40.reuse, 0x27f, P0 ;  /* 0x0000027f2800780c */ /* 0x040fe20000704470 */
[----:B------:R-:W-:Y:S01]  /*47a0*/  HADD2.F32 R33, -RZ, R33.H1_H1 ;  /* 0x30000021ff217230 */ /* 0x000fe20000004100 */
[----:B------:R-:W-:Y:S01]  /*47b0*/  ISETP.GT.U32.OR P2, PT, R40, 0x27f, P2 ;  /* 0x0000027f2800780c */ /* 0x000fe20001744470 */
[----:B------:R-:W-:Y:S02]  /*47c0*/  HADD2.F32 R9, -RZ, R32.H0_H0 ;  /* 0x20000020ff097230 */ /* 0x000fe40000004100 */
[----:B-1----:R-:W-:Y:S01]  /*47d0*/  FADD.FTZ R10, R8, -UR17 ;  /* 0x80000011080a7e21 */ /* 0x002fe20008010000 */
[----:B------:R-:W-:Y:S02]  /*47e0*/  HADD2.F32 R8, -RZ, R34.H0_H0 ;  /* 0x20000022ff087230 */ /* 0x000fe40000004100 */
[----:B------:R-:W-:Y:S01]  /*47f0*/  FADD.FTZ R33, R33, -UR17 ;  /* 0x8000001121217e21 */ /* 0x000fe20008010000 */
[----:B------:R-:W-:-:S02]  /*4800*/  HADD2.F32 R32, -RZ, R32.H1_H1 ;  /* 0x30000020ff207230 */ /* 0x000fc40000004100 */
        /* <DEDUP_REMOVED lines=22> */
.L_x_548:
        /* <DEDUP_REMOVED lines=9> */
[----:B------:R-:W-:Y:S01]  /*4a00*/  MOV R11, R45 ;  /* 0x0000002d000b7202 */ /* 0x000fe20000000f00 */
[----:B------:R-:W-:Y:S01]  /*4a10*/  FMUL.FTZ R12, R9, UR14 ;  /* 0x0000000e090c7c20 */ /* 0x000fe20008410000 */
[----:B------:R-:W-:Y:S01]  /*4a20*/  FMUL.FTZ R9, R32, UR14 ;  /* 0x0000000e20097c20 */ /* 0x000fe20008410000 */
[----:B------:R-:W-:-:S02]  /*4a30*/  IMAD R17, R14, UR11, R17 ;  /* 0x0000000b0e117c24 */ /* 0x000fc4000f8e0211 */
[----:B------:R-:W-:Y:S01]  /*4a40*/  IMAD.WIDE.U32 R10, R14, UR10, R10 ;  /* 0x0000000a0e0a7c25 */ /* 0x000fe2000f8e000a */
[----:B------:R-:W-:Y:S01]  /*4a50*/  ULDC.64 UR10, c[0x0][0x210] ;  /* 0x00008400000a7ab9 */ /* 0x000fe20000000a00 */
[----:B------:R-:W-:Y:S02]  /*4a60*/  F2FP.F16.F32.PACK_AB R9, R9, R12 ;  /* 0x0000000c0909723e */ /* 0x000fe400000000ff */
[----:B------:R-:W-:Y:S02]  /*4a70*/  LEA R18, P0, R10, UR10, 0x1 ;  /* 0x0000000a0a127c11 */ /* 0x000fe4000f8008ff */
[----:B------:R-:W-:-:S04]  /*4a80*/  IADD3 R17, R11, R17, RZ ;  /* 0x000000110b117210 */ /* 0x000fc80007ffe0ff */
[----:B------:R-:W-:-:S05]  /*4a90*/  LEA.HI.X R19, R10, UR11, R17, 0x1, P0 ;  /* 0x0000000b0a137c11 */ /* 0x000fca00080f0c11 */
[----:B------:R1:W-:Y:S02]  /*4aa0*/  STG.E desc[UR12][R18.64], R9 ;  /* 0x0000000912007986 */ /* 0x0003e4000c10190c */
.L_x_550:
[----:B------:R-:W-:Y:S05]  /*4ab0*/  BSYNC B0 ;  /* 0x0000000000007941 */ /* 0x000fea0003800000 */
.L_x_549:
        /* <DEDUP_REMOVED lines=25> */
.L_x_551:
[----:B------:R-:W-:Y:S04]  /*4c50*/  BSSY B0, `(.L_x_552) ;  /* 0x0000013000007945 */ /* 0x000fe80003800000 */
[----:B------:R-:W-:Y:S05]  /*4c60*/  @P2 BRA `(.L_x_553) ;  /* 0x0000000000442947 */ /* 0x000fea0003800000 */
[----:B------:R-:W-:Y:S01]  /*4c70*/  ULDC.64 UR10, c[0x0][0x288] ;  /* 0x0000a200000a7ab9 */ /* 0x000fe20000000a00 */
[----:B------:R-:W-:Y:S01]  /*4c80*/  MOV R43, R45 ;  /* 0x0000002d002b7202 */ /* 0x000fe20000000f00 */
[C-C-:B------:R-:W-:Y:S01]  /*4c90*/  FFMA.FTZ R6, R15.reuse, R21, R16.reuse ;  /* 0x000000150f067223 */ /* 0x140fe20000010010 */
        /* <DEDUP_REMOVED lines=9> */
[----:B------:R-:W-:Y:S02]  /*4d30*/  LEA R4, P0, R42, UR10, 0x1 ;  /* 0x0000000a2a047c11 */ /* 0x000fe4000f8008ff */
[----:B------:R-:W-:Y:S02]  /*4d40*/  IADD3 R13, R43, R13, RZ ;  /* 0x0000000d2b0d7210 */ /* 0x000fe40007ffe0ff */
[----:B------:R-:W-:Y:S02]  /*4d50*/  F2FP.F16.F32.PACK_AB R3, R6, R3 ;  /* 0x000000030603723e */ /* 0x000fe400000000ff */
[----:B------:R-:W-:-:S05]  /*4d60*/  LEA.HI.X R5, R42, UR11, R13, 0x1, P0 ;  /* 0x0000000b2a057c11 */ /* 0x000fca00080f0c0d */
[----:B------:R1:W-:Y:S02]  /*4d70*/  STG.E desc[UR12][R4.64], R3 ;  /* 0x0000000304007986 */ /* 0x0003e4000c10190c */
.L_x_553:
[----:B------:R-:W-:Y:S05]  /*4d80*/  BSYNC B0 ;  /* 0x0000000000007941 */ /* 0x000fea0003800000 */
.L_x_552:
[----:B------:R-:W-:Y:S01]  /*4d90*/  ULDC UR11, c[0x0][0x2a0] ;  /* 0x0000a800000b7ab9 */ /* 0x000fe20000000800 */
[----:B------:R-:W-:Y:S01]  /*4da0*/  ULDC UR14, c[0x0][0x270] ;  /* 0x00009c00000e7ab9 */ /* 0x000fe20000000800 */
[----:B------:R-:W-:Y:S01]  /*4db0*/  ULDC UR10, c[0x0][0x10] ;  /* 0x00000400000a7ab9 */ /* 0x000fe20000000800 */
[----:B------:R-:W-:Y:S02]  /*4dc0*/  UIMAD UR11, UR11, UR14, URZ ;  /* 0x0000000e0b0b72a4 */ /* 0x000fe4000f8e023f */
[----:B------:R-:W-:Y:S02]  /*4dd0*/  UIADD3 UR9, UR10, UR9, URZ ;  /* 0x000000090a097290 */ /* 0x000fe4000fffe03f */
[----:B------:R-:W-:Y:S02]  /*4de0*/  UIADD3 UR4, UR4, 0x1, URZ ;  /* 0x0000000104047890 */ /* 0x000fe4000fffe03f */
[----:B------:R-:W-:-:S06]  /*4df0*/  UISETP.GE.AND UP0, UPT, UR9, UR11, UPT ;  /* 0x0000000b0900728c */ /* 0x000fcc000bf06270 */
[----:B------:R-:W-:-:S13]  /*4e00*/  PLOP3.LUT P0, PT, PT, PT, UP0, 0x80, 0x0 ;  /* 0x000000000000781c */ /* 0x000fda0003f0f008 */
[----:B------:R-:W-:Y:S05]  /*4e10*/  @!P0 BRA `(.L_x_554) ;  /* 0xffffffb400288947 */ /* 0x000fea000383ffff */
.L_x_518:
[----:B-1----:R-:W1:Y:S01]  /*4e20*/  LDC R4, c[0x0][0xc] ;  /* 0x00000300ff047b82 */ /* 0x002e620000000800 */
[----:B------:R-:W-:Y:S01]  /*4e30*/  ISETP.NE.AND P1, PT, R40, RZ, PT ;  /* 0x000000ff2800720c */ /* 0x000fe20003f25270 */
[----:B------:R-:W-:Y:S06]  /*4e40*/  BSSY B0, `(.L_x_555) ;  /* 0x0000011000007945 */ /* 0x000fec0003800000 */
[----:B------:R-:W2:Y:S08]  /*4e50*/  LDC R7, c[0x0][0x10] ;  /* 0x00000400ff077b82 */ /* 0x000eb00000000800 */
[----:B0-----:R-:W0:Y:S01]  /*4e60*/  LDC.64 R2, c[0x0][0x258] ;  /* 0x00009600ff027b82 */ /* 0x001e220000000a00 */
[----:B-1----:R-:W-:-:S02]  /*4e70*/  ISETP.NE.AND P0, PT, R4, 0x1, PT ;  /* 0x000000010400780c */ /* 0x002fc40003f05270 */
[----:B--2---:R-:W-:-:S04]  /*4e80*/  SHF.L.U32 R0, R7, 0x1, RZ ;  /* 0x0000000107007819 */ /* 0x004fc800000006ff */
[----:B------:R-:W-:-:S05]  /*4e90*/  SEL R5, R0, RZ, P0 ;  /* 0x000000ff00057207 */ /* 0x000fca0000000000 */
[----:B0-----:R-:W-:Y:S01]  /*4ea0*/  IMAD.WIDE.U32 R2, R5, 0x4, R2 ;  /* 0x0000000405027825 */ /* 0x001fe200078e0002 */
        /* <DEDUP_REMOVED lines=10> */
.L_x_556:
[----:B------:R-:W-:Y:S05]  /*4f50*/  BSYNC B0 ;  /* 0x0000000000007941 */ /* 0x000fea0003800000 */
.L_x_555:
        /* <DEDUP_REMOVED lines=11> */
.L_x_558:
[----:B------:R-:W2:Y:S04]  /*5010*/  LDG.E.STRONG.GPU R5, desc[UR12][R2.64] ;  /* 0x0000000c02057981 */ /* 0x000ea8000c1ef900 */
[----:B--2---:R-:W-:Y:S01]  /*5020*/  CCTL.IVALL ;  /* 0x00000000ff00798f */ /* 0x004fe20002000000 */
[----:B------:R-:W-:Y:S05]  /*5030*/  YIELD ;  /* 0x0000000000007946 */ /* 0x000fea0003800000 */
[----:B------:R-:W-:-:S13]  /*5040*/  ISETP.NE.AND P0, PT, R5, R0, PT ;  /* 0x000000000500720c */ /* 0x000fda0003f05270 */
[----:B------:R-:W-:Y:S05]  /*5050*/  @P0 BRA `(.L_x_558) ;  /* 0xfffffffc00ec0947 */ /* 0x000fea000383ffff */
.L_x_557:
        /* <DEDUP_REMOVED lines=24> */
.L_x_559:
        /* <DEDUP_REMOVED lines=23> */
.L_x_560:
        /* <DEDUP_REMOVED lines=11> */
.L_x_1889:


//--------------------- .text._Z35group_norm_nhwc_bwd_one_pass_kernelI11Fp16IOBf16WLi64ELi10ELi640EEv26Group_norm_nhwc_bwd_params --------------------------
	.section	.text._Z35group_norm_nhwc_bwd_one_pass_kernelI11Fp16IOBf16WLi64ELi10ELi640EEv26Group_norm_nhwc_bwd_params,"ax",@progbits
	.align	128
        .global         _Z35group_norm_nhwc_bwd_one_pass_kernelI11Fp16IOBf16WLi64ELi10ELi640EEv26Group_norm_nhwc_bwd_params
        .type           _Z35group_norm_nhwc_bwd_one_pass_kernelI11Fp16IOBf16WLi64ELi10ELi640EEv26Group_norm_nhwc_bwd_params,@function
        .size           _Z35group_norm_nhwc_bwd_one_pass_kernelI11Fp16IOBf16WLi64ELi10ELi640EEv26Group_norm_nhwc_bwd_params,(.L_x_1890 - _Z35group_norm_nhwc_bwd_one_pass_kernelI11Fp16IOBf16WLi64ELi10ELi640EEv26Group_norm_nhwc_bwd_params)
        .other          _Z35group_norm_nhwc_bwd_one_pass_kernelI11Fp16IOBf16WLi64ELi10ELi640EEv26Group_norm_nhwc_bwd_params,@"STO_CUDA_ENTRY STV_DEFAULT"
_Z35group_norm_nhwc_bwd_one_pass_kernelI11Fp16IOBf16WLi64ELi10ELi640EEv26Group_norm_nhwc_bwd_params:
.text._Z35group_norm_nhwc_bwd_one_pass_kernelI11Fp16IOBf16WLi64ELi10ELi640EEv26Group_norm_nhwc_bwd_params:
        /* <DEDUP_REMOVED lines=14> */
[----:B------:R-:W-:Y:S02]  /*00e0*/  UIMAD.WIDE.U32 UR6, UR10, 0x3, URZ ;  /* 0x000000030a0678a5 */ /* 0x000fe4000f8e003f */
[----:B------:R-:W-:Y:S01]  /*00f0*/  ULEA.HI UR13, UP0, UR11, UR10, URZ, 0x1 ;  /* 0x0000000a0b0d7291 */ /* 0x000fe2000f81083f */
[----:B------:R-:W1:Y:S01]  /*0100*/  S2R R2, SR_LANEID ;  /* 0x0000000000027919 */ /* 0x000e620000000000 */
[----:B------:R-:W0:Y:S01]  /*0110*/  LDC R4, c[0x0][0x2ac] ;  /* 0x0000ab00ff047b82 */ /* 0x000e220000000800 */
[----:B------:R-:W-:Y:S01]  /*0120*/  UIMAD UR10, UR11, 0x3, URZ ;  /* 0x000000030b0a78a4 */ /* 0x000fe2000f8e023f */
[----:B------:R-:W-:Y:S01]  /*0130*/  SHF.R.U32.HI R5, RZ, 0x2, R3 ;  /* 0x00000002ff057819 */ /* 0x000fe20000011603 */
[----:B------:R-:W-:-:S02]  /*0140*/  UIADD3.X UR11, URZ, UR11, URZ, UP0, !UPT ;  /* 0x0000000b3f0b7290 */ /* 0x000fc400087fe43f */
[----:B------:R-:W-:Y:S02]  /*0150*/  UIADD3 UR10, UR7, UR10, URZ ;  /* 0x0000000a070a7290 */ /* 0x000fe4000fffe03f */
[----:B------:R-:W-:Y:S01]  /*0160*/  IMAD R26, R5, -0x5, R0 ;  /* 0xfffffffb051a7824 */ /* 0x000fe200078e0200 */
[----:B------:R-:W2:Y:S01]  /*0170*/  S2UR UR8, SR_CgaCtaId ;  /* 0x00000000000879c3 */ /* 0x000ea20000008800 */
[----:B------:R-:W-:Y:S01]  /*0180*/  ULEA.HI UR12, UP0, UR10, UR6, URZ, 0x1 ;  /* 0x000000060a0c7291 */ /* 0x000fe2000f81083f */
[----:B------:R-:W-:Y:S01]  /*0190*/  UMOV UR4, 0x400 ;  /* 0x0000040000047882 */ /* 0x000fe20000000000 */
[----:B------:R-:W-:Y:S01]  /*01a0*/  USHF.R.S64 UR13, UR13, 0x1, UR11 ;  /* 0x000000010d0d7899 */ /* 0x000fe2000800100b */
[----:B------:R-:W-:Y:S01]  /*01b0*/  SHF.L.U32 R26, R26, 0x1, RZ ;  /* 0x000000011a1a7819 */ /* 0x000fe200000006ff */
[----:B------:R-:W-:Y:S02]  /*01c0*/  UIADD3.X UR10, URZ, UR10, URZ, UP0, !UPT ;  /* 0x0000000a3f0a7290 */ /* 0x000fe400087fe43f */
[----:B------:R-:W-:-:S02]  /*01d0*/  USHF.R.S32.HI UR11, URZ, 0x1, UR11 ;  /* 0x000000013f0b7899 */ /* 0x000fc4000801140b */
[----:B------:R-:W-:Y:S02]  /*01e0*/  USHF.R.S64 UR12, UR12, 0x1, UR10 ;  /* 0x000000010c0c7899 */ /* 0x000fe4000800100a */
        /* <DEDUP_REMOVED lines=16> */
.L_x_585:
[----:B0-----:R-:W0:Y:S01]  /*02f0*/  LDC R11, c[0x0][0x2a0] ;  /* 0x0000a800ff0b7b82 */ /* 0x001e220000000800 */
[----:B-1----:R-:W-:Y:S01]  /*0300*/  IABS R8, UR8 ;  /* 0x0000000800087c13 */ /* 0x002fe20008000000 */
[----:B------:R-:W-:Y:S01]  /*0310*/  ULDC.64 UR6, c[0x0][0x248] ;  /* 0x0000920000067ab9 */ /* 0x000fe20000000a00 */
[----:B------:R-:W-:Y:S01]  /*0320*/  ISETP.LE.AND P4, PT, RZ, UR8, PT ;  /* 0x00000008ff007c0c */ /* 0x000fe2000bf83270 */
[----:B------:R-:W-:-:S04]  /*0330*/  UIMAD.WIDE UR6, UR8, 0x8, UR6 ;  /* 0x00000008080678a5 */ /* 0x000fc8000f8e0206 */
[----:B------:R-:W1:Y:S01]  /*0340*/  @P1 LDC.64 R14, c[0x0][0x288] ;  /* 0x0000a200ff0e1b82 */ /* 0x000e620000000a00 */
[----:B------:R-:W-:-:S07]  /*0350*/  SHF.R.S32.HI R19, RZ, 0x1f, R3 ;  /* 0x0000001fff137819 */ /* 0x000fce0000011403 */
[----:B--2---:R-:W2:Y:S01]  /*0360*/  @P1 LDC.64 R12, c[0x0][0x228] ;  /* 0x00008a00ff0c1b82 */ /* 0x004ea20000000a00 */
[----:B0-----:R-:W-:-:S04]  /*0370*/  IABS R10, R11 ;  /* 0x0000000b000a7213 */ /* 0x001fc80000000000 */
[----:B------:R-:W0:Y:S08]  /*0380*/  I2F.RP R5, R10 ;  /* 0x0000000a00057306 */ /* 0x000e300000209400 */
[----:B0-----:R-:W0:Y:S02]  /*0390*/  MUFU.RCP R5, R5 ;  /* 0x0000000500057308 */ /* 0x001e240000001000 */
[----:B0-----:R-:W-:-:S06]  /*03a0*/  IADD3 R6, R5, 0xffffffe, RZ ;  /* 0x0ffffffe05067810 */ /* 0x001fcc0007ffe0ff */
[----:B------:R0:W3:Y:S02]  /*03b0*/  F2I.FTZ.U32.TRUNC.NTZ R7, R6 ;  /* 0x0000000600077305 */ /* 0x0000e4000021f000 */
[----:B0-----:R-:W-:Y:S01]  /*03c0*/  HFMA2.MMA R6, -RZ, RZ, 0, 0 ;  /* 0x00000000ff067435 */ /* 0x001fe200000001ff */
[----:B---3--:R-:W-:-:S05]  /*03d0*/  IADD3 R9, RZ, -R7, RZ ;  /* 0x80000007ff097210 */ /* 0x008fca0007ffe0ff */
        /* <DEDUP_REMOVED lines=11> */
[----:B------:R-:W3:Y:S02]  /*0490*/  LDG.E.64 R6, desc[UR14][R6.64] ;  /* 0x0000000e06067981 */ /* 0x000ee4000c1e1b00 */
        /* <DEDUP_REMOVED lines=18> */
[----:B------:R-:W-:Y:S02]  /*05c0*/  LEA.HI.X.SX32 R35, R9, R10, 0x1, P0 ;  /* 0x0000000a09237211 */ /* 0x000fe400000f0eff */
[----:B------:R-:W0:Y:S01]  /*05d0*/  @P1 LDC.64 R10, c[0x0][0x230] ;  /* 0x00008c00ff0a1b82 */ /* 0x000e220000000a00 */
[----:B------:R-:W-:-:S02]  /*05e0*/  IMAD R8, R8, UR6, RZ ;  /* 0x0000000608087c24 */ /* 0x000fc4000f8e02ff */
        /* <DEDUP_REMOVED lines=10> */
[C---:B0-----:R-:W-:Y:S02]  /*0690*/  @P1 IADD3 R10, P0, R15.reuse, R10, RZ ;  /* 0x0000000a0f0a1210 */ /* 0x041fe40007f1e0ff */
[----:B--2---:R-:W-:Y:S02]  /*06a0*/  @P1 IADD3 R12, P2, R15, R12, RZ ;  /* 0x0000000c0f0c1210 */ /* 0x004fe40007f5e0ff */
[----:B------:R-:W-:-:S02]  /*06b0*/  @P1 IADD3.X R11, R14, R11, RZ, P0, !PT ;  /* 0x0000000b0e0b1210 */ /* 0x000fc400007fe4ff */
[----:B------:R-:W-:-:S03]  /*06c0*/  @P1 IADD3.X R13, R14, R13, RZ, P2, !PT ;  /* 0x0000000d0e0d1210 */ /* 0x000fc600017fe4ff */
[----:B------:R-:W2:Y:S04]  /*06d0*/  @P1 LDG.E R10, desc[UR14][R10.64] ;  /* 0x0000000e0a0a1981 */ /* 0x000ea8000c1e1900 */
[----:B------:R-:W4:Y:S01]  /*06e0*/  @P1 LDG.E R12, desc[UR14][R12.64] ;  /* 0x0000000e0c0c1981 */ /* 0x000f22000c1e1900 */
[----:B------:R-:W-:Y:S02]  /*06f0*/  PRMT R31, RZ, 0x5410, RZ ;  /* 0x00005410ff1f7816 */ /* 0x000fe400000000ff */
[----:B------:R-:W-:Y:S01]  /*0700*/  PRMT R32, RZ, 0x5410, RZ ;  /* 0x00005410ff207816 */ /* 0x000fe200000000ff */
[----:B------:R-:W-:Y:S01]  /*0710*/  UMOV UR9, 0x3f800000 ;  /* 0x3f80000000097882 */ /* 0x000fe20000000000 */
[----:B------:R-:W-:Y:S01]  /*0720*/  BSSY B0, `(.L_x_562) ;  /* 0x0000026000007945 */ /* 0x000fe20003800000 */
        /* <DEDUP_REMOVED lines=14> */
[----:B--2---:R-:W-:-:S04]  /*0810*/  @P1 PRMT R31, R31, 0x5410, R10 ;  /* 0x000054101f1f1816 */ /* 0x004fc8000000000a */
[----:B------:R-:W-:Y:S02]  /*0820*/  @P1 PRMT R31, R10, 0x7632, R31 ;  /* 0x000076320a1f1816 */ /* 0x000fe4000000001f */
[----:B----4-:R-:W-:-:S03]  /*0830*/  @P1 PRMT R32, R32, 0x5410, R12 ;  /* 0x0000541020201816 */ /* 0x010fc6000000000c */
[--C-:B------:R-:W-:Y:S01]  /*0840*/  HADD2.F32 R15, -RZ, R31.reuse.H1_H1 ;  /* 0x3000001fff0f7230 */ /* 0x100fe20000004100 */
[----:B------:R-:W-:Y:S01]  /*0850*/  @P1 PRMT R32, R12, 0x7632, R32 ;  /* 0x000076320c201816 */ /* 0x000fe20000000020 */
[----:B------:R-:W-:Y:S01]  /*0860*/  HADD2.F32 R17, -RZ, R31.H0_H0 ;  /* 0x2000001fff117230 */ /* 0x000fe20000004100 */
        /* <DEDUP_REMOVED lines=17> */
.L_x_563:
[----:B------:R-:W-:Y:S05]  /*0980*/  BSYNC B0 ;  /* 0x0000000000007941 */ /* 0x000fea0003800000 */
.L_x_562:
[C---:B------:R-:W-:Y:S01]  /*0990*/  FADD.FTZ R8, -R6.reuse, R15 ;  /* 0x0000000f06087221 */ /* 0x040fe20000010100 */
[----:B------:R-:W-:Y:S01]  /*09a0*/  FADD.FTZ R9, -R6, R17 ;  /* 0x0000001106097221 */ /* 0x000fe20000010100 */
[--C-:B------:R-:W-:Y:S02]  /*09b0*/  HADD2.F32 R7, -RZ, R32.reuse.H1_H1 ;  /* 0x30000020ff077230 */ /* 0x100fe40000004100 */
[----:B------:R-:W-:Y:S02]  /*09c0*/  HADD2.F32 R12, -RZ, R32.H0_H0 ;  /* 0x20000020ff0c7230 */ /* 0x000fe40000004100 */
        /* <DEDUP_REMOVED lines=21> */
.L_x_564:
[----:B------:R-:W-:Y:S01]  /*0b20*/  FMUL.FTZ R11, R7, R30 ;  /* 0x0000001e070b7220 */ /* 0x000fe20000410000 */
        /* <DEDUP_REMOVED lines=10> */
[----:B------:R-:W-:Y:S01]  /*0bd0*/  FFMA.FTZ R8, R8, R7, RZ ;  /* 0x0000000708087223 */ /* 0x000fe200000100ff */
[----:B------:R-:W-:Y:S01]  /*0be0*/  FFMA.FTZ R9, R9, R12, RZ ;  /* 0x0000000c09097223 */ /* 0x000fe200000100ff */
[----:B------:R-:W1:Y:S01]  /*0bf0*/  SHFL.DOWN PT, R11, R24, 0x1, 0x1f ;  /* 0x08201f00180b7f89 */ /* 0x000e6200000e0000 */
[----:B------:R-:W-:Y:S01]  /*0c00*/  BSSY B0, `(.L_x_565) ;  /* 0x0000053000007945 */ /* 0x000fe20003800000 */
[----:B------:R-:W-:-:S02]  /*0c10*/  ISETP.GT.U32.AND P3, PT, R0, 0x4, PT ;  /* 0x000000040000780c */ /* 0x000fc40003f64070 */
        /* <DEDUP_REMOVED lines=23> */
[----:B------:R-:W-:Y:S01]  /*0d90*/  FADD.FTZ R11, RZ, R12 ;  /* 0x0000000cff0b7221 */ /* 0x000fe20000010000 */
[----:B-1----:R-:W-:Y:S01]  /*0da0*/  @!P0 FADD.FTZ R25, R25, R10 ;  /* 0x0000000a19198221 */ /* 0x002fe20000010000 */
[----:B------:R-:W-:Y:S01]  /*0db0*/  ISETP.NE.AND P0, PT, R2, RZ, PT ;  /* 0x000000ff0200720c */ /* 0x000fe20003f05270 */
[----:B------:R-:W-:Y:S01]  /*0dc0*/  FADD.FTZ R10, RZ, R7 ;  /* 0x00000007ff0a7221 */ /* 0x000fe20000010000 */
[----:B------:R-:W-:-:S05]  /*0dd0*/  LEA R7, R0, UR6, 0x4 ;  /* 0x0000000600077c11 */ /* 0x000fca000f8e20ff */
[----:B------:R0:W-:Y:S06]  /*0de0*/  STS.128 [R7], R8 ;  /* 0x0000000807007388 */ /* 0x0001ec0000000c00 */
        /* <DEDUP_REMOVED lines=52> */
.L_x_566:
[----:B------:R-:W-:Y:S05]  /*1130*/  BSYNC B0 ;  /* 0x0000000000007941 */ /* 0x000fea0003800000 */
.L_x_565:
        /* <DEDUP_REMOVED lines=40> */
.L_x_569:
        /* <DEDUP_REMOVED lines=210> */
.L_x_568:
[----:B------:R-:W-:Y:S05]  /*20e0*/  BSYNC B0 ;  /* 0x0000000000007941 */ /* 0x000fea0003800000 */
.L_x_567:
        /* <DEDUP_REMOVED lines=20> */
.L_x_571:
[----:B------:R-:W-:Y:S05]  /*2230*/  BSYNC B0 ;  /* 0x0000000000007941 */ /* 0x000fea0003800000 */
.L_x_570:
        /* <DEDUP_REMOVED lines=34> */
.L_x_574:
[----:B------:R-:W2:Y:S04]  /*2460*/  LDG.E.STRONG.GPU R10, desc[UR14][R8.64] ;  /* 0x0000000e080a7981 */ /* 0x000ea8000c1ef900 */
[----:B--2---:R-:W-:Y:S01]  /*2470*/  CCTL.IVALL ;  /* 0x00000000ff00798f */ /* 0x004fe20002000000 */
[----:B------:R-:W-:Y:S05]  /*2480*/  YIELD ;  /* 0x0000000000007946 */ /* 0x000fea0003800000 */
[----:B------:R-:W-:-:S13]  /*2490*/  ISETP.NE.AND P0, PT, R10, R13, PT ;  /* 0x0000000d0a00720c */ /* 0x000fda0003f05270 */
[----:B------:R-:W-:Y:S05]  /*24a0*/  @P0 BRA `(.L_x_574) ;  /* 0xfffffffc00ec0947 */ /* 0x000fea000383ffff */
.L_x_573:
        /* <DEDUP_REMOVED lines=17> */
.L_x_578:
        /* <DEDUP_REMOVED lines=33> */
[C-C-:B------:R-:W-:Y:S01]  /*27d0*/  @!P4 IMAD R9, R18.reuse, R17, R5.reuse ;  /* 0x000000111209c224 */ /* 0x140fe200078e0205 */
        /* <DEDUP_REMOVED lines=81> */
.L_x_577:
        /* <DEDUP_REMOVED lines=61> */
.L_x_579:
[----:B------:R-:W-:-:S13]  /*30c0*/  ISETP.NE.OR P0, PT, R19, RZ, P0 ;  /* 0x000000ff1300720c */ /* 0x000fda0000705670 */
[----:B------:R-:W-:Y:S05]  /*30d0*/  @!P0 BRA `(.L_x_575) ;  /* 0x00000000007c8947 */ /* 0x000fea0003800000 */
.L_x_576:
        /* <DEDUP_REMOVED lines=31> */
.L_x_575:
        /* <DEDUP_REMOVED lines=11> */
.L_x_581:
[----:B------:R-:W-:Y:S05]  /*3380*/  BSYNC B0 ;  /* 0x0000000000007941 */ /* 0x000fea0003800000 */
.L_x_580:
        /* <DEDUP_REMOVED lines=16> */
.L_x_572:
[----:B------:R-:W0:Y:S01]  /*3490*/  S2UR UR7, SR_CgaCtaId ;  /* 0x00000000000779c3 */ /* 0x000e220000008800 */
[----:B------:R-:W-:Y:S01]  /*34a0*/  UMOV UR6, 0x400 ;  /* 0x0000040000067882 */ /* 0x000fe20000000000 */
[----:B------:R-:W-:Y:S01]  /*34b0*/  ISETP.NE.AND P0, PT, RZ, UR18, PT ;  /* 0x00000012ff007c0c */ /* 0x000fe2000bf05270 */
[--C-:B------:R-:W-:Y:S02]  /*34c0*/  HADD2.F32 R5, -RZ, R31.reuse.H1_H1 ;  /* 0x3000001fff057230 */ /* 0x100fe40000004100 */
[----:B------:R-:W-:-:S03]  /*34d0*/  HADD2.F32 R31, -RZ, R31.H0_H0 ;  /* 0x2000001fff1f7230 */ /* 0x000fc60000004100 */
[C---:B------:R-:W-:Y:S01]  /*34e0*/  FADD.FTZ R7, -R6.reuse, R5 ;  /* 0x0000000506077221 */ /* 0x040fe20000010100 */
[--C-:B------:R-:W-:Y:S02]  /*34f0*/  HADD2.F32 R5, -RZ, R32.reuse.H1_H1 ;  /* 0x30000020ff057230 */ /* 0x100fe40000004100 */
[----:B------:R-:W-:Y:S01]  /*3500*/  FADD.FTZ R31, -R6, R31 ;  /* 0x0000001f061f7221 */ /* 0x000fe20000010100 */
[----:B------:R-:W-:Y:S02]  /*3510*/  HADD2.F32 R32, -RZ, R32.H0_H0 ;  /* 0x20000020ff207230 */ /* 0x000fe40000004100 */
[----:B-1----:R-:W-:Y:S01]  /*3520*/  FMUL.FTZ R16, R7, UR9 ;  /* 0x0000000907107c20 */ /* 0x002fe20008410000 */
        /* <DEDUP_REMOVED lines=24> */
.L_x_582:
        /* <DEDUP_REMOVED lines=24> */
.L_x_584:
[----:B------:R-:W-:Y:S05]  /*3830*/  BSYNC B0 ;  /* 0x0000000000007941 */ /* 0x000fea0003800000 */
.L_x_583:
[----:B------:R-:W-:Y:S01]  /*3840*/  ULDC UR6, c[0x0][0x10] ;  /* 0x0000040000067ab9 */ /* 0x000fe20000000800 */
[----:B------:R-:W-:Y:S02]  /*3850*/  UIADD3 UR4, UR4, 0x1, URZ ;  /* 0x0000000104047890 */ /* 0x000fe4000fffe03f */
[----:B------:R-:W-:-:S04]  /*3860*/  UIADD3 UR8, UR6, UR8, URZ ;  /* 0x0000000806087290 */ /* 0x000fc8000fffe03f */
[----:B------:R-:W-:-:S06]  /*3870*/  UISETP.GE.AND UP0, UPT, UR8, UR5, UPT ;  /* 0x000000050800728c */ /* 0x000fcc000bf06270 */
[----:B------:R-:W-:-:S13]  /*3880*/  PLOP3.LUT P0, PT, PT, PT, UP0, 0x80, 0x0 ;  /* 0x000000000000781c */ /* 0x000fda0003f0f008 */
[----:B------:R-:W-:Y:S05]  /*3890*/  @!P0 BRA `(.L_x_585) ;  /* 0xffffffc800948947 */ /* 0x000fea000383ffff */
.L_x_561:
        /* <DEDUP_REMOVED lines=19> */
.L_x_587:
[----:B------:R-:W-:Y:S05]  /*39d0*/  BSYNC B0 ;  /* 0x0000000000007941 */ /* 0x000fea0003800000 */
.L_x_586:
        /* <DEDUP_REMOVED lines=11> */
.L_x_589:
[----:B------:R-:W2:Y:S04]  /*3a90*/  LDG.E.STRONG.GPU R5, desc[UR14][R2.64] ;  /* 0x0000000e02057981 */ /* 0x000ea8000c1ef900 */
[----:B--2---:R-:W-:Y:S01]  /*3aa0*/  CCTL.IVALL ;  /* 0x00000000ff00798f */ /* 0x004fe20002000000 */
[----:B------:R-:W-:Y:S05]  /*3ab0*/  YIELD ;  /* 0x0000000000007946 */ /* 0x000fea0003800000 */
[----:B------:R-:W-:-:S13]  /*3ac0*/  ISETP.NE.AND P0, PT, R5, R4, PT ;  /* 0x000000040500720c */ /* 0x000fda0003f05270 */
[----:B------:R-:W-:Y:S05]  /*3ad0*/  @P0 BRA `(.L_x_589) ;  /* 0xfffffffc00ec0947 */ /* 0x000fea000383ffff */
.L_x_588:
[----:B------:R-:W-:Y:S05]  /*3ae0*/  WARPSYNC.ALL ;  /* 0x0000000000007948 */ /* 0x000fea0003800000 */
[----:B------:R-:W2:Y:S01]  /*3af0*/  LDC.64 R2, c[0x0][0x288] ;  /* 0x0000a200ff027b82 */ /* 0x000ea20000000a00 */
[----:B------:R-:W-:-:S07]  /*3b00*/  SHF.R.S32.HI R10, RZ, 0x1f, R0 ;  /* 0x0000001fff0a7819 */ /* 0x000fce0000011400 */
[----:B------:R-:W-:Y:S01]  /*3b10*/  BAR.SYNC.DEFER_BLOCKING 0x0 ;  /* 0x0000000000007b1d */ /* 0x000fe20000010000 */
[----:B--2---:R-:W-:-:S04]  /*3b20*/  LEA.HI R4, P0, R3, R2, RZ, 0x1 ;  /* 0x0000000203047211 */ /* 0x004fc800078108ff */
[----:B------:R-:W-:-:S04]  /*3b30*/  IADD3.X R5, RZ, R3, RZ, P0, !PT ;  /* 0x00000003ff057210 */ /* 0x000fc800007fe4ff */
[--C-:B0-----:R-:W-:Y:S02]  /*3b40*/  SHF.R.S64 R25, R4, 0x1, R5.reuse ;  /* 0x0000000104197819 */ /* 0x101fe40000001005 */
[----:B------:R-:W-:Y:S02]  /*3b50*/  SHF.R.S32.HI R20, RZ, 0x1, R5 ;  /* 0x00000001ff147819 */ /* 0x000fe40000011405 */
[----:B------:R-:W-:-:S04]  /*3b60*/  ISETP.GT.U32.AND P0, PT, R25, R0, PT ;  /* 0x000000001900720c */ /* 0x000fc80003f04070 */
[----:B------:R-:W-:-:S13]  /*3b70*/  ISETP.GT.AND.EX P0, PT, R20, R10, PT, P0 ;  /* 0x0000000a1400720c */ /* 0x000fda0003f04300 */
[----:B------:R-:W-:Y:S05]  /*3b80*/  @!P0 EXIT ;  /* 0x000000000000894d */ /* 0x000fea0003800000 */
[C---:B-1----:R-:W-:Y:S01]  /*3b90*/  IMAD.WIDE.U32 R8, R2.reuse, 0x3, RZ ;  /* 0x0000000302087825 */ /* 0x042fe200078e00ff */
[----:B------:R-:W-:Y:S01]  /*3ba0*/  LEA R11, R3, R3, 0x1 ;  /* 0x00000003030b7211 */ /* 0x000fe200078e08ff */
[----:B------:R-:W0:Y:S01]  /*3bb0*/  LDC.64 R4, c[0x0][0x218] ;  /* 0x00008600ff047b82 */ /* 0x000e220000000a00 */
[----:B------:R-:W-:Y:S01]  /*3bc0*/  MOV R13, R10 ;  /* 0x0000000a000d7202 */ /* 0x000fe20000000f00 */
[----:B------:R-:W-:Y:S01]  /*3bd0*/  ULDC.64 UR4, c[0x0][0x268] ;  /* 0x00009a0000047ab9 */ /* 0x000fe20000000a00 */
[----:B------:R-:W-:Y:S02]  /*3be0*/  IADD3 R11, R9, R11, RZ ;  /* 0x0000000b090b7210 */ /* 0x000fe40007ffe0ff */
[----:B------:R-:W-:Y:S02]  /*3bf0*/  SHF.L.U64.HI R23, R2, 0x2, R3 ;  /* 0x0000000202177819 */ /* 0x000fe40000010203 */
[----:B------:R-:W-:Y:S01]  /*3c00*/  LEA.HI R8, P0, R11, R8, RZ, 0x1 ;  /* 0x000000080b087211 */ /* 0x000fe200078108ff */
[----:B------:R-:W1:Y:S01]  /*3c10*/  LDC.64 R6, c[0x0][0x220] ;  /* 0x00008800ff067b82 */ /* 0x000e620000000a00 */
[----:B------:R-:W-:-:S02]  /*3c20*/  SHF.L.U64.HI R31, R25, 0x2, R20 ;  /* 0x00000002191f7819 */ /* 0x000fc40000010214 */
[----:B------:R-:W-:-:S04]  /*3c30*/  IADD3.X R11, RZ, R11, RZ, P0, !PT ;  /* 0x0000000bff0b7210 */ /* 0x000fc800007fe4ff */
[--C-:B------:R-:W-:Y:S02]  /*3c40*/  SHF.R.S64 R27, R8, 0x1, R11.reuse ;  /* 0x00000001081b7819 */ /* 0x100fe4000000100b */
[----:B------:R-:W-:-:S04]  /*3c50*/  SHF.R.S32.HI R8, RZ, 0x1, R11 ;  /* 0x00000001ff087819 */ /* 0x000fc8000001140b */
[----:B------:R-:W-:-:S07]  /*3c60*/  SHF.L.U64.HI R29, R27, 0x2, R8 ;  /* 0x000000021b1d7819 */ /* 0x000fce0000010208 */
.L_x_590:
[----:B------:R-:W-:-:S04]  /*3c70*/  LEA R12, P0, R0, UR4, 0x2 ;  /* 0x00000004000c7c11 */ /* 0x000fc8000f8010ff */
[----:B------:R-:W-:Y:S02]  /*3c80*/  LEA.HI.X R13, R0, UR5, R13, 0x2, P0 ;  /* 0x00000005000d7c11 */ /* 0x000fe400080f140d */
[-C--:B------:R-:W-:Y:S02]  /*3c90*/  LEA R14, P0, R25, R12.reuse, 0x2 ;  /* 0x0000000c190e7211 */ /* 0x080fe400078010ff */
[-C--:B------:R-:W-:Y:S01]  /*3ca0*/  LEA R18, P2, R27, R12.reuse, 0x2 ;  /* 0x0000000c1b127211 */ /* 0x080fe200078410ff */
[----:B--2---:R2:W3:Y:S01]  /*3cb0*/  LDG.E R3, desc[UR14][R12.64] ;  /* 0x0000000e0c037981 */ /* 0x0044e2000c1e1900 */
[----:B------:R-:W-:Y:S02]  /*3cc0*/  LEA R16, P1, R2, R12, 0x2 ;  /* 0x0000000c02107211 */ /* 0x000fe400078210ff */
[C---:B------:R-:W-:Y:S02]  /*3cd0*/  IADD3.X R15, R13.reuse, R31, RZ, P0, !PT ;  /* 0x0000001f0d0f7210 */ /* 0x040fe400007fe4ff */
        /* <DEDUP_REMOVED lines=8> */
[----:B-1----:R-:W-:Y:S01]  /*3d60*/  IMAD.WIDE R10, R11, 0x2, R6 ;  /* 0x000000020b0a7825 */ /* 0x002fe200078e0206 */
[----:B------:R-:W-:Y:S02]  /*3d70*/  ISETP.GT.U32.AND P0, PT, R25, R0, PT ;  /* 0x000000001900720c */ /* 0x000fe40003f04070 */
[----:B--2---:R-:W-:-:S04]  /*3d80*/  SHF.R.S32.HI R13, RZ, 0x1f, R0 ;  /* 0x0000001fff0d7819 */ /* 0x004fc80000011400 */
[----:B------:R-:W-:Y:S02]  /*3d90*/  ISETP.GT.AND.EX P0, PT, R20, R13, PT, P0 ;  /* 0x0000000d1400720c */ /* 0x000fe40003f04300 */
[----:B---3--:R-:W-:Y:S02]  /*3da0*/  F2FP.BF16.F32.PACK_AB R3, R14, R3 ;  /* 0x000000030e03723e */ /* 0x008fe400000010ff */
[----:B----4-:R-:W-:-:S03]  /*3db0*/  F2FP.BF16.F32.PACK_AB R21, R19, R16 ;  /* 0x000000101315723e */ /* 0x010fc600000010ff */
[----:B------:R2:W-:Y:S04]  /*3dc0*/  STG.E desc[UR14][R8.64], R3 ;  /* 0x0000000308007986 */ /* 0x0005e8000c10190e */
[----:B------:R2:W-:Y:S02]  /*3dd0*/  STG.E desc[UR14][R10.64], R21 ;  /* 0x000000150a007986 */ /* 0x0005e4000c10190e */
[----:B------:R-:W-:Y:S05]  /*3de0*/  @P0 BRA `(.L_x_590) ;  /* 0xfffffffc00a00947 */ /* 0x000fea000383ffff */
[----:B------:R-:W-:Y:S05]  /*3df0*/  EXIT ;  /* 0x000000000000794d */ /* 0x000fea0003800000 */
.L_x_591:
        /* <DEDUP_REMOVED lines=16> */
.L_x_1890:


//--------------------- .text._Z35group_norm_nhwc_bwd_one_pass_kernelI11Fp16IOBf16WLi128ELi10ELi640EEv26Group_norm_nhwc_bwd_params --------------------------
	.section	.text._Z35group_norm_nhwc_bwd_one_pass_kernelI11Fp16IOBf16WLi128ELi10ELi640EEv26Group_norm_nhwc_bwd_params,"ax",@progbits
	.align	128
        .global         _Z35group_norm_nhwc_bwd_one_pass_kernelI11Fp16IOBf16WLi128ELi10ELi640EEv26Group_norm_nhwc_bwd_params
        .type           _Z35group_norm_nhwc_bwd_one_pass_kernelI11Fp16IOBf16WLi128ELi10ELi640EEv26Group_norm_nhwc_bwd_params,@function
        .size           _Z35group_norm_nhwc_bwd_one_pass_kernelI11Fp16IOBf16WLi128ELi10ELi640EEv26Group_norm_nhwc_bwd_params,(.L_x_1891 - _Z35group_norm_nhwc_bwd_one_pass_kernelI11Fp16IOBf16WLi128ELi10ELi640EEv26Group_norm_nhwc_bwd_params)
        .other          _Z35group_norm_nhwc_bwd_one_pass_kernelI11Fp16IOBf16WLi128ELi10ELi640EEv26Group_norm_nhwc_bwd_params,@"STO_CUDA_ENTRY STV_DEFAULT"
_Z35group_norm_nhwc_bwd_one_pass_kernelI11Fp16IOBf16WLi128ELi10ELi640EEv26Group_norm_nhwc_bwd_params:
.text._Z35group_norm_nhwc_bwd_one_pass_kernelI11Fp16IOBf16WLi128ELi10ELi640EEv26Group_norm_nhwc_bwd_params:
        /* <DEDUP_REMOVED lines=47> */
.L_x_616:
        /* <DEDUP_REMOVED lines=105> */
.L_x_594:
[----:B------:R-:W-:Y:S05]  /*0980*/  BSYNC B0 ;  /* 0x0000000000007941 */ /* 0x000fea0003800000 */
.L_x_593:
        /* <DEDUP_REMOVED lines=25> */
.L_x_595:
        /* <DEDUP_REMOVED lines=97> */
.L_x_597:
[----:B------:R-:W-:Y:S05]  /*1130*/  BSYNC B0 ;  /* 0x0000000000007941 */ /* 0x000fea0003800000 */
.L_x_596:
        /* <DEDUP_REMOVED lines=40> */
.L_x_600:
        /* <DEDUP_REMOVED lines=210> */
.L_x_599:
[----:B------:R-:W-:Y:S05]  /*20e0*/  BSYNC B0 ;  /* 0x0000000000007941 */ /* 0x000fea0003800000 */
.L_x_598:
        /* <DEDUP_REMOVED lines=20> */
.L_x_602:
[----:B------:R-:W-:Y:S05]  /*2230*/  BSYNC B0 ;  /* 0x0000000000007941 */ /* 0x000fea0003800000 */
.L_x_601:
        /* <DEDUP_REMOVED lines=34> */
.L_x_605:
[----:B------:R-:W2:Y:S04]  /*2460*/  LDG.E.STRONG.GPU R10, desc[UR14][R8.64] ;  /* 0x0000000e080a7981 */ /* 0x000ea8000c1ef900 */
[----:B--2---:R-:W-:Y:S01]  /*2470*/  CCTL.IVALL ;  /* 0x00000000ff00798f */ /* 0x004fe20002000000 */
[----:B------:R-:W-:Y:S05]  /*2480*/  YIELD ;  /* 0x0000000000007946 */ /* 0x000fea0003800000 */
[----:B------:R-:W-:-:S13]  /*2490*/  ISETP.NE.AND P0, PT, R10, R13, PT ;  /* 0x0000000d0a00720c */ /* 0x000fda0003f05270 */
[----:B------:R-:W-:Y:S05]  /*24a0*/  @P0 BRA `(.L_x_605) ;  /* 0xfffffffc00ec0947 */ /* 0x000fea000383ffff */
.L_x_604:
        /* <DEDUP_REMOVED lines=17> */
.L_x_609:
        /* <DEDUP_REMOVED lines=115> */
.L_x_608:
        /* <DEDUP_REMOVED lines=61> */
.L_x_610:
[----:B------:R-:W-:-:S13]  /*30c0*/  ISETP.NE.OR P0, PT, R19, RZ, P0 ;  /* 0x000000ff1300720c */ /* 0x000fda0000705670 */
[----:B------:R-:W-:Y:S05]  /*30d0*/  @!P0 BRA `(.L_x_606) ;  /* 0x00000000007c8947 */ /* 0x000fea0003800000 */
.L_x_607:
        /* <DEDUP_REMOVED lines=31> */
.L_x_606:
        /* <DEDUP_REMOVED lines=11> */
.L_x_612:
[----:B------:R-:W-:Y:S05]  /*3380*/  BSYNC B0 ;  /* 0x0000000000007941 */ /* 0x000fea0003800000 */
.L_x_611:
        /* <DEDUP_REMOVED lines=16> */
.L_x_603:
        /* <DEDUP_REMOVED lines=34> */
.L_x_613:
        /* <DEDUP_REMOVED lines=24> */
.L_x_615:
[----:B------:R-:W-:Y:S05]  /*3830*/  BSYNC B0 ;  /* 0x0000000000007941 */ /* 0x000fea0003800000 */
.L_x_614:
[----:B------:R-:W-:Y:S01]  /*3840*/  ULDC UR6, c[0x0][0x10] ;  /* 0x0000040000067ab9 */ /* 0x000fe20000000800 */
[----:B------:R-:W-:Y:S02]  /*3850*/  UIADD3 UR4, UR4, 0x1, URZ ;  /* 0x0000000104047890 */ /* 0x000fe4000fffe03f */
[----:B------:R-:W-:-:S04]  /*3860*/  UIADD3 UR8, UR6, UR8, URZ ;  /* 0x0000000806087290 */ /* 0x000fc8000fffe03f */
[----:B------:R-:W-:-:S06]  /*3870*/  UISETP.GE.AND UP0, UPT, UR8, UR5, UPT ;  /* 0x000000050800728c */ /* 0x000fcc000bf06270 */
[----:B------:R-:W-:-:S13]  /*3880*/  PLOP3.LUT P0, PT, PT, PT, UP0, 0x80, 0x0 ;  /* 0x000000000000781c */ /* 0x000fda0003f0f008 */
[----:B------:R-:W-:Y:S05]  /*3890*/  @!P0 BRA `(.L_x_616) ;  /* 0xffffffc800948947 */ /* 0x000fea000383ffff */
.L_x_592:
        /* <DEDUP_REMOVED lines=19> */
.L_x_618:
[----:B------:R-:W-:Y:S05]  /*39d0*/  BSYNC B0 ;  /* 0x0000000000007941 */ /* 0x000fea0003800000 */
.L_x_617:
        /* <DEDUP_REMOVED lines=11> */
.L_x_620:
[----:B------:R-:W2:Y:S04]  /*3a90*/  LDG.E.STRONG.GPU R5, desc[UR14][R2.64] ;  /* 0x0000000e02057981 */ /* 0x000ea8000c1ef900 */
[----:B--2---:R-:W-:Y:S01]  /*3aa0*/  CCTL.IVALL ;  /* 0x00000000ff00798f */ /* 0x004fe20002000000 */
[----:B------:R-:W-:Y:S05]  /*3ab0*/  YIELD ;  /* 0x0000000000007946 */ /* 0x000fea0003800000 */
[----:B------:R-:W-:-:S13]  /*3ac0*/  ISETP.NE.AND P0, PT, R5, R4, PT ;  /* 0x000000040500720c */ /* 0x000fda0003f05270 */
[----:B------:R-:W-:Y:S05]  /*3ad0*/  @P0 BRA `(.L_x_620) ;  /* 0xfffffffc00ec0947 */ /* 0x000fea000383ffff */
.L_x_619:
        /* <DEDUP_REMOVED lines=25> */
.L_x_621:
        /* <DEDUP_REMOVED lines=25> */
.L_x_622:
        /* <DEDUP_REMOVED lines=16> */
.L_x_1891:


//--------------------- .text._Z35group_norm_nhwc_bwd_one_pass_kernelI11Fp16IOBf16WLi256ELi10ELi640EEv26Group_norm_nhwc_bwd_params --------------------------
	.section	.text._Z35group_norm_nhwc_bwd_one_pass_kernelI11Fp16IOBf16WLi256ELi10ELi640EEv26Group_norm_nhwc_bwd_params,"ax",@progbits
	.align	128
        .global         _Z35group_norm_nhwc_bwd_one_pass_kernelI11Fp16IOBf16WLi256ELi10ELi640EEv26Group_norm_nhwc_bwd_params
        .type           _Z35group_norm_nhwc_bwd_one_pass_kernelI11Fp16IOBf16WLi256ELi10ELi640EEv26Group_norm_nhwc_bwd_params,@function
        .size           _Z35group_norm_nhwc_bwd_one_pass_kernelI11Fp16IOBf16WLi256ELi10ELi640EEv26Group_norm_nhwc_bwd_params,(.L_x_1892 - _Z35group_norm_nhwc_bwd_one_pass_kernelI11Fp16IOBf16WLi256ELi10ELi640EEv26Group_norm_nhwc_bwd_params)
        .other          _Z35group_norm_nhwc_bwd_one_pass_kernelI11Fp16IOBf16WLi256ELi10ELi640EEv26Group_norm_nhwc_bwd_params,@"STO_CUDA_ENTRY STV_DEFAULT"
_Z35group_norm_nhwc_bwd_one_pass_kernelI11Fp16IOBf16WLi256ELi10ELi640EEv26Group_norm_nhwc_bwd_params:
.text._Z35group_norm_nhwc_bwd_one_pass_kernelI11Fp16IOBf16WLi256ELi10ELi640EEv26Group_norm_nhwc_bwd_params:
        /* <DEDUP_REMOVED lines=45> */
.L_x_651:
        /* <DEDUP_REMOVED lines=128> */
.L_x_625:
[----:B------:R-:W-:Y:S05]  /*0ad0*/  BSYNC B0 ;  /* 0x0000000000007941 */ /* 0x000fea0003800000 */
.L_x_624:
[----:B------:R-:W-:Y:S01]  /*0ae0*/  ISETP.NE.AND P2, PT, RZ, UR18, PT ;  /* 0x00000012ff007c0c */ /* 0x000fe2000bf45270 */
[--C-:B-----5:R-:W-:Y:S02]  /*0af0*/  HADD2.F32 R6, -RZ, R29.reuse.H0_H0 ;  /* 0x2000001dff067230 */ /* 0x120fe40000004100 */
[----:B------:R-:W-:Y:S02]  /*0b00*/  HADD2.F32 R9, -RZ, R29.H1_H1 ;  /* 0x3000001dff097230 */ /* 0x000fe40000004100 */
[----:B------:R-:W-:Y:S02]  /*0b10*/  HADD2.F32 R14, -RZ, R30.H0_H0 ;  /* 0x2000001eff0e7230 */ /* 0x000fe40000004100 */
[----:B------:R-:W-:Y:S01]  /*0b20*/  FADD.FTZ R6, R6, -UR19 ;  /* 0x8000001306067e21 */ /* 0x000fe20008010000 */
[--C-:B------:R-:W-:Y:S02]  /*0b30*/  HADD2.F32 R13, -RZ, R28.reuse.H0_H0 ;  /* 0x2000001cff0d7230 */ /* 0x100fe40000004100 */
[----:B------:R-:W-:Y:S01]  /*0b40*/  FADD.FTZ R9, R9, -UR19 ;  /* 0x8000001309097e21 */ /* 0x000fe20008010000 */
[----:B------:R-:W-:-:S02]  /*0b50*/  HADD2.F32 R10, -RZ, R28.H1_H1 ;  /* 0x3000001cff0a7230 */ /* 0x000fc40000004100 */
[----:B------:R-:W-:Y:S01]  /*0b60*/  FADD.FTZ R24, R14, -UR19 ;  /* 0x800000130e187e21 */ /* 0x000fe20008010000 */
[----:B------:R-:W-:Y:S02]  /*0b70*/  HADD2.F32 R8, -RZ, R30.H1_H1 ;  /* 0x3000001eff087230 */ /* 0x000fe40000004100 */
[----:B------:R-:W-:Y:S01]  /*0b80*/  FMUL.FTZ R6, R6, UR13 ;  /* 0x0000000d06067c20 */ /* 0x000fe20008410000 */
[--C-:B------:R-:W-:Y:S02]  /*0b90*/  HADD2.F32 R11, -RZ, R27.reuse.H0_H0 ;  /* 0x2000001bff0b7230 */ /* 0x100fe40000004100 */
[----:B------:R-:W-:Y:S01]  /*0ba0*/  FMUL.FTZ R9, R9, UR13 ;  /* 0x0000000d09097c20 */ /* 0x000fe20008410000 */
        /* <DEDUP_REMOVED lines=20> */
.L_x_626:
        /* <DEDUP_REMOVED lines=26> */
.L_x_627:
        /* <DEDUP_REMOVED lines=15> */
[----:B------:R-:W-:Y:S01]  /*0f80*/  ISETP.NE.AND P3, PT, R32, RZ, PT ;  /* 0x000000ff2000720c */ /* 0x000fe20003f65270 */
[----:B------:R-:W-:Y:S01]  /*0f90*/  FADD.FTZ R13, RZ, R10 ;  /* 0x0000000aff0d7221 */ /* 0x000fe20000010000 */
[----:B------:R-:W-:Y:S01]  /*0fa0*/  FFMA.FTZ R8, R8, R11, R19 ;  /* 0x0000000b08087223 */ /* 0x000fe20000010013 */
[----:B------:R-:W2:Y:S01]  /*0fb0*/  SHFL.DOWN PT, R14, R25, 0x1, 0x1f ;  /* 0x08201f00190e7f89 */ /* 0x000ea200000e0000 */
[----:B------:R-:W-:Y:S01]  /*0fc0*/  BSSY B0, `(.L_x_628) ;  /* 0x0000054000007945 */ /* 0x000fe20003800000 */
        /* <DEDUP_REMOVED lines=83> */
.L_x_629:
[----:B------:R-:W-:Y:S05]  /*1500*/  BSYNC B0 ;  /* 0x0000000000007941 */ /* 0x000fea0003800000 */
.L_x_628:
        /* <DEDUP_REMOVED lines=40> */
.L_x_632:
        /* <DEDUP_REMOVED lines=210> */
.L_x_631:
[----:B------:R-:W-:Y:S05]  /*24b0*/  BSYNC B0 ;  /* 0x0000000000007941 */ /* 0x000fea0003800000 */
.L_x_630:
        /* <DEDUP_REMOVED lines=20> */
.L_x_634:
[----:B------:R-:W-:Y:S05]  /*2600*/  BSYNC B0 ;  /* 0x0000000000007941 */ /* 0x000fea0003800000 */
.L_x_633:
        /* <DEDUP_REMOVED lines=34> */
.L_x_637:
[----:B------:R-:W2:Y:S04]  /*2830*/  LDG.E.STRONG.GPU R9, desc[UR14][R10.64] ;  /* 0x0000000e0a097981 */ /* 0x000ea8000c1ef900 */
[----:B--2---:R-:W-:Y:S01]  /*2840*/  CCTL.IVALL ;  /* 0x00000000ff00798f */ /* 0x004fe20002000000 */
[----:B------:R-:W-:Y:S05]  /*2850*/  YIELD ;  /* 0x0000000000007946 */ /* 0x000fea0003800000 */
[----:B------:R-:W-:-:S13]  /*2860*/  ISETP.NE.AND P0, PT, R9, R14, PT ;  /* 0x0000000e0900720c */ /* 0x000fda0003f05270 */
[----:B------:R-:W-:Y:S05]  /*2870*/  @P0 BRA `(.L_x_637) ;  /* 0xfffffffc00ec0947 */ /* 0x000fea000383ffff */
.L_x_636:
        /* <DEDUP_REMOVED lines=17> */
.L_x_641:
        /* <DEDUP_REMOVED lines=115> */
.L_x_640:
        /* <DEDUP_REMOVED lines=61> */
.L_x_642:
[----:B------:R-:W-:-:S13]  /*3490*/  ISETP.NE.OR P0, PT, R9, RZ, P0 ;  /* 0x000000ff0900720c */ /* 0x000fda0000705670 */
[----:B------:R-:W-:Y:S05]  /*34a0*/  @!P0 BRA `(.L_x_638) ;  /* 0x00000000007c8947 */ /* 0x000fea0003800000 */
.L_x_639:
        /* <DEDUP_REMOVED lines=31> */
.L_x_638:
        /* <DEDUP_REMOVED lines=11> */
.L_x_644:
[----:B------:R-:W-:Y:S05]  /*3750*/  BSYNC B0 ;  /* 0x0000000000007941 */ /* 0x000fea0003800000 */
.L_x_643:
        /* <DEDUP_REMOVED lines=16> */
.L_x_635:
        /* <DEDUP_REMOVED lines=9> */
[----:B------:R-:W-:Y:S01]  /*38f0*/  @!P3 STS.64 [UR8+0xc0], R24 ;  /* 0x0000c018ff00b988 */ /* 0x000fe20008000a08 */
[----:B------:R-:W-:Y:S06]  /*3900*/  BAR.SYNC.DEFER_BLOCKING 0x0 ;  /* 0x0000000000007b1d */ /* 0x000fec0000010000 */
[----:B------:R-:W0:Y:S01]  /*3910*/  LDS.64 R8, [UR8+0xc0] ;  /* 0x0000c008ff087984 */ /* 0x000e220008000a00 */
[----:B------:R-:W-:Y:S02]  /*3920*/  ULDC UR8, c[0x0][0x2bc] ;  /* 0x0000af0000087ab9 */ /* 0x000fe40000000800 */
[----:B0-----:R-:W-:Y:S01]  /*3930*/  FMUL.FTZ R3, R8, UR8 ;  /* 0x0000000808037c20 */ /* 0x001fe20008410000 */
[----:B------:R-:W-:Y:S01]  /*3940*/  FMUL.FTZ R6, R9, UR8 ;  /* 0x0000000809067c20 */ /* 0x000fe20008410000 */
[----:B------:R-:W-:-:S02]  /*3950*/  HADD2.F32 R9, -RZ, R28.H0_H0 ;  /* 0x2000001cff097230 */ /* 0x000fc40000004100 */
[----:B------:R-:W-:Y:S02]  /*3960*/  HADD2.F32 R8, -RZ, R30.H0_H0 ;  /* 0x2000001eff087230 */ /* 0x000fe40000004100 */
[----:B------:R-:W-:Y:S02]  /*3970*/  HADD2.F32 R28, -RZ, R28.H1_H1 ;  /* 0x3000001cff1c7230 */ /* 0x000fe40000004100 */
        /* <DEDUP_REMOVED lines=20> */
.L_x_645:
        /* <DEDUP_REMOVED lines=21> */
.L_x_647:
[----:B------:R-:W-:Y:S05]  /*3c10*/  BSYNC B0 ;  /* 0x0000000000007941 */ /* 0x000fea0003800000 */
.L_x_646:
[----:B------:R-:W-:Y:S01]  /*3c20*/  FADD.FTZ R11, R8, -UR19 ;  /* 0x80000013080b7e21 */ /* 0x000fe20008010000 */
[----:B------:R-:W-:Y:S01]  /*3c30*/  FADD.FTZ R30, R30, -UR19 ;  /* 0x800000131e1e7e21 */ /* 0x000fe20008010000 */
[--C-:B0-----:R-:W-:Y:S01]  /*3c40*/  HADD2.F32 R9, -RZ, R27.reuse.H0_H0 ;  /* 0x2000001bff097230 */ /* 0x101fe20000004100 */
[----:B------:R-:W-:Y:S01]  /*3c50*/  IADD3 R8, R31, 0x80, RZ ;  /* 0x000000801f087810 */ /* 0x000fe20007ffe0ff */
        /* <DEDUP_REMOVED lines=22> */
.L_x_648:
        /* <DEDUP_REMOVED lines=21> */
[----:B------:R-:W-:Y:S02]  /*3f10*/  F2FP.F16.F32.PACK_AB R3, R3, R6 ;  /* 0x000000060303723e */ /* 0x000fe400000000ff */
[----:B------:R-:W-:-:S05]  /*3f20*/  LEA.HI.X R5, R34, UR9, R7, 0x1, P0 ;  /* 0x0000000922057c11 */ /* 0x000fca00080f0c07 */
[----:B------:R0:W-:Y:S02]  /*3f30*/  STG.E desc[UR14][R4.64], R3 ;  /* 0x0000000304007986 */ /* 0x0001e4000c10190e */
.L_x_650:
[----:B------:R-:W-:Y:S05]  /*3f40*/  BSYNC B0 ;  /* 0x0000000000007941 */ /* 0x000fea0003800000 */
.L_x_649:
[----:B------:R-:W-:Y:S01]  /*3f50*/  ULDC UR8, c[0x0][0x10] ;  /* 0x0000040000087ab9 */ /* 0x000fe20000000800 */
[----:B------:R-:W-:Y:S02]  /*3f60*/  UIADD3 UR4, UR4, 0x1, URZ ;  /* 0x0000000104047890 */ /* 0x000fe4000fffe03f */
[----:B------:R-:W-:-:S04]  /*3f70*/  UIADD3 UR7, UR8, UR7, URZ ;  /* 0x0000000708077290 */ /* 0x000fc8000fffe03f */
[----:B------:R-:W-:-:S06]  /*3f80*/  UISETP.GE.AND UP0, UPT, UR7, UR5, UPT ;  /* 0x000000050700728c */ /* 0x000fcc000bf06270 */
[----:B------:R-:W-:-:S13]  /*3f90*/  PLOP3.LUT P0, PT, PT, PT, UP0, 0x80, 0x0 ;  /* 0x000000000000781c */ /* 0x000fda0003f0f008 */
[----:B------:R-:W-:Y:S05]  /*3fa0*/  @!P0 BRA `(.L_x_651) ;  /* 0xffffffc000c88947 */ /* 0x000fea000383ffff */
.L_x_623:
        /* <DEDUP_REMOVED lines=19> */
.L_x_653:
[----:B------:R-:W-:Y:S05]  /*40e0*/  BSYNC B0 ;  /* 0x0000000000007941 */ /* 0x000fea0003800000 */
.L_x_652:
        /* <DEDUP_REMOVED lines=11> */
.L_x_655:
[----:B------:R-:W2:Y:S04]  /*41a0*/  LDG.E.STRONG.GPU R5, desc[UR14][R2.64] ;  /* 0x0000000e02057981 */ /* 0x000ea8000c1ef900 */
[----:B--2---:R-:W-:Y:S01]  /*41b0*/  CCTL.IVALL ;  /* 0x00000000ff00798f */ /* 0x004fe20002000000 */
[----:B------:R-:W-:Y:S05]  /*41c0*/  YIELD ;  /* 0x0000000000007946 */ /* 0x000fea0003800000 */
[----:B------:R-:W-:-:S13]  /*41d0*/  ISETP.NE.AND P0, PT, R5, R0, PT ;  /* 0x000000000500720c */ /* 0x000fda0003f05270 */
[----:B------:R-:W-:Y:S05]  /*41e0*/  @P0 BRA `(.L_x_655) ;  /* 0xfffffffc00ec0947 */ /* 0x000fea000383ffff */
.L_x_654:
        /* <DEDUP_REMOVED lines=24> */
.L_x_656:
        /* <DEDUP_REMOVED lines=25> */
.L_x_657:
        /* <DEDUP_REMOVED lines=16> */
.L_x_1892:


//--------------------- .text._Z35group_norm_nhwc_bwd_one_pass_kernelI11Fp16IOBf16WLi512ELi10ELi640EEv26Group_norm_nhwc_bwd_params --------------------------
	.section	.text._Z35group_norm_nhwc_bwd_one_pass_kernelI11Fp16IOBf16WLi512ELi10ELi640EEv26Group_norm_nhwc_bwd_params,"ax",@progbits
	.align	128
        .global         _Z35group_norm_nhwc_bwd_one_pass_kernelI11Fp16IOBf16WLi512ELi10ELi640EEv26Group_norm_nhwc_bwd_params
        .type           _Z35group_norm_nhwc_bwd_one_pass_kernelI11Fp16IOBf16WLi512ELi10ELi640EEv26Group_norm_nhwc_bwd_params,@function
        .size           _Z35group_norm_nhwc_bwd_one_pass_kernelI11Fp16IOBf16WLi512ELi10ELi640EEv26Group_norm_nhwc_bwd_params,(.L_x_1893 - _Z35group_norm_nhwc_bwd_one_pass_kernelI11Fp16IOBf16WLi512ELi10ELi640EEv26Group_norm_nhwc_bwd_params)
        .other          _Z35group_norm_nhwc_bwd_one_pass_kernelI11Fp16IOBf16WLi512ELi10ELi640EEv26Group_norm_nhwc_bwd_params,@"STO_CUDA_ENTRY STV_DEFAULT"
_Z35group_norm_nhwc_bwd_one_pass_kernelI11Fp16IOBf16WLi512ELi10ELi640EEv26Group_norm_nhwc_bwd_params:
.text._Z35group_norm_nhwc_bwd_one_pass_kernelI11Fp16IOBf16WLi512ELi10ELi640EEv26Group_norm_nhwc_bwd_params:
        /* <DEDUP_REMOVED lines=44> */
.L_x_694:
[----:B0-----:R-:W0:Y:S01]  /*02c0*/  LDC R9, c[0x0][0x2a0] ;  /* 0x0000a800ff097b82 */ /* 0x001e220000000800 */
[----:B------:R-:W-:Y:S01]  /*02d0*/  IABS R6, UR9 ;  /* 0x0000000900067c13 */ /* 0x000fe20008000000 */
[----:B------:R-:W1:Y:S01]  /*02e0*/  S2R R10, SR_TID.X ;  /* 0x00000000000a7919 */ /* 0x000e620000002100 */
[----:B------:R-:W-:Y:S01]  /*02f0*/  ISETP.LE.AND P4, PT, RZ, UR9, PT ;  /* 0x00000009ff007c0c */ /* 0x000fe2000bf83270 */
[----:B------:R-:W-:Y:S01]  /*0300*/  ULDC.64 UR10, c[0x0][0x298] ;  /* 0x0000a600000a7ab9 */ /* 0x000fe20000000a00 */
[C---:B------:R-:W-:Y:S01]  /*0310*/  IADD3 R13, R39.reuse, 0x80, RZ ;  /* 0x00000080270d7810 */ /* 0x040fe20007ffe0ff */
[----:B------:R-:W-:Y:S01]  /*0320*/  ULDC.64 UR14, c[0x0][0x290] ;  /* 0x0000a400000e7ab9 */ /* 0x000fe20000000a00 */
[----:B------:R-:W-:Y:S02]  /*0330*/  IADD3 R24, R39, 0x100, RZ ;  /* 0x0000010027187810 */ /* 0x000fe40007ffe0ff */
[----:B------:R-:W-:Y:S02]  /*0340*/  SHF.R.S32.HI R15, RZ, 0x1f, R13 ;  /* 0x0000001fff0f7819 */ /* 0x000fe4000001140d */
[----:B------:R-:W-:-:S02]  /*0350*/  SHF.R.S32.HI R29, RZ, 0x1f, R24 ;  /* 0x0000001fff1d7819 */ /* 0x000fc40000011418 */
        /* <DEDUP_REMOVED lines=50> */
[----:B------:R-:W-:Y:S02]  /*0680*/  ISETP.GT.U32.OR P0, PT, R40, 0x27f, P0 ;  /* 0x0000027f2800780c */ /* 0x000fe40000704470 */
[----:B------:R-:W-:Y:S01]  /*0690*/  IADD3 R45, R43, R45, RZ ;  /* 0x0000002d2b2d7210 */ /* 0x000fe20007ffe0ff */
[----:B0-----:R-:W-:Y:S02]  /*06a0*/  @P1 IMAD R6, R5, R10, RZ ;  /* 0x0000000a05061224 */ /* 0x001fe400078e02ff */
[----:B------:R-:W-:Y:S02]  /*06b0*/  MOV R4, UR10 ;  /* 0x0000000a00047c02 */ /* 0x000fe40008000f00 */
[----:B------:R-:W-:Y:S01]  /*06c0*/  MOV R5, UR11 ;  /* 0x0000000b00057c02 */ /* 0x000fe20008000f00 */
[----:B------:R-:W-:Y:S01]  /*06d0*/  @P1 IMAD R21, R39, R11, R6 ;  /* 0x0000000b27151224 */ /* 0x000fe200078e0206 */
[----:B------:R-:W-:-:S02]  /*06e0*/  @P1 MOV R44, R42 ;  /* 0x0000002a002c1202 */ /* 0x000fc40000000f00 */
[----:B------:R-:W-:Y:S02]  /*06f0*/  CS2R R36, SRZ ;  /* 0x0000000000247805 */ /* 0x000fe4000001ff00 */
[----:B------:R-:W-:Y:S01]  /*0700*/  ISETP.GT.U32.OR P2, PT, R40, 0x27f, P2 ;  /* 0x0000027f2800780c */ /* 0x000fe20001744470 */
[----:B------:R-:W-:Y:S01]  /*0710*/  HFMA2.MMA R38, -RZ, RZ, 0, 0 ;  /* 0x00000000ff267435 */ /* 0x000fe200000001ff */
[----:B------:R-:W2:Y:S01]  /*0720*/  LDG.E.64 R4, desc[UR12][R4.64] ;  /* 0x0000000c04047981 */ /* 0x000ea2000c1e1b00 */
[----:B------:R-:W0:Y:S01]  /*0730*/  @!P0 LDC.64 R6, c[0x0][0x288] ;  /* 0x0000a200ff068b82 */ /* 0x000e220000000a00 */
[C---:B------:R-:W-:Y:S01]  /*0740*/  @P1 IMAD.WIDE.U32 R18, R39.reuse, R10, R44 ;  /* 0x0000000a27121225 */ /* 0x040fe200078e002c */
[----:B------:R-:W-:Y:S02]  /*0750*/  CS2R R34, SRZ ;  /* 0x0000000000227805 */ /* 0x000fe4000001ff00 */
[----:B------:R-:W-:Y:S02]  /*0760*/  CS2R R32, SRZ ;  /* 0x0000000000207805 */ /* 0x000fe4000001ff00 */
[----:B------:R-:W-:Y:S01]  /*0770*/  IADD3 R27, R39, 0x180, RZ ;  /* 0x00000180271b7810 */ /* 0x000fe20007ffe0ff */
[----:B------:R-:W-:Y:S01]  /*0780*/  ULDC.U8 UR11, c[0x0][0x2a4] ;  /* 0x0000a900000b7ab9 */ /* 0x000fe20000000000 */
[----:B------:R-:W-:Y:S01]  /*0790*/  @P1 IADD3 R19, R19, R21, RZ ;  /* 0x0000001513131210 */ /* 0x000fe20007ffe0ff */
[----:B------:R-:W3:Y:S01]  /*07a0*/  @P1 LDC.64 R10, c[0x0][0x228] ;  /* 0x00008a00ff0a1b82 */ /* 0x000ee20000000a00 */
[----:B------:R-:W-:-:S02]  /*07b0*/  @P1 SHF.L.U32 R31, R18, 0x1, RZ ;  /* 0x00000001121f1819 */ /* 0x000fc400000006ff */
[----:B------:R-:W-:Y:S02]  /*07c0*/  @P1 SHF.L.U64.HI R12, R18, 0x1, R19 ;  /* 0x00000001120c1819 */ /* 0x000fe40000010213 */
[----:B-1----:R-:W-:Y:S02]  /*07d0*/  @P1 IADD3 R8, P4, R31, R8, RZ ;  /* 0x000000081f081210 */ /* 0x002fe40007f9e0ff */
[----:B------:R-:W-:Y:S01]  /*07e0*/  ISETP.GE.U32.AND P3, PT, R27, UR14, PT ;  /* 0x0000000e1b007c0c */ /* 0x000fe2000bf66070 */
[----:B------:R-:W1:Y:S01]  /*07f0*/  @!P2 LDC.64 R22, c[0x0][0x288] ;  /* 0x0000a200ff16ab82 */ /* 0x000e620000000a00 */
[----:B------:R-:W-:Y:S02]  /*0800*/  @P1 IADD3.X R9, R12, R9, RZ, P4, !PT ;  /* 0x000000090c091210 */ /* 0x000fe400027fe4ff */
[----:B------:R-:W-:-:S03]  /*0810*/  SHF.R.S32.HI R25, RZ, 0x1f, R27 ;  /* 0x0000001fff197819 */ /* 0x000fc6000001141b */
[----:B------:R4:W2:Y:S01]  /*0820*/  @P1 LDG.E R37, desc[UR12][R8.64] ;  /* 0x0000000c08251981 */ /* 0x0008a2000c1e1900 */
[----:B------:R-:W-:Y:S01]  /*0830*/  ISETP.GE.AND.EX P3, PT, R25, UR15, PT, P3 ;  /* 0x0000000f19007c0c */ /* 0x000fe2000bf66330 */
[----:B0-----:R-:W-:Y:S01]  /*0840*/  @!P0 IMAD R26, R15, R6, RZ ;  /* 0x000000060f1a8224 */ /* 0x001fe200078e02ff */
[----:B------:R-:W0:Y:S02]  /*0850*/  @!P0 LDC.64 R18, c[0x0][0x230] ;  /* 0x00008c00ff128b82 */ /* 0x000e240000000a00 */
[----:B------:R-:W-:Y:S02]  /*0860*/  ISETP.GT.U32.OR P3, PT, R40, 0x27f, P3 ;  /* 0x0000027f2800780c */ /* 0x000fe40001f64470 */
[----:B----4-:R-:W-:-:S04]  /*0870*/  @!P0 MOV R8, R42 ;  /* 0x0000002a00088202 */ /* 0x010fc80000000f00 */
[----:B------:R-:W4:Y:S01]  /*0880*/  @!P0 LDC.64 R20, c[0x0][0x228] ;  /* 0x00008a00ff148b82 */ /* 0x000f220000000a00 */
[----:B------:R-:W-:Y:S02]  /*0890*/  @!P0 MOV R9, R45 ;  /* 0x0000002d00098202 */ /* 0x000fe40000000f00 */
[----:B---3--:R-:W-:Y:S01]  /*08a0*/  @P1 IADD3 R10, P4, R31, R10, RZ ;  /* 0x0000000a1f0a1210 */ /* 0x008fe20007f9e0ff */
[C---:B------:R-:W-:Y:S02]  /*08b0*/  @!P0 IMAD R31, R13.reuse, R7, R26 ;  /* 0x000000070d1f8224 */ /* 0x040fe400078e021a */
[----:B------:R-:W-:Y:S02]  /*08c0*/  @!P0 IMAD.WIDE.U32 R6, R13, R6, R8 ;  /* 0x000000060d068225 */ /* 0x000fe400078e0008 */
[----:B------:R-:W3:Y:S03]  /*08d0*/  @!P3 LDC.64 R14, c[0x0][0x288] ;  /* 0x0000a200ff0ebb82 */ /* 0x000ee60000000a00 */
[----:B------:R-:W-:Y:S01]  /*08e0*/  @!P0 IADD3 R7, R7, R31, RZ ;  /* 0x0000001f07078210 */ /* 0x000fe20007ffe0ff */
[----:B-1----:R-:W-:Y:S01]  /*08f0*/  @!P2 IMAD R29, R29, R22, RZ ;  /* 0x000000161d1da224 */ /* 0x002fe200078e02ff */
[----:B------:R-:W-:-:S02]  /*0900*/  @!P0 SHF.L.U32 R9, R6, 0x1, RZ ;  /* 0x0000000106098819 */ /* 0x000fc400000006ff */
[----:B------:R-:W-:Y:S02]  /*0910*/  @!P0 SHF.L.U64.HI R26, R6, 0x1, R7 ;  /* 0x00000001061a8819 */ /* 0x000fe40000010207 */
[----:B------:R-:W-:Y:S02]  /*0920*/  @!P2 MOV R6, R42 ;  /* 0x0000002a0006a202 */ /* 0x000fe40000000f00 */
[----:B------:R-:W-:Y:S01]  /*0930*/  @!P2 MOV R7, R45 ;  /* 0x0000002d0007a202 */ /* 0x000fe20000000f00 */
[----:B------:R-:W-:Y:S01]  /*0940*/  @!P2 IMAD R29, R24, R23, R29 ;  /* 0x00000017181da224 */ /* 0x000fe200078e021d */
[----:B------:R-:W-:Y:S02]  /*0950*/  @P1 IADD3.X R11, R12, R11, RZ, P4, !PT ;  /* 0x0000000b0c0b1210 */ /* 0x000fe400027fe4ff */
[----:B------:R-:W1:Y:S01]  /*0960*/  @!P2 LDC.64 R12, c[0x0][0x230] ;  /* 0x00008c00ff0cab82 */ /* 0x000e620000000a00 */
[----:B------:R-:W-:Y:S01]  /*0970*/  @!P2 IMAD.WIDE.U32 R22, R24, R22, R6 ;  /* 0x000000161816a225 */ /* 0x000fe200078e0006 */
[C---:B0-----:R-:W-:Y:S01]  /*0980*/  @!P0 IADD3 R18, P4, R9.reuse, R18, RZ ;  /* 0x0000001209128210 */ /* 0x041fe20007f9e0ff */
[----:B------:R0:W5:Y:S05]  /*0990*/  @P1 LDG.E R36, desc[UR12][R10.64] ;  /* 0x0000000c0a241981 */ /* 0x00016a000c1e1900 */
[----:B------:R-:W3:Y:S01]  /*09a0*/  @!P2 LDC.64 R6, c[0x0][0x228] ;  /* 0x00008a00ff06ab82 */ /* 0x000ee20000000a00 */
[----:B----4-:R-:W-:-:S02]  /*09b0*/  @!P0 IADD3 R20, P5, R9, R20, RZ ;  /* 0x0000001409148210 */ /* 0x010fc40007fbe0ff */
[C---:B------:R-:W-:Y:S02]  /*09c0*/  @!P0 IADD3.X R19, R26.reuse, R19, RZ, P4, !PT ;  /* 0x000000131a138210 */ /* 0x040fe400027fe4ff */
[----:B------:R-:W-:Y:S02]  /*09d0*/  @!P0 IADD3.X R21, R26, R21, RZ, P5, !PT ;  /* 0x000000151a158210 */ /* 0x000fe40002ffe4ff */
[----:B------:R-:W-:Y:S01]  /*09e0*/  @!P2 IADD3 R29, R23, R29, RZ ;  /* 0x0000001d171da210 */ /* 0x000fe20007ffe0ff */
[----:B------:R-:W5:Y:S01]  /*09f0*/  @!P0 LDG.E R38, desc[UR12][R18.64] ;  /* 0x0000000c12268981 */ /* 0x000f62000c1e1900 */
[C---:B------:R-:W-:Y:S01]  /*0a00*/  @!P2 SHF.L.U32 R23, R22.reuse, 0x1, RZ ;  /* 0x000000011617a819 */ /* 0x040fe200000006ff */
[----:B------:R-:W4:Y:S01]  /*0a10*/  @!P3 LDC.64 R8, c[0x0][0x230] ;  /* 0x00008c00ff08bb82 */ /* 0x000f220000000a00 */
[----:B------:R-:W-:Y:S01]  /*0a20*/  @!P2 SHF.L.U64.HI R22, R22, 0x1, R29 ;  /* 0x000000011616a819 */ /* 0x000fe2000001021d */
[----:B------:R-:W5:Y:S01]  /*0a30*/  @!P0 LDG.E R35, desc[UR12][R20.64] ;  /* 0x0000000c14238981 */ /* 0x000f62000c1e1900 */
[----:B-1----:R-:W-:-:S05]  /*0a40*/  @!P2 IADD3 R12, P4, R23, R12, RZ ;  /* 0x0000000c170ca210 */ /* 0x002fca0007f9e0ff */
[----:B0-----:R-:W0:Y:S01]  /*0a50*/  @!P3 LDC.64 R10, c[0x0][0x228] ;  /* 0x00008a00ff0abb82 */ /* 0x001e220000000a00 */
[----:B------:R-:W-:Y:S02]  /*0a60*/  @!P2 IADD3.X R13, R22, R13, RZ, P4, !PT ;  /* 0x0000000d160da210 */ /* 0x000fe400027fe4ff */
[----:B---3--:R-:W-:-:S03]  /*0a70*/  @!P2 IADD3 R6, P0, R23, R6, RZ ;  /* 0x000000061706a210 */ /* 0x008fc60007f1e0ff */
[----:B------:R-:W5:Y:S01]  /*0a80*/  @!P2 LDG.E R33, desc[UR12][R12.64] ;  /* 0x0000000c0c21a981 */ /* 0x000f62000c1e1900 */
[----:B------:R-:W-:-:S05]  /*0a90*/  @!P2 IADD3.X R7, R22, R7, RZ, P0, !PT ;  /* 0x000000071607a210 */ /* 0x000fca00007fe4ff */
[----:B------:R-:W5:Y:S01]  /*0aa0*/  @!P2 LDG.E R32, desc[UR12][R6.64] ;  /* 0x0000000c0620a981 */ /* 0x000f62000c1e1900 */
[----:B------:R-:W-:Y:S01]  /*0ab0*/  @!P3 IMAD R24, R25, R14, RZ ;  /* 0x0000000e1918b224 */ /* 0x000fe200078e02ff */
[----:B------:R-:W-:-:S03]  /*0ac0*/  @!P3 MOV R25, R45 ;  /* 0x0000002d0019b202 */ /* 0x000fc60000000f00 */
[----:B------:R-:W-:Y:S01]  /*0ad0*/  @!P3 IMAD R29, R27, R15, R24 ;  /* 0x0000000f1b1db224 */ /* 0x000fe200078e0218 */
[----:B------:R-:W-:-:S05]  /*0ae0*/  @!P3 MOV R24, R42 ;  /* 0x0000002a0018b202 */ /* 0x000fca0000000f00 */
[----:B------:R-:W-:-:S05]  /*0af0*/  @!P3 IMAD.WIDE.U32 R14, R27, R14, R24 ;  /* 0x0000000e1b0eb225 */ /* 0x000fca00078e0018 */
[----:B------:R-:W-:Y:S02]  /*0b00*/  @!P3 IADD3 R25, R15, R29, RZ ;  /* 0x0000001d0f19b210 */ /* 0x000fe40007ffe0ff */
[C---:B------:R-:W-:Y:S02]  /*0b10*/  @!P3 SHF.L.U32 R15, R14.reuse, 0x1, RZ ;  /* 0x000000010e0fb819 */ /* 0x040fe400000006ff */
[----:B------:R-:W-:Y:S02]  /*0b20*/  @!P3 SHF.L.U64.HI R14, R14, 0x1, R25 ;  /* 0x000000010e0eb819 */ /* 0x000fe40000010219 */
[C---:B----4-:R-:W-:Y:S02]  /*0b30*/  @!P3 IADD3 R8, P4, R15.reuse, R8, RZ ;  /* 0x000000080f08b210 */ /* 0x050fe40007f9e0ff */
[----:B0-----:R-:W-:Y:S02]  /*0b40*/  @!P3 IADD3 R10, P5, R15, R10, RZ ;  /* 0x0000000a0f0ab210 */ /* 0x001fe40007fbe0ff */
[----:B------:R-:W-:-:S02]  /*0b50*/  CS2R R30, SRZ ;  /* 0x00000000001e7805 */ /* 0x000fc4000001ff00 */
[C---:B------:R-:W-:Y:S02]  /*0b60*/  @!P3 IADD3.X R9, R14.reuse, R9, RZ, P4, !PT ;  /* 0x000000090e09b210 */ /* 0x040fe400027fe4ff */
[----:B------:R-:W-:Y:S01]  /*0b70*/  @!P3 IADD3.X R11, R14, R11, RZ, P5, !PT ;  /* 0x0000000b0e0bb210 */ /* 0x000fe20002ffe4ff */
[----:B------:R-:W-:Y:S01]  /*0b80*/  UMOV UR14, 0x3f800000 ;  /* 0x3f800000000e7882 */ /* 0x000fe20000000000 */
[----:B------:R-:W-:Y:S01]  /*0b90*/  BSSY B0, `(.L_x_659) ;  /* 0x0000025000007945 */ /* 0x000fe20003800000 */
[----:B------:R-:W5:Y:S01]  /*0ba0*/  @!P3 LDG.E R34, desc[UR12][R8.64] ;  /* 0x0000000c0822b981 */ /* 0x000f62000c1e1900 */
[----:B------:R-:W-:-:S03]  /*0bb0*/  CS2R R28, SRZ ;  /* 0x00000000001c7805 */ /* 0x000fc6000001ff00 */
        /* <DEDUP_REMOVED lines=9> */
[----:B------:R-:W-:-:S06]  /*0c50*/  @P0 FADD.FTZ R5, R5, UR10 ;  /* 0x0000000a05050e21 */ /* 0x000fcc0008010000 */
[----:B------:R-:W1:Y:S01]  /*0c60*/  @P0 MUFU.RSQ R5, R5 ;  /* 0x0000000500050308 */ /* 0x000e620000001400 */
[----:B------:R-:W-:Y:S01]  /*0c70*/  HFMA2.MMA R4, -RZ, RZ, 0, 0 ;  /* 0x00000000ff047435 */ /* 0x000fe200000001ff */
[----:B-1----:R-:W-:Y:S02]  /*0c80*/  @P0 R2UR UR10, R5 ;  /* 0x00000000050a02ca */ /* 0x002fe400000e0000 */
[----:B------:R-:W-:Y:S01]  /*0c90*/  ISETP.GT.U32.AND P0, PT, R40, 0x27f, PT ;  /* 0x0000027f2800780c */ /* 0x000fe20003f04070 */
[--C-:B0-----:R-:W-:Y:S02]  /*0ca0*/  HADD2.F32 R10, -RZ, R37.reuse.H0_H0 ;  /* 0x20000025ff0a7230 */ /* 0x101fe40000004100 */
[----:B------:R-:W-:-:S08]  /*0cb0*/  HADD2.F32 R11, -RZ, R37.H1_H1 ;  /* 0x30000025ff0b7230 */ /* 0x000fd00000004100 */
        /* <DEDUP_REMOVED lines=8> */
[----:B------:R-:W2:Y:S01]  /*0d40*/  LDG.E.U16 R31, desc[UR12][R6.64] ;  /* 0x0000000c061f7981 */ /* 0x000ea2000c1e1500 */
[----:B-1----:R-:W-:-:S03]  /*0d50*/  @P0 LEA R8, P2, R17, R4, 0x1 ;  /* 0x0000000411080211 */ /* 0x002fc600078408ff */
[----:B------:R-:W3:Y:S01]  /*0d60*/  LDG.E.U16 R4, desc[UR12][R6.64+0x2] ;  /* 0x0000020c06047981 */ /* 0x000ee2000c1e1500 */
[----:B------:R-:W-:-:S05]  /*0d70*/  @P0 LEA.HI.X R9, R17, R5, R12, 0x1, P2 ;  /* 0x0000000511090211 */ /* 0x000fca00010f0c0c */
[----:B------:R-:W4:Y:S04]  /*0d80*/  @P0 LDG.E.U16 R12, desc[UR12][R8.64] ;  /* 0x0000000c080c0981 */ /* 0x000f28000c1e1500 */
[----:B------:R-:W4:Y:S01]  /*0d90*/  @P0 LDG.E.U16 R5, desc[UR12][R8.64+0x2] ;  /* 0x0000020c08050981 */ /* 0x000f22000c1e1500 */
[----:B--2---:R-:W-:Y:S02]  /*0da0*/  SHF.L.U32 R31, R31, 0x10, RZ ;  /* 0x000000101f1f7819 */ /* 0x004fe400000006ff */
[----:B---3--:R-:W-:Y:S02]  /*0db0*/  SHF.L.U32 R4, R4, 0x10, RZ ;  /* 0x0000001004047819 */ /* 0x008fe400000006ff */
[----:B----4-:R-:W-:Y:S02]  /*0dc0*/  @P0 SHF.L.U32 R28, R12, 0x10, RZ ;  /* 0x000000100c1c0819 */ /* 0x010fe400000006ff */
[----:B------:R-:W-:-:S07]  /*0dd0*/  @P0 SHF.L.U32 R29, R5, 0x10, RZ ;  /* 0x00000010051d0819 */ /* 0x000fce00000006ff */
.L_x_660:
[----:B------:R-:W-:Y:S05]  /*0de0*/  BSYNC B0 ;  /* 0x0000000000007941 */ /* 0x000fea0003800000 */
.L_x_659:
[----:B------:R-:W-:Y:S01]  /*0df0*/  FADD.FTZ R10, R10, -UR17 ;  /* 0x800000110a0a7e21 */ /* 0x000fe20008010000 */
[----:B------:R-:W-:Y:S01]  /*0e00*/  FADD.FTZ R6, R11, -UR17 ;  /* 0x800000110b067e21 */ /* 0x000fe20008010000 */
        /* <DEDUP_REMOVED lines=24> */
.L_x_661:
[--C-:B------:R-:W-:Y:S02]  /*0f90*/  HADD2.F32 R9, -RZ, R38.reuse.H0_H0 ;  /* 0x20000026ff097230 */ /* 0x100fe40000004100 */
[----:B------:R-:W-:Y:S01]  /*0fa0*/  FADD.FTZ R5, R5, -UR17 ;  /* 0x8000001105057e21 */ /* 0x000fe20008010000 */
[----:B------:R-:W-:Y:S02]  /*0fb0*/  HADD2.F32 R10, -RZ, R38.H1_H1 ;  /* 0x30000026ff0a7230 */ /* 0x000fe40000004100 */
[----:B------:R-:W-:Y:S01]  /*0fc0*/  FMUL.FTZ R14, R8, R31 ;  /* 0x0000001f080e7220 */ /* 0x000fe20000410000 */
[--C-:B------:R-:W-:Y:S02]  /*0fd0*/  HADD2.F32 R12, -RZ, R35.reuse.H0_H0 ;  /* 0x20000023ff0c7230 */ /* 0x100fe40000004100 */
[----:B------:R-:W-:Y:S01]  /*0fe0*/  FMUL.FTZ R5, R5, UR14 ;  /* 0x0000000e05057c20 */ /* 0x000fe20008410000 */
[----:B------:R-:W-:Y:S01]  /*0ff0*/  FADD.FTZ R9, R9, -UR17 ;  /* 0x8000001109097e21 */ /* 0x000fe20008010000 */
[----:B------:R-:W-:Y:S01]  /*1000*/  FADD.FTZ R10, R10, -UR17 ;  /* 0x800000110a0a7e21 */ /* 0x000fe20008010000 */
[----:B------:R-:W-:-:S02]  /*1010*/  HADD2.F32 R11, -RZ, R35.H1_H1 ;  /* 0x30000023ff0b7230 */ /* 0x000fc40000004100 */
[----:B------:R-:W-:Y:S01]  /*1020*/  FFMA.FTZ R15, R5, R14, RZ ;  /* 0x0000000e050f7223 */ /* 0x000fe200000100ff */
[----:B------:R-:W-:Y:S01]  /*1030*/  FMUL.FTZ R9, R9, UR14 ;  /* 0x0000000e09097c20 */ /* 0x000fe20008410000 */
        /* <DEDUP_REMOVED lines=22> */
.L_x_662:
[----:B------:R-:W-:Y:S01]  /*11a0*/  FFMA.FTZ R18, R6, R13, R15 ;  /* 0x0000000d06127223 */ /* 0x000fe2000001000f */
[----:B------:R-:W-:Y:S01]  /*11b0*/  FMUL.FTZ R16, R12, R31 ;  /* 0x0000001f0c107220 */ /* 0x000fe20000410000 */
[----:B------:R-:W-:Y:S01]  /*11c0*/  FADD.FTZ R15, R13, R14 ;  /* 0x0000000e0d0f7221 */ /* 0x000fe20000010000 */
[----:B------:R-:W-:Y:S01]  /*11d0*/  FMUL.FTZ R17, R11, R4 ;  /* 0x000000040b117220 */ /* 0x000fe20000410000 */
[--C-:B------:R-:W-:Y:S02]  /*11e0*/  HADD2.F32 R14, -RZ, R33.reuse.H0_H0 ;  /* 0x20000021ff0e7230 */ /* 0x100fe40000004100 */
[----:B------:R-:W-:Y:S01]  /*11f0*/  FFMA.FTZ R13, R9, R16, R18 ;  /* 0x00000010090d7223 */ /* 0x000fe20000010012 */
[----:B------:R-:W-:Y:S01]  /*1200*/  FADD.FTZ R16, R15, R16 ;  /* 0x000000100f107221 */ /* 0x000fe20000010000 */
[----:B------:R-:W-:Y:S02]  /*1210*/  HADD2.F32 R15, -RZ, R33.H1_H1 ;  /* 0x30000021ff0f7230 */ /* 0x000fe40000004100 */
[----:B------:R-:W-:Y:S01]  /*1220*/  FFMA.FTZ R18, R10, R17, R13 ;  /* 0x000000110a127223 */ /* 0x000fe2000001000d */
[----:B------:R-:W-:Y:S01]  /*1230*/  FADD.FTZ R13, R14, -UR17 ;  /* 0x800000110e0d7e21 */ /* 0x000fe20008010000 */
[----:B------:R-:W-:Y:S01]  /*1240*/  FADD.FTZ R17, R17, R16 ;  /* 0x0000001011117221 */ /* 0x000fe20000010000 */
[----:B------:R-:W-:Y:S01]  /*1250*/  FADD.FTZ R14, R15, -UR17 ;  /* 0x800000110f0e7e21 */ /* 0x000fe20008010000 */
[----:B------:R-:W-:-:S02]  /*1260*/  HADD2.F32 R16, -RZ, R32.H0_H0 ;  /* 0x20000020ff107230 */ /* 0x000fc40000004100 */
        /* <DEDUP_REMOVED lines=22> */
.L_x_663:
[----:B------:R-:W-:Y:S01]  /*13d0*/  FMUL.FTZ R22, R16, R31 ;  /* 0x0000001f10167220 */ /* 0x000fe20000410000 */
[--C-:B------:R-:W-:Y:S02]  /*13e0*/  HADD2.F32 R19, -RZ, R34.reuse.H0_H0 ;  /* 0x20000022ff137230 */ /* 0x100fe40000004100 */
        /* <DEDUP_REMOVED lines=8> */
[----:B------:R-:W-:Y:S01]  /*1470*/  FMUL.FTZ R23, R15, R4 ;  /* 0x000000040f177220 */ /* 0x000fe20000410000 */
[----:B------:R-:W-:Y:S01]  /*1480*/  FMUL.FTZ R18, R18, UR14 ;  /* 0x0000000e12127c20 */ /* 0x000fe20008410000 */
[----:B------:R-:W-:Y:S06]  /*1490*/  @!P3 BRA `(.L_x_664) ;  /* 0x000000000048b947 */ /* 0x000fec0003800000 */
[----:B------:R-:W-:-:S04]  /*14a0*/  FFMA.FTZ R24, R19, R31, R28 ;  /* 0x0000001f13187223 */ /* 0x000fc8000001001c */
[----:B------:R-:W-:-:S06]  /*14b0*/  FMUL.FTZ R26, R24, -1.4426950216293334961 ;  /* 0xbfb8aa3b181a7820 */ /* 0x000fcc0000410000 */
[----:B------:R-:W0:Y:S02]  /*14c0*/  MUFU.EX2 R26, R26 ;  /* 0x0000001a001a7308 */ /* 0x000e240000000800 */
[----:B0-----:R-:W-:-:S06]  /*14d0*/  FADD.FTZ R27, R26, 1 ;  /* 0x3f8000001a1b7421 */ /* 0x001fcc0000010000 */
[----:B------:R-:W0:Y:S02]  /*14e0*/  MUFU.RCP R27, R27 ;  /* 0x0000001b001b7308 */ /* 0x000e240000001000 */
[----:B0-----:R-:W-:Y:S01]  /*14f0*/  FADD.FTZ R25, -R27, 1 ;  /* 0x3f8000001b197421 */ /* 0x001fe20000010100 */
[----:B------:R-:W-:-:S03]  /*1500*/  FMUL.FTZ R20, R20, R27 ;  /* 0x0000001b14147220 */ /* 0x000fc60000410000 */
[----:B------:R-:W-:Y:S01]  /*1510*/  FFMA.FTZ R25, R24, R25, 1 ;  /* 0x3f80000018197423 */ /* 0x000fe20000010019 */
[----:B------:R-:W-:-:S03]  /*1520*/  FFMA.FTZ R24, R18, R4, R29 ;  /* 0x0000000412187223 */ /* 0x000fc6000001001d */
[----:B------:R-:W-:Y:S01]  /*1530*/  FMUL.FTZ R20, R20, R25 ;  /* 0x0000001914147220 */ /* 0x000fe20000410000 */
[----:B------:R-:W-:-:S06]  /*1540*/  FMUL.FTZ R41, R24, -1.4426950216293334961 ;  /* 0xbfb8aa3b18297820 */ /* 0x000fcc0000410000 */
[----:B------:R-:W0:Y:S02]  /*1550*/  MUFU.EX2 R41, R41 ;  /* 0x0000002900297308 */ /* 0x000e240000000800 */
[----:B0-----:R-:W-:-:S06]  /*1560*/  FADD.FTZ R41, R41, 1 ;  /* 0x3f80000029297421 */ /* 0x001fcc0000010000 */
[----:B------:R-:W0:Y:S02]  /*1570*/  MUFU.RCP R26, R41 ;  /* 0x00000029001a7308 */ /* 0x000e240000001000 */
[----:B0-----:R-:W-:Y:S01]  /*1580*/  FMUL.FTZ R17, R17, R26 ;  /* 0x0000001a11117220 */ /* 0x001fe20000410000 */
[----:B------:R-:W-:-:S04]  /*1590*/  FADD.FTZ R26, -R26, 1 ;  /* 0x3f8000001a1a7421 */ /* 0x000fc80000010100 */
[----:B------:R-:W-:-:S04]  /*15a0*/  FFMA.FTZ R26, R24, R26, 1 ;  /* 0x3f800000181a7423 */ /* 0x000fc8000001001a */
[----:B------:R-:W-:-:S07]  /*15b0*/  FMUL.FTZ R17, R17, R26 ;  /* 0x0000001a11117220 */ /* 0x000fce0000410000 */
.L_x_664:
        /* <DEDUP_REMOVED lines=11> */
[----:B------:R-:W-:Y:S01]  /*1670*/  FADD.FTZ R5, RZ, R8 ;  /* 0x00000008ff057221 */ /* 0x000fe20000010000 */
[----:B------:R-:W-:Y:S01]  /*1680*/  FFMA.FTZ R26, R9, R12, R26 ;  /* 0x0000000c091a7223 */ /* 0x000fe2000001001a */
[----:B------:R-:W-:Y:S01]  /*1690*/  FFMA.FTZ R9, R6, R7, RZ ;  /* 0x0000000706097223 */ /* 0x000fe200000100ff */
[----:B------:R-:W1:Y:S01]  /*16a0*/  SHFL.DOWN PT, R23, R22, 0x1, 0x1f ;  /* 0x08201f0016177f89 */ /* 0x000e6200000e0000 */
[----:B------:R-:W-:Y:S01]  /*16b0*/  FADD.FTZ R6, RZ, R7 ;  /* 0x00000007ff067221 */ /* 0x000fe20000010000 */
[----:B------:R-:W-:Y:S01]  /*16c0*/  UMOV UR11, 0x400 ;  /* 0x00000400000b7882 */ /* 0x000fe20000000000 */
[----:B------:R-:W-:Y:S01]  /*16d0*/  FADD.FTZ R5, R5, R12 ;  /* 0x0000000c05057221 */ /* 0x000fe20000010000 */
[----:B------:R-:W2:Y:S01]  /*16e0*/  SHFL.DOWN PT, R24, R21, 0x1, 0x1f ;  /* 0x08201f0015187f89 */ /* 0x000ea200000e0000 */
[----:B------:R-:W-:Y:S01]  /*16f0*/  UIADD3 UR10, UR11, 0xd0, URZ ;  /* 0x000000d00b0a7890 */ /* 0x000fe2000fffe03f */
[----:B------:R-:W-:Y:S01]  /*1700*/  FFMA.FTZ R9, R10, R11, R9 ;  /* 0x0000000b0a097223 */ /* 0x000fe20000010009 */
[----:B------:R-:W-:Y:S01]  /*1710*/  FADD.FTZ R6, R6, R11 ;  /* 0x0000000b06067221 */ /* 0x000fe20000010000 */
[----:B------:R-:W-:Y:S01]  /*1720*/  FADD.FTZ R5, R5, R16 ;  /* 0x0000001005057221 */ /* 0x000fe20000010000 */
[----:B------:R-:W-:Y:S01]  /*1730*/  ISETP.NE.AND P2, PT, R40, RZ, PT ;  /* 0x000000ff2800720c */ /* 0x000fe20003f45270 */
[----:B------:R-:W-:Y:S01]  /*1740*/  FFMA.FTZ R26, R13, R16, R26 ;  /* 0x000000100d1a7223 */ /* 0x000fe2000001001a */
[----:B------:R-:W-:Y:S01]  /*1750*/  FFMA.FTZ R9, R14, R15, R9 ;  /* 0x0000000f0e097223 */ /* 0x000fe20000010009 */
[----:B------:R-:W-:Y:S01]  /*1760*/  FADD.FTZ R6, R6, R15 ;  /* 0x0000000f06067221 */ /* 0x000fe20000010000 */
[----:B------:R-:W-:Y:S01]  /*1770*/  FADD.FTZ R10, R5, R20 ;  /* 0x00000014050a7221 */ /* 0x000fe20000010000 */
[----:B------:R-:W-:Y:S01]  /*1780*/  FFMA.FTZ R8, R19, R20, R26 ;  /* 0x0000001413087223 */ /* 0x000fe2000001001a */
        /* <DEDUP_REMOVED lines=30> */
[----:B------:R-:W-:Y:S02]  /*1970*/  MOV R6, R22 ;  /* 0x0000001600067202 */ /* 0x000fe40000000f00 */
[----:B------:R-:W-:-:S08]  /*1980*/  MOV R7, R21 ;  /* 0x0000001500077202 */ /* 0x000fd00000000f00 */
        /* <DEDUP_REMOVED lines=10> */
[----:B------:R-:W-:Y:S01]  /*1a30*/  FADD.FTZ R6, R6, R15 ;  /* 0x0000000f06067221 */ /* 0x000fe20000010000 */
        /* <DEDUP_REMOVED lines=41> */
.L_x_666:
[----:B------:R-:W-:Y:S05]  /*1cd0*/  BSYNC B0 ;  /* 0x0000000000007941 */ /* 0x000fea0003800000 */
.L_x_665:
        /* <DEDUP_REMOVED lines=39> */
[----:B------:R-:W-:-:S07]  /*1f50*/  IADD3 R41, R5, 0x190, RZ ;  /* 0x0000019005297810 */ /* 0x000fce0007ffe0ff */
.L_x_669:
[----:B------:R-:W1:Y:S01]  /*1f60*/  LDS.128 R20, [R41+0xf0] ;  /* 0x0000f00029147984 */ /* 0x000e620000000c00 */
[----:B------:R-:W-:-:S05]  /*1f70*/  MOV R13, 0x5 ;  /* 0x00000005000d7802 */ /* 0x000fca0000000f00 */
[C---:B------:R-:W-:Y:S01]  /*1f80*/  IMAD R26, R24.reuse, R13, 0x14 ;  /* 0x00000014181a7424 */ /* 0x040fe200078e020d */
[----:B------:R-:W-:-:S04]  /*1f90*/  IADD3 R24, R24, 0x28, RZ ;  /* 0x0000002818187810 */ /* 0x000fc80007ffe0ff */
[----:B------:R-:W-:Y:S02]  /*1fa0*/  LEA R27, R26, R5, 0x4 ;  /* 0x000000051a1b7211 */ /* 0x000fe400078e20ff */
[----:B------:R-:W-:-:S03]  /*1fb0*/  ISETP.NE.AND P0, PT, R24, 0x7d, PT ;  /* 0x0000007d1800780c */ /* 0x000fc60003f05270 */
[----:B------:R-:W2:Y:S04]  /*1fc0*/  LDS.128 R16, [R27] ;  /* 0x000000001b107984 */ /* 0x000ea80000000c00 */
        /* <DEDUP_REMOVED lines=13> */
[----:B------:R-:W-:Y:S01]  /*20a0*/  LEA R25, R26, R5, 0x4 ;  /* 0x000000051a197211 */ /* 0x000fe200078e20ff */
[----:B------:R-:W2:Y:S01]  /*20b0*/  LDS.128 R8, [R27+0xf0] ;  /* 0x0000f0001b087984 */ /* 0x000ea20000000c00 */
[----:B------:R-:W-:Y:S01]  /*20c0*/  FADD.FTZ R12, R16, R15 ;  /* 0x0000000f100c7221 */ /* 0x000fe20000010000 */
[----:B-1----:R-:W-:Y:S01]  /*20d0*/  FADD.FTZ R41, R41, R20 ;  /* 0x0000001429297221 */ /* 0x002fe20000010000 */
[----:B------:R-:W-:Y:S01]  /*20e0*/  FADD.FTZ R20, R18, R21 ;  /* 0x0000001512147221 */ /* 0x000fe20000010000 */
[----:B------:R-:W-:Y:S01]  /*20f0*/  FADD.FTZ R21, R13, R22 ;  /* 0x000000160d157221 */ /* 0x000fe20000010000 */
[----:B------:R-:W1:Y:S01]  /*2100*/  LDS.128 R16, [R25+0x140] ;  /* 0x0001400019107984 */ /* 0x000e620000000c00 */
[----:B------:R-:W-:-:S03]  /*2110*/  FADD.FTZ R22, R12, R23 ;  /* 0x000000170c167221 */ /* 0x000fc60000010000 */
[----:B------:R-:W3:Y:S01]  /*2120*/  LDS.128 R12, [R25+0x190] ;  /* 0x00019000190c7984 */ /* 0x000ee20000000c00 */
[----:B--2---:R-:W-:Y:S01]  /*2130*/  FADD.FTZ R41, R41, R8 ;  /* 0x0000000829297221 */ /* 0x004fe20000010000 */
[----:B------:R-:W-:Y:S01]  /*2140*/  FADD.FTZ R20, R20, R9 ;  /* 0x0000000914147221 */ /* 0x000fe20000010000 */
[----:B------:R-:W-:Y:S01]  /*2150*/  FADD.FTZ R21, R21, R10 ;  /* 0x0000000a15157221 */ /* 0x000fe20000010000 */
[----:B------:R-:W-:Y:S02]  /*2160*/  FADD.FTZ R22, R22, R11 ;  /* 0x0000000b16167221 */ /* 0x000fe40000010000 */
[----:B------:R-:W2:Y:S01]  /*2170*/  LDS.128 R8, [R25+0x1e0] ;  /* 0x0001e00019087984 */ /* 0x000ea20000000c00 */
[----:B-1----:R-:W-:Y:S01]  /*2180*/  FADD.FTZ R41, R41, R16 ;  /* 0x0000001029297221 */ /* 0x002fe20000010000 */
[----:B------:R-:W-:Y:S01]  /*2190*/  FADD.FTZ R20, R20, R17 ;  /* 0x0000001114147221 */ /* 0x000fe20000010000 */
[----:B------:R-:W-:Y:S01]  /*21a0*/  FADD.FTZ R23, R21, R18 ;  /* 0x0000001215177221 */ /* 0x000fe20000010000 */
[----:B------:R-:W-:Y:S01]  /*21b0*/  FADD.FTZ R22, R22, R19 ;  /* 0x0000001316167221 */ /* 0x000fe20000010000 */
[----:B---3--:R-:W-:Y:S01]  /*21c0*/  FADD.FTZ R21, R41, R12 ;  /* 0x0000000c29157221 */ /* 0x008fe20000010000 */
[----:B------:R-:W1:Y:S01]  /*21d0*/  LDS.128 R16, [R25+0x230] ;  /* 0x0002300019107984 */ /* 0x000e620000000c00 */
[----:B------:R-:W-:Y:S01]  /*21e0*/  FADD.FTZ R20, R20, R13 ;  /* 0x0000000d14147221 */ /* 0x000fe20000010000 */
[----:B------:R-:W-:Y:S01]  /*21f0*/  FADD.FTZ R23, R23, R14 ;  /* 0x0000000e17177221 */ /* 0x000fe20000010000 */
[----:B------:R-:W-:-:S02]  /*2200*/  FADD.FTZ R22, R22, R15 ;  /* 0x0000000f16167221 */ /* 0x000fc40000010000 */
        /* <DEDUP_REMOVED lines=9> */
[----:B------:R-:W-:-:S02]  /*22a0*/  FADD.FTZ R25, R22, R19 ;  /* 0x0000001316197221 */ /* 0x000fc40000010000 */
[----:B------:R-:W1:Y:S01]  /*22b0*/  LDS.128 R16, [R27+0x320] ;  /* 0x000320001b107984 */ /* 0x000e620000000c00 */
[----:B---3--:R-:W-:Y:S01]  /*22c0*/  FADD.FTZ R41, R41, R12 ;  /* 0x0000000c29297221 */ /* 0x008fe20000010000 */
[----:B------:R-:W-:Y:S01]  /*22d0*/  FADD.FTZ R12, R20, R13 ;  /* 0x0000000d140c7221 */ /* 0x000fe20000010000 */
[----:B------:R-:W-:Y:S01]  /*22e0*/  FADD.FTZ R13, R21, R14 ;  /* 0x0000000e150d7221 */ /* 0x000fe20000010000 */
[----:B------:R-:W-:Y:S01]  /*22f0*/  FADD.FTZ R14, R25, R15 ;  /* 0x0000000f190e7221 */ /* 0x000fe20000010000 */
[----:B------:R-:W3:Y:S01]  /*2300*/  LDS.128 R20, [R27+0x370] ;  /* 0x000370001b147984 */ /* 0x000ee20000000c00 */
[----:B------:R-:W-:Y:S01]  /*2310*/  LEA R25, R26, R5, 0x4 ;  /* 0x000000051a197211 */ /* 0x000fe200078e20ff */
        /* <DEDUP_REMOVED lines=22> */
[----:B------:R-:W-:Y:S01]  /*2480*/  LEA R20, R26, R5, 0x4 ;  /* 0x000000051a147211 */ /* 0x000fe200078e20ff */
[----:B------:R-:W-:Y:S01]  /*2490*/  FADD.FTZ R27, R22, R15 ;  /* 0x0000000f161b7221 */ /* 0x000fe20000010000 */
[----:B------:R-:W-:Y:S01]  /*24a0*/  FADD.FTZ R21, R21, R14 ;  /* 0x0000000e15157221 */ /* 0x000fe20000010000 */
[----:B---3--:R-:W-:Y:S01]  /*24b0*/  FADD.FTZ R22, R12, R17 ;  /* 0x000000110c167221 */ /* 0x008fe20000010000 */
[----:B------:R-:W-:Y:S01]  /*24c0*/  FADD.FTZ R23, R23, R16 ;  /* 0x0000001017177221 */ /* 0x000fe20000010000 */
[----:B------:R-:W1:Y:S01]  /*24d0*/  LDS.128 R12, [R20+0x500] ;  /* 0x00050000140c7984 */ /* 0x000e620000000c00 */
[----:B------:R-:W-:Y:S01]  /*24e0*/  FADD.FTZ R21, R21, R18 ;  /* 0x0000001215157221 */ /* 0x000fe20000010000 */
[----:B------:R-:W-:-:S02]  /*24f0*/  FADD.FTZ R27, R27, R19 ;  /* 0x000000131b1b7221 */ /* 0x000fc40000010000 */
[----:B------:R-:W3:Y:S01]  /*2500*/  LDS.128 R16, [R20+0x550] ;  /* 0x0005500014107984 */ /* 0x000ee20000000c00 */
[----:B--2---:R-:W-:Y:S01]  /*2510*/  FADD.FTZ R23, R23, R8 ;  /* 0x0000000817177221 */ /* 0x004fe20000010000 */
[----:B------:R-:W-:Y:S01]  /*2520*/  FADD.FTZ R8, R22, R9 ;  /* 0x0000000916087221 */ /* 0x000fe20000010000 */
[----:B------:R-:W-:Y:S01]  /*2530*/  FADD.FTZ R22, R27, R11 ;  /* 0x0000000b1b167221 */ /* 0x000fe20000010000 */
[----:B------:R-:W-:Y:S01]  /*2540*/  FADD.FTZ R21, R21, R10 ;  /* 0x0000000a15157221 */ /* 0x000fe20000010000 */
[----:B-1----:R-:W-:Y:S01]  /*2550*/  FADD.FTZ R27, R23, R12 ;  /* 0x0000000c171b7221 */ /* 0x002fe20000010000 */
[----:B------:R-:W-:Y:S02]  /*2560*/  FADD.FTZ R12, R8, R13 ;  /* 0x0000000d080c7221 */ /* 0x000fe40000010000 */
[----:B------:R-:W-:Y:S01]  /*2570*/  FADD.FTZ R23, R21, R14 ;  /* 0x0000000e15177221 */ /* 0x000fe20000010000 */
[----:B------:R-:W1:Y:S01]  /*2580*/  LDS.128 R8, [R20+0x5a0] ;  /* 0x0005a00014087984 */ /* 0x000e620000000c00 */
[----:B------:R-:W-:Y:S01]  /*2590*/  FADD.FTZ R25, R22, R15 ;  /* 0x0000000f16197221 */ /* 0x000fe20000010000 */
[----:B---3--:R-:W-:Y:S01]  /*25a0*/  FADD.FTZ R21, R27, R16 ;  /* 0x000000101b157221 */ /* 0x008fe20000010000 */
[----:B------:R-:W-:Y:S01]  /*25b0*/  FADD.FTZ R22, R12, R17 ;  /* 0x000000110c167221 */ /* 0x000fe20000010000 */
[----:B------:R-:W-:Y:S01]  /*25c0*/  LEA R27, R26, R5, 0x4 ;  /* 0x000000051a1b7211 */ /* 0x000fe200078e20ff */
        /* <DEDUP_REMOVED lines=16> */
[----:B------:R-:W2:Y:S01]  /*26d0*/  LDS.128 R12, [R27+0x6e0] ;  /* 0x0006e0001b0c7984 */ /* 0x000ea20000000c00 */
[----:B------:R-:W-:Y:S01]  /*26e0*/  FADD.FTZ R18, R25, R19 ;  /* 0x0000001319127221 */ /* 0x000fe20000010000 */
[----:B------:R-:W-:-:S02]  /*26f0*/  LEA R25, R26, R5, 0x4 ;  /* 0x000000051a197211 */ /* 0x000fc400078e20ff */
        /* <DEDUP_REMOVED lines=94> */
.L_x_668:
[----:B------:R-:W-:Y:S05]  /*2ce0*/  BSYNC B0 ;  /* 0x0000000000007941 */ /* 0x000fea0003800000 */
.L_x_667:
        /* <DEDUP_REMOVED lines=20> */
.L_x_671:
[----:B------:R-:W-:Y:S05]  /*2e30*/  BSYNC B0 ;  /* 0x0000000000007941 */ /* 0x000fea0003800000 */
.L_x_670:
        /* <DEDUP_REMOVED lines=34> */
.L_x_674:
[----:B------:R-:W2:Y:S04]  /*3060*/  LDG.E.STRONG.GPU R10, desc[UR12][R8.64] ;  /* 0x0000000c080a7981 */ /* 0x000ea8000c1ef900 */
[----:B--2---:R-:W-:Y:S01]  /*3070*/  CCTL.IVALL ;  /* 0x00000000ff00798f */ /* 0x004fe20002000000 */
[----:B------:R-:W-:Y:S05]  /*3080*/  YIELD ;  /* 0x0000000000007946 */ /* 0x000fea0003800000 */
[----:B------:R-:W-:-:S13]  /*3090*/  ISETP.NE.AND P0, PT, R10, R13, PT ;  /* 0x0000000d0a00720c */ /* 0x000fda0003f05270 */
[----:B------:R-:W-:Y:S05]  /*30a0*/  @P0 BRA `(.L_x_674) ;  /* 0xfffffffc00ec0947 */ /* 0x000fea000383ffff */
.L_x_673:
        /* <DEDUP_REMOVED lines=17> */
.L_x_678:
[----:B------:R-:W-:-:S13]  /*31c0*/  ISETP.EQ.OR P6, PT, R18, UR16, P2 ;  /* 0x0000001012007c0c */ /* 0x000fda00097c2670 */
[----:B------:R-:W-:-:S04]  /*31d0*/  @!P6 IMAD R9, R16, R18, R3 ;  /* 0x000000121009e224 */ /* 0x000fc800078e0203 */
[----:B------:R-:W-:-:S06]  /*31e0*/  @!P6 IMAD.WIDE.U32 R8, R9, 0x8, R20 ;  /* 0x000000080908e825 */ /* 0x000fcc00078e0014 */
[----:B------:R-:W0:Y:S01]  /*31f0*/  @!P6 LDG.E.64 R8, desc[UR12][R8.64] ;  /* 0x0000000c0808e981 */ /* 0x000e22000c1e1b00 */
[C---:B------:R-:W-:Y:S02]  /*3200*/  IADD3 R11, R18.reuse, 0x1, RZ ;  /* 0x00000001120b7810 */ /* 0x040fe40007ffe0ff */
[C---:B------:R-:W-:Y:S02]  /*3210*/  IADD3 R13, R18.reuse, 0x2, RZ ;  /* 0x00000002120d7810 */ /* 0x040fe40007ffe0ff */
        /* <DEDUP_REMOVED lines=109> */
.L_x_677:
        /* <DEDUP_REMOVED lines=61> */
.L_x_679:
[----:B------:R-:W-:-:S13]  /*3cc0*/  ISETP.NE.OR P0, PT, R17, RZ, P0 ;  /* 0x000000ff1100720c */ /* 0x000fda0000705670 */
[----:B------:R-:W-:Y:S05]  /*3cd0*/  @!P0 BRA `(.L_x_675) ;  /* 0x00000000007c8947 */ /* 0x000fea0003800000 */
.L_x_676:
        /* <DEDUP_REMOVED lines=31> */
.L_x_675:
        /* <DEDUP_REMOVED lines=11> */
.L_x_681:
[----:B------:R-:W-:Y:S05]  /*3f80*/  BSYNC B0 ;  /* 0x0000000000007941 */ /* 0x000fea0003800000 */
.L_x_680:
        /* <DEDUP_REMOVED lines=16> */
.L_x_672:
        /* <DEDUP_REMOVED lines=8> */
[----:B------:R-:W-:Y:S02]  /*4110*/  SHF.R.S32.HI R14, RZ, 0x1f, R13 ;  /* 0x0000001fff0e7819 */ /* 0x000fe4000001140d */
[----:B------:R-:W-:-:S02]  /*4120*/  SHF.R.S32.HI R10, RZ, 0x1f, R3 ;  /* 0x0000001fff0a7819 */ /* 0x000fc40000011403 */
[----:B------:R-:W-:Y:S01]  /*4130*/  SHF.R.S32.HI R11, RZ, 0x1f, R5 ;  /* 0x0000001fff0b7819 */ /* 0x000fe20000011405 */
[----:B-1----:R-:W-:-:S09]  /*4140*/  ULEA UR10, UR11, UR10, 0x18 ;  /* 0x0000000a0b0a7291 */ /* 0x002fd2000f8ec03f */
[----:B------:R0:W-:Y:S01]  /*4150*/  @!P2 STS.64 [UR10+0xc0], R6 ;  /* 0x0000c006ff00a988 */ /* 0x0001e20008000a0a */
[----:B------:R-:W-:Y:S01]  /*4160*/  BAR.SYNC.DEFER_BLOCKING 0x0 ;  /* 0x0000000000007b1d */ /* 0x000fe20000010000 */
[--C-:B0-----:R-:W-:Y:S02]  /*4170*/  HADD2.F32 R6, -RZ, R37.reuse.H0_H0 ;  /* 0x20000025ff067230 */ /* 0x101fe40000004100 */
[----:B------:R-:W-:-:S03]  /*4180*/  HADD2.F32 R37, -RZ, R37.H1_H1 ;  /* 0x30000025ff257230 */ /* 0x000fc60000004100 */
[----:B------:R-:W-:Y:S02]  /*4190*/  FADD.FTZ R6, R6, -UR17 ;  /* 0x8000001106067e21 */ /* 0x000fe40008010000 */
[----:B------:R-:W-:Y:S02]  /*41a0*/  FADD.FTZ R37, R37, -UR17 ;  /* 0x8000001125257e21 */ /* 0x000fe40008010000 */
[----:B------:R-:W-:Y:S02]  /*41b0*/  FMUL.FTZ R7, R6, UR14 ;  /* 0x0000000e06077c20 */ /* 0x000fe40008410000 */
[----:B------:R-:W-:Y:S01]  /*41c0*/  FMUL.FTZ R6, R37, UR14 ;  /* 0x0000000e25067c20 */ /* 0x000fe20008410000 */
[----:B------:R-:W0:Y:S01]  /*41d0*/  LDS.64 R8, [UR10+0xc0] ;  /* 0x0000c00aff087984 */ /* 0x000e220008000a00 */
        /* <DEDUP_REMOVED lines=9> */
[----:B0-----:R-:W-:Y:S01]  /*4270*/  FMUL.FTZ R12, R8, UR10 ;  /* 0x0000000a080c7c20 */ /* 0x001fe20008410000 */
[----:B------:R-:W-:Y:S01]  /*4280*/  FMUL.FTZ R15, R9, UR10 ;  /* 0x0000000a090f7c20 */ /* 0x000fe20008410000 */
[----:B------:R-:W-:Y:S01]  /*4290*/  HADD2.F32 R9, -RZ, R36.H1_H1 ;  /* 0x30000024ff097230 */ /* 0x000fe20000004100 */
[----:B------:R-:W-:Y:S09]  /*42a0*/  @!P3 BRA `(.L_x_682) ;  /* 0x000000000048b947 */ /* 0x000ff20003800000 */
        /* <DEDUP_REMOVED lines=18> */
.L_x_682:
        /* <DEDUP_REMOVED lines=21> */
.L_x_684:
[----:B------:R-:W-:Y:S05]  /*4520*/  BSYNC B0 ;  /* 0x0000000000007941 */ /* 0x000fea0003800000 */
.L_x_683:
[----:B------:R-:W-:Y:S01]  /*4530*/  FADD.FTZ R16, R16, -UR17 ;  /* 0x8000001110107e21 */ /* 0x000fe20008010000 */
[----:B------:R-:W-:Y:S01]  /*4540*/  FADD.FTZ R38, R38, -UR17 ;  /* 0x8000001126267e21 */ /* 0x000fe20008010000 */
[--C-:B------:R-:W-:Y:S02]  /*4550*/  HADD2.F32 R6, -RZ, R35.reuse.H0_H0 ;  /* 0x20000023ff067230 */ /* 0x100fe40000004100 */
[----:B------:R-:W-:Y:S02]  /*4560*/  HADD2.F32 R35, -RZ, R35.H1_H1 ;  /* 0x30000023ff237230 */ /* 0x000fe40000004100 */
[----:B------:R-:W-:Y:S01]  /*4570*/  FMUL.FTZ R23, R16, UR14 ;  /* 0x0000000e10177c20 */ /* 0x000fe20008410000 */
[----:B------:R-:W-:Y:S01]  /*4580*/  FMUL.FTZ R38, R38, UR14 ;  /* 0x0000000e26267c20 */ /* 0x000fe20008410000 */
[----:B------:R-:W-:Y:S06]  /*4590*/  @!P3 BRA `(.L_x_685) ;  /* 0x000000000048b947 */ /* 0x000fec0003800000 */
[----:B------:R-:W-:Y:S01]  /*45a0*/  FFMA.FTZ R7, R23, R31, R28 ;  /* 0x0000001f17077223 */ /* 0x000fe2000001001c */
[----:B0-----:R-:W-:-:S03]  /*45b0*/  FFMA.FTZ R8, R38, R4, R29 ;  /* 0x0000000426087223 */ /* 0x001fc6000001001d */
        /* <DEDUP_REMOVED lines=16> */
.L_x_685:
[----:B------:R-:W-:Y:S04]  /*46c0*/  BSSY B0, `(.L_x_686) ;  /* 0x0000014000007945 */ /* 0x000fe80003800000 */
[----:B------:R-:W-:Y:S05]  /*46d0*/  @P4 BRA `(.L_x_687) ;  /* 0x0000000000484947 */ /* 0x000fea0003800000 */
[C-C-:B------:R-:W-:Y:S01]  /*46e0*/  FFMA.FTZ R7, R12.reuse, R23, R15.reuse ;  /* 0x000000170c077223 */ /* 0x140fe2000001000f */
[----:B------:R-:W-:Y:S01]  /*46f0*/  ULDC.64 UR10, c[0x0][0x288] ;  /* 0x0000a200000a7ab9 */ /* 0x000fe20000000a00 */
[----:B------:R-:W-:Y:S01]  /*4700*/  FFMA.FTZ R16, R12, R38, R15 ;  /* 0x000000260c107223 */ /* 0x000fe2000001000f */
[----:B------:R-:W-:Y:S02]  /*4710*/  IMAD R14, R14, UR10, RZ ;  /* 0x0000000a0e0e7c24 */ /* 0x000fe4000f8e02ff */
[----:B0-----:R-:W-:Y:S01]  /*4720*/  FFMA.FTZ R8, R6, R31, -R7 ;  /* 0x0000001f06087223 */ /* 0x001fe20000010807 */
[----:B------:R-:W-:Y:S01]  /*4730*/  MOV R6, R42 ;  /* 0x0000002a00067202 */ /* 0x000fe20000000f00 */
[----:B------:R-:W-:Y:S01]  /*4740*/  FFMA.FTZ R16, R35, R4, -R16 ;  /* 0x0000000423107223 */ /* 0x000fe20000010810 */
[----:B------:R-:W-:Y:S01]  /*4750*/  MOV R7, R45 ;  /* 0x0000002d00077202 */ /* 0x000fe20000000f00 */
        /* <DEDUP_REMOVED lines=10> */
.L_x_687:
[----:B------:R-:W-:Y:S05]  /*4800*/  BSYNC B0 ;  /* 0x0000000000007941 */ /* 0x000fea0003800000 */
.L_x_686:
[--C-:B------:R-:W-:Y:S01]  /*4810*/  HADD2.F32 R6, -RZ, R33.reuse.H0_H0 ;  /* 0x20000021ff067230 */ /* 0x100fe20000004100 */
[C---:B------:R-:W-:Y:S01]  /*4820*/  ISETP.GT.U32.OR P0, PT, R40.reuse, 0x27f, P0 ;  /* 0x0000027f2800780c */ /* 0x040fe20000704470 */
[----:B------:R-:W-:Y:S01]  /*4830*/  HADD2.F32 R33, -RZ, R33.H1_H1 ;  /* 0x30000021ff217230 */ /* 0x000fe20000004100 */
[----:B------:R-:W-:Y:S01]  /*4840*/  ISETP.GT.U32.OR P2, PT, R40, 0x27f, P2 ;  /* 0x0000027f2800780c */ /* 0x000fe20001744470 */
[----:B01----:R-:W-:Y:S02]  /*4850*/  HADD2.F32 R8, -RZ, R32.H0_H0 ;  /* 0x20000020ff087230 */ /* 0x003fe40000004100 */
[----:B------:R-:W-:Y:S01]  /*4860*/  FADD.FTZ R9, R6, -UR17 ;  /* 0x8000001106097e21 */ /* 0x000fe20008010000 */
        /* <DEDUP_REMOVED lines=25> */
.L_x_688:
        /* <DEDUP_REMOVED lines=10> */
[----:B------:R-:W-:Y:S02]  /*4aa0*/  IMAD R7, R3, UR11, R10 ;  /* 0x0000000b03077c24 */ /* 0x000fe4000f8e020a */
        /* <DEDUP_REMOVED lines=9> */
.L_x_690:
[----:B------:R-:W-:Y:S05]  /*4b40*/  BSYNC B0 ;  /* 0x0000000000007941 */ /* 0x000fea0003800000 */
.L_x_689:
[----:B------:R-:W-:Y:S01]  /*4b50*/  FADD.FTZ R7, R6, -UR17 ;  /* 0x8000001106077e21 */ /* 0x000fe20008010000 */
[----:B------:R-:W-:Y:S01]  /*4b60*/  FADD.FTZ R34, R34, -UR17 ;  /* 0x8000001122227e21 */ /* 0x000fe20008010000 */
[--C-:B------:R-:W-:Y:S02]  /*4b70*/  HADD2.F32 R6, -RZ, R30.reuse.H0_H0 ;  /* 0x2000001eff067230 */ /* 0x100fe40000004100 */
[----:B0-----:R-:W-:Y:S02]  /*4b80*/  HADD2.F32 R3, -RZ, R30.H1_H1 ;  /* 0x3000001eff037230 */ /* 0x001fe40000004100 */
        /* <DEDUP_REMOVED lines=21> */
.L_x_691:
[----:B------:R-:W-:Y:S04]  /*4ce0*/  BSSY B0, `(.L_x_692) ;  /* 0x0000013000007945 */ /* 0x000fe80003800000 */
[----:B------:R-:W-:Y:S05]  /*4cf0*/  @P2 BRA `(.L_x_693) ;  /* 0x0000000000442947 */ /* 0x000fea0003800000 */
[----:B------:R-:W-:Y:S01]  /*4d00*/  ULDC.64 UR10, c[0x0][0x288] ;  /* 0x0000a200000a7ab9 */ /* 0x000fe20000000a00 */
[----:B------:R-:W-:Y:S01]  /*4d10*/  MOV R43, R45 ;  /* 0x0000002d002b7202 */ /* 0x000fe20000000f00 */
[C-C-:B------:R-:W-:Y:S01]  /*4d20*/  FFMA.FTZ R7, R12.reuse, R19, R15.reuse ;  /* 0x000000130c077223 */ /* 0x140fe2000001000f */
[----:B------:R-:W-:Y:S01]  /*4d30*/  FFMA.FTZ R12, R12, R34, R15 ;  /* 0x000000220c0c7223 */ /* 0x000fe2000001000f */
[----:B------:R-:W-:Y:S02]  /*4d40*/  IMAD R8, R11, UR10, RZ ;  /* 0x0000000a0b087c24 */ /* 0x000fe4000f8e02ff */
[----:B------:R-:W-:-:S04]  /*4d50*/  IMAD.WIDE.U32 R42, R5, UR10, R42 ;  /* 0x0000000a052a7c25 */ /* 0x000fc8000f8e002a */
[----:B------:R-:W-:Y:S01]  /*4d60*/  FFMA.FTZ R7, R6, R31, -R7 ;  /* 0x0000001f06077223 */ /* 0x000fe20000010807 */
[----:B------:R-:W-:Y:S01]  /*4d70*/  FFMA.FTZ R12, R3, R4, -R12 ;  /* 0x00000004030c7223 */ /* 0x000fe2000001080c */
[----:B------:R-:W-:Y:S01]  /*4d80*/  IMAD R5, R5, UR11, R8 ;  /* 0x0000000b05057c24 */ /* 0x000fe2000f8e0208 */
[----:B------:R-:W-:Y:S01]  /*4d90*/  ULDC.64 UR10, c[0x0][0x210] ;  /* 0x00008400000a7ab9 */ /* 0x000fe20000000a00 */
[----:B------:R-:W-:Y:S01]  /*4da0*/  FMUL.FTZ R3, R7, UR14 ;  /* 0x0000000e07037c20 */ /* 0x000fe20008410000 */
[----:B------:R-:W-:Y:S01]  /*4db0*/  FMUL.FTZ R12, R12, UR14 ;  /* 0x0000000e0c0c7c20 */ /* 0x000fe20008410000 */
[----:B------:R-:W-:Y:S02]  /*4dc0*/  LEA R4, P0, R42, UR10, 0x1 ;  /* 0x0000000a2a047c11 */ /* 0x000fe4000f8008ff */
[----:B------:R-:W-:Y:S02]  /*4dd0*/  IADD3 R5, R43, R5, RZ ;  /* 0x000000052b057210 */ /* 0x000fe40007ffe0ff */
[----:B------:R-:W-:-:S02]  /*4de0*/  F2FP.F16.F32.PACK_AB R3, R12, R3 ;  /* 0x000000030c03723e */ /* 0x000fc400000000ff */
[----:B------:R-:W-:-:S05]  /*4df0*/  LEA.HI.X R5, R42, UR11, R5, 0x1, P0 ;  /* 0x0000000b2a057c11 */ /* 0x000fca00080f0c05 */
[----:B------:R0:W-:Y:S02]  /*4e00*/  STG.E desc[UR12][R4.64], R3 ;  /* 0x0000000304007986 */ /* 0x0001e4000c10190c */
.L_x_693:
[----:B------:R-:W-:Y:S05]  /*4e10*/  BSYNC B0 ;  /* 0x0000000000007941 */ /* 0x000fea0003800000 */
.L_x_692:
        /* <DEDUP_REMOVED lines=9> */
.L_x_658:
        /* <DEDUP_REMOVED lines=19> */
.L_x_696:
[----:B------:R-:W-:Y:S05]  /*4fe0*/  BSYNC B0 ;  /* 0x0000000000007941 */ /* 0x000fea0003800000 */
.L_x_695:
        /* <DEDUP_REMOVED lines=11> */
.L_x_698:
[----:B------:R-:W2:Y:S04]  /*50a0*/  LDG.E.STRONG.GPU R5, desc[UR12][R2.64] ;  /* 0x0000000c02057981 */ /* 0x000ea8000c1ef900 */
[----:B--2---:R-:W-:Y:S01]  /*50b0*/  CCTL.IVALL ;  /* 0x00000000ff00798f */ /* 0x004fe20002000000 */
[----:B------:R-:W-:Y:S05]  /*50c0*/  YIELD ;  /* 0x0000000000007946 */ /* 0x000fea0003800000 */
[----:B------:R-:W-:-:S13]  /*50d0*/  ISETP.NE.AND P0, PT, R5, R0, PT ;  /* 0x000000000500720c */ /* 0x000fda0003f05270 */
[----:B------:R-:W-:Y:S05]  /*50e0*/  @P0 BRA `(.L_x_698) ;  /* 0xfffffffc00ec0947 */ /* 0x000fea000383ffff */
.L_x_697:
        /* <DEDUP_REMOVED lines=24> */
.L_x_699:
        /* <DEDUP_REMOVED lines=25> */
.L_x_700:
        /* <DEDUP_REMOVED lines=16> */
.L_x_1893:


//--------------------- .text._Z35group_norm_nhwc_bwd_one_pass_kernelI11Fp16IOFp16WLi64ELi10ELi640EEv26Group_norm_nhwc_bwd_params --------------------------
	.section	.text._Z35group_norm_nhwc_bwd_one_pass_kernelI11Fp16IOFp16WLi64ELi10ELi640EEv26Group_norm_nhwc_bwd_params,"ax",@progbits
	.align	128
        .global         _Z35group_norm_nhwc_bwd_one_pass_kernelI11Fp16IOFp16WLi64ELi10ELi640EEv26Group_norm_nhwc_bwd_params
        .type           _Z35group_norm_nhwc_bwd_one_pass_kernelI11Fp16IOFp16WLi64ELi10ELi640EEv26Group_norm_nhwc_bwd_params,@function
        .size           _Z35group_norm_nhwc_bwd_one_pass_kernelI11Fp16IOFp16WLi64ELi10ELi640EEv26Group_norm_nhwc_bwd_params,(.L_x_1894 - _Z35group_norm_nhwc_bwd_one_pass_kernelI11Fp16IOFp16WLi64ELi10ELi640EEv26Group_norm_nhwc_bwd_params)
        .other          _Z35group_norm_nhwc_bwd_one_pass_kernelI11Fp16IOFp16WLi64ELi10ELi640EEv26Group_norm_nhwc_bwd_params,@"STO_CUDA_ENTRY STV_DEFAULT"
_Z35group_norm_nhwc_bwd_one_pass_kernelI11Fp16IOFp16WLi64ELi10ELi640EEv26Group_norm_nhwc_bwd_params:
.text._Z35group_norm_nhwc_bwd_one_pass_kernelI11Fp16IOFp16WLi64ELi10ELi640EEv26Group_norm_nhwc_bwd_params:
        /* <DEDUP_REMOVED lines=47> */
.L_x_725:
        /* <DEDUP_REMOVED lines=105> */
.L_x_703:
[----:B------:R-:W-:Y:S05]  /*0980*/  BSYNC B0 ;  /* 0x0000000000007941 */ /* 0x000fea0003800000 */
.L_x_702:
        /* <DEDUP_REMOVED lines=25> */
.L_x_704:
        /* <DEDUP_REMOVED lines=97> */
.L_x_706:
[----:B------:R-:W-:Y:S05]  /*1130*/  BSYNC B0 ;  /* 0x0000000000007941 */ /* 0x000fea0003800000 */
.L_x_705:
        /* <DEDUP_REMOVED lines=40> */
.L_x_709:
        /* <DEDUP_REMOVED lines=210> */
.L_x_708:
[----:B------:R-:W-:Y:S05]  /*20e0*/  BSYNC B0 ;  /* 0x0000000000007941 */ /* 0x000fea0003800000 */
.L_x_707:
        /* <DEDUP_REMOVED lines=20> */
.L_x_711:
[----:B------:R-:W-:Y:S05]  /*2230*/  BSYNC B0 ;  /* 0x0000000000007941 */ /* 0x000fea0003800000 */
.L_x_710:
        /* <DEDUP_REMOVED lines=34> */
.L_x_714:
[----:B------:R-:W2:Y:S04]  /*2460*/  LDG.E.STRONG.GPU R10, desc[UR14][R8.64] ;  /* 0x0000000e080a7981 */ /* 0x000ea8000c1ef900 */
[----:B--2---:R-:W-:Y:S01]  /*2470*/  CCTL.IVALL ;  /* 0x00000000ff00798f */ /* 0x004fe20002000000 */
[----:B------:R-:W-:Y:S05]  /*2480*/  YIELD ;  /* 0x0000000000007946 */ /* 0x000fea0003800000 */
[----:B------:R-:W-:-:S13]  /*2490*/  ISETP.NE.AND P0, PT, R10, R13, PT ;  /* 0x0000000d0a00720c */ /* 0x000fda0003f05270 */
[----:B------:R-:W-:Y:S05]  /*24a0*/  @P0 BRA `(.L_x_714) ;  /* 0xfffffffc00ec0947 */ /* 0x000fea000383ffff */
.L_x_713:
        /* <DEDUP_REMOVED lines=17> */
.L_x_718:
        /* <DEDUP_REMOVED lines=115> */
.L_x_717:
        /* <DEDUP_REMOVED lines=61> */
.L_x_719:
[----:B------:R-:W-:-:S13]  /*30c0*/  ISETP.NE.OR P0, PT, R19, RZ, P0 ;  /* 0x000000ff1300720c */ /* 0x000fda0000705670 */
[----:B------:R-:W-:Y:S05]  /*30d0*/  @!P0 BRA `(.L_x_715) ;  /* 0x00000000007c8947 */ /* 0x000fea0003800000 */
.L_x_716:
        /* <DEDUP_REMOVED lines=31> */
.L_x_715:
        /* <DEDUP_REMOVED lines=11> */
.L_x_721:
[----:B------:R-:W-:Y:S05]  /*3380*/  BSYNC B0 ;  /* 0x0000000000007941 */ /* 0x000fea0003800000 */
.L_x_720:
        /* <DEDUP_REMOVED lines=16> */
.L_x_712:
        /* <DEDUP_REMOVED lines=34> */
.L_x_722:
        /* <DEDUP_REMOVED lines=24> */
.L_x_724:
[----:B------:R-:W-:Y:S05]  /*3830*/  BSYNC B0 ;  /* 0x0000000000007941 */ /* 0x000fea0003800000 */
.L_x_723:
[----:B------:R-:W-:Y:S01]  /*3840*/  ULDC UR6, c[0x0][0x10] ;  /* 0x0000040000067ab9 */ /* 0x000fe20000000800 */
[----:B------:R-:W-:Y:S02]  /*3850*/  UIADD3 UR4, UR4, 0x1, URZ ;  /* 0x0000000104047890 */ /* 0x000fe4000fffe03f */
[----:B------:R-:W-:-:S04]  /*3860*/  UIADD3 UR8, UR6, UR8, URZ ;  /* 0x0000000806087290 */ /* 0x000fc8000fffe03f */
[----:B------:R-:W-:-:S06]  /*3870*/  UISETP.GE.AND UP0, UPT, UR8, UR5, UPT ;  /* 0x000000050800728c */ /* 0x000fcc000bf06270 */
[----:B------:R-:W-:-:S13]  /*3880*/  PLOP3.LUT P0, PT, PT, PT, UP0, 0x80, 0x0 ;  /* 0x000000000000781c */ /* 0x000fda0003f0f008 */
[----:B------:R-:W-:Y:S05]  /*3890*/  @!P0 BRA `(.L_x_725) ;  /* 0xffffffc800948947 */ /* 0x000fea000383ffff */
.L_x_701:
        /* <DEDUP_REMOVED lines=19> */
.L_x_727:
[----:B------:R-:W-:Y:S05]  /*39d0*/  BSYNC B0 ;  /* 0x0000000000007941 */ /* 0x000fea0003800000 */
.L_x_726:
        /* <DEDUP_REMOVED lines=11> */
.L_x_729:
[----:B------:R-:W2:Y:S04]  /*3a90*/  LDG.E.STRONG.GPU R5, desc[UR14][R2.64] ;  /* 0x0000000e02057981 */ /* 0x000ea8000c1ef900 */
[----:B--2---:R-:W-:Y:S01]  /*3aa0*/  CCTL.IVALL ;  /* 0x00000000ff00798f */ /* 0x004fe20002000000 */
[----:B------:R-:W-:Y:S05]  /*3ab0*/  YIELD ;  /* 0x0000000000007946 */ /* 0x000fea0003800000 */
[----:B------:R-:W-:-:S13]  /*3ac0*/  ISETP.NE.AND P0, PT, R5, R4, PT ;  /* 0x000000040500720c */ /* 0x000fda0003f05270 */
[----:B------:R-:W-:Y:S05]  /*3ad0*/  @P0 BRA `(.L_x_729) ;  /* 0xfffffffc00ec0947 */ /* 0x000fea000383ffff */
.L_x_728:
        /* <DEDUP_REMOVED lines=25> */
.L_x_730:
        /* <DEDUP_REMOVED lines=19> */
[----:B---3--:R-:W-:Y:S02]  /*3da0*/  F2FP.F16.F32.PACK_AB R3, R14, R3 ;  /* 0x000000030e03723e */ /* 0x008fe400000000ff */
[----:B----4-:R-:W-:-:S03]  /*3db0*/  F2FP.F16.F32.PACK_AB R21, R19, R16 ;  /* 0x000000101315723e */ /* 0x010fc600000000ff */
[----:B------:R2:W-:Y:S04]  /*3dc0*/  STG.E desc[UR14][R8.64], R3 ;  /* 0x0000000308007986 */ /* 0x0005e8000c10190e */
[----:B------:R2:W-:Y:S02]  /*3dd0*/  STG.E desc[UR14][R10.64], R21 ;  /* 0x000000150a007986 */ /* 0x0005e4000c10190e */
[----:B------:R-:W-:Y:S05]  /*3de0*/  @P0 BRA `(.L_x_730) ;  /* 0xfffffffc00a00947 */ /* 0x000fea000383ffff */
[----:B------:R-:W-:Y:S05]  /*3df0*/  EXIT ;  /* 0x000000000000794d */ /* 0x000fea0003800000 */
.L_x_731:
        /* <DEDUP_REMOVED lines=16> */
.L_x_1894:


//--------------------- .text._Z35group_norm_nhwc_bwd_one_pass_kernelI11Fp16IOFp16WLi128ELi10ELi640EEv26Group_norm_nhwc_bwd_params --------------------------
	.section	.text._Z35group_norm_nhwc_bwd_one_pass_kernelI11Fp16IOFp16WLi128ELi10ELi640EEv26Group_norm_nhwc_bwd_params,"ax",@progbits
	.align	128
        .global         _Z35group_norm_nhwc_bwd_one_pass_kernelI11Fp16IOFp16WLi128ELi10ELi640EEv26Group_norm_nhwc_bwd_params
        .type           _Z35group_norm_nhwc_bwd_one_pass_kernelI11Fp16IOFp16WLi128ELi10ELi640EEv26Group_norm_nhwc_bwd_params,@function
        .size           _Z35group_norm_nhwc_bwd_one_pass_kernelI11Fp16IOFp16WLi128ELi10ELi640EEv26Group_norm_nhwc_bwd_params,(.L_x_1895 - _Z35group_norm_nhwc_bwd_one_pass_kernelI11Fp16IOFp16WLi128ELi10ELi640EEv26Group_norm_nhwc_bwd_params)
        .other          _Z35group_norm_nhwc_bwd_one_pass_kernelI11Fp16IOFp16WLi128ELi10ELi640EEv26Group_norm_nhwc_bwd_params,@"STO_CUDA_ENTRY STV_DEFAULT"
_Z35group_norm_nhwc_bwd_one_pass_kernelI11Fp16IOFp16WLi128ELi10ELi640EEv26Group_norm_nhwc_bwd_params:
.text._Z35group_norm_nhwc_bwd_one_pass_kernelI11Fp16IOFp16WLi128ELi10ELi640EEv26Group_norm_nhwc_bwd_params:
        /* <DEDUP_REMOVED lines=47> */
.L_x_756:
        /* <DEDUP_REMOVED lines=105> */
.L_x_734:
[----:B------:R-:W-:Y:S05]  /*0980*/  BSYNC B0 ;  /* 0x0000000000007941 */ /* 0x000fea0003800000 */
.L_x_733:
        /* <DEDUP_REMOVED lines=25> */
.L_x_735:
        /* <DEDUP_REMOVED lines=97> */
.L_x_737:
[----:B------:R-:W-:Y:S05]  /*1130*/  BSYNC B0 ;  /* 0x0000000000007941 */ /* 0x000fea0003800000 */
.L_x_736:
        /* <DEDUP_REMOVED lines=40> */
.L_x_740:
        /* <DEDUP_REMOVED lines=210> */
.L_x_739:
[----:B------:R-:W-:Y:S05]  /*20e0*/  BSYNC B0 ;  /* 0x0000000000007941 */ /* 0x000fea0003800000 */
.L_x_738:
        /* <DEDUP_REMOVED lines=20> */
.L_x_742:
[----:B------:R-:W-:Y:S05]  /*2230*/  BSYNC B0 ;  /* 0x0000000000007941 */ /* 0x000fea0003800000 */
.L_x_741:
        /* <DEDUP_REMOVED lines=34> */
.L_x_745:
[----:B------:R-:W2:Y:S04]  /*2460*/  LDG.E.STRONG.GPU R10, desc[UR14][R8.64] ;  /* 0x0000000e080a7981 */ /* 0x000ea8000c1ef900 */
[----:B--2---:R-:W-:Y:S01]  /*2470*/  CCTL.IVALL ;  /* 0x00000000ff00798f */ /* 0x004fe20002000000 */
[----:B------:R-:W-:Y:S05]  /*2480*/  YIELD ;  /* 0x0000000000007946 */ /* 0x000fea0003800000 */
[----:B------:R-:W-:-:S13]  /*2490*/  ISETP.NE.AND P0, PT, R10, R13, PT ;  /* 0x0000000d0a00720c */ /* 0x000fda0003f05270 */
[----:B------:R-:W-:Y:S05]  /*24a0*/  @P0 BRA `(.L_x_745) ;  /* 0xfffffffc00ec0947 */ /* 0x000fea000383ffff */
.L_x_744:
        /* <DEDUP_REMOVED lines=17> */
.L_x_749:
        /* <DEDUP_REMOVED lines=115> */
.L_x_748:
        /* <DEDUP_REMOVED lines=61> */
.L_x_750:
[----:B------:R-:W-:-:S13]  /*30c0*/  ISETP.NE.OR P0, PT, R19, RZ, P0 ;  /* 0x000000ff1300720c */ /* 0x000fda0000705670 */
[----:B------:R-:W-:Y:S05]  /*30d0*/  @!P0 BRA `(.L_x_746) ;  /* 0x00000000007c8947 */ /* 0x000fea0003800000 */
.L_x_747:
        /* <DEDUP_REMOVED lines=31> */
.L_x_746:
        /* <DEDUP_REMOVED lines=11> */
.L_x_752:
[----:B------:R-:W-:Y:S05]  /*3380*/  BSYNC B0 ;  /* 0x0000000000007941 */ /* 0x000fea0003800000 */
.L_x_751:
        /* <DEDUP_REMOVED lines=16> */
.L_x_743:
        /* <DEDUP_REMOVED lines=34> */
.L_x_753:
        /* <DEDUP_REMOVED lines=24> */
.L_x_755:
[----:B------:R-:W-:Y:S05]  /*3830*/  BSYNC B0 ;  /* 0x0000000000007941 */ /* 0x000fea0003800000 */
.L_x_754:
[----:B------:R-:W-:Y:S01]  /*3840*/  ULDC UR6, c[0x0][0x10] ;  /* 0x0000040000067ab9 */ /* 0x000fe20000000800 */
[----:B------:R-:W-:Y:S02]  /*3850*/  UIADD3 UR4, UR4, 0x1, URZ ;  /* 0x0000000104047890 */ /* 0x000fe4000fffe03f */
[----:B------:R-:W-:-:S04]  /*3860*/  UIADD3 UR8, UR6, UR8, URZ ;  /* 0x0000000806087290 */ /* 0x000fc8000fffe03f */
[----:B------:R-:W-:-:S06]  /*3870*/  UISETP.GE.AND UP0, UPT, UR8, UR5, UPT ;  /* 0x000000050800728c */ /* 0x000fcc000bf06270 */
[----:B------:R-:W-:-:S13]  /*3880*/  PLOP3.LUT P0, PT, PT, PT, UP0, 0x80, 0x0 ;  /* 0x000000000000781c */ /* 0x000fda0003f0f008 */
[----:B------:R-:W-:Y:S05]  /*3890*/  @!P0 BRA `(.L_x_756) ;  /* 0xffffffc800948947 */ /* 0x000fea000383ffff */
.L_x_732:
        /* <DEDUP_REMOVED lines=19> */
.L_x_758:
[----:B------:R-:W-:Y:S05]  /*39d0*/  BSYNC B0 ;  /* 0x0000000000007941 */ /* 0x000fea0003800000 */
.L_x_757:
        /* <DEDUP_REMOVED lines=11> */
.L_x_760:
[----:B------:R-:W2:Y:S04]  /*3a90*/  LDG.E.STRONG.GPU R5, desc[UR14][R2.64] ;  /* 0x0000000e02057981 */ /* 0x000ea8000c1ef900 */
[----:B--2---:R-:W-:Y:S01]  /*3aa0*/  CCTL.IVALL ;  /* 0x00000000ff00798f */ /* 0x004fe20002000000 */
[----:B------:R-:W-:Y:S05]  /*3ab0*/  YIELD ;  /* 0x0000000000007946 */ /* 0x000fea0003800000 */
[----:B------:R-:W-:-:S13]  /*3ac0*/  ISETP.NE.AND P0, PT, R5, R4, PT ;  /* 0x000000040500720c */ /* 0x000fda0003f05270 */
[----:B------:R-:W-:Y:S05]  /*3ad0*/  @P0 BRA `(.L_x_760) ;  /* 0xfffffffc00ec0947 */ /* 0x000fea000383ffff */
.L_x_759:
        /* <DEDUP_REMOVED lines=25> */
.L_x_761:
        /* <DEDUP_REMOVED lines=25> */
.L_x_762:
        /* <DEDUP_REMOVED lines=16> */
.L_x_1895:


//--------------------- .text._Z35group_norm_nhwc_bwd_one_pass_kernelI11Fp16IOFp16WLi256ELi10ELi640EEv26Group_norm_nhwc_bwd_params --------------------------
	.section	.text._Z35group_norm_nhwc_bwd_one_pass_kernelI11Fp16IOFp16WLi256ELi10ELi640EEv26Group_norm_nhwc_bwd_params,"ax",@progbits
	.align	128
        .global         _Z35group_norm_nhwc_bwd_one_pass_kernelI11Fp16IOFp16WLi256ELi10ELi640EEv26Group_norm_nhwc_bwd_params
        .type           _Z35group_norm_nhwc_bwd_one_pass_kernelI11Fp16IOFp16WLi256ELi10ELi640EEv26Group_norm_nhwc_bwd_params,@function
        .size           _Z35group_norm_nhwc_bwd_one_pass_kernelI11Fp16IOFp16WLi256ELi10ELi640EEv26Group_norm_nhwc_bwd_params,(.L_x_1896 - _Z35group_norm_nhwc_bwd_one_pass_kernelI11Fp16IOFp16WLi256ELi10ELi640EEv26Group_norm_nhwc_bwd_params)
        .other          _Z35group_norm_nhwc_bwd_one_pass_kernelI11Fp16IOFp16WLi256ELi10ELi640EEv26Group_norm_nhwc_bwd_params,@"STO_CUDA_ENTRY STV_DEFAULT"
_Z35group_norm_nhwc_bwd_one_pass_kernelI11Fp16IOFp16WLi256ELi10ELi640EEv26Group_norm_nhwc_bwd_params:
.text._Z35group_norm_nhwc_bwd_one_pass_kernelI11Fp16IOFp16WLi256ELi10ELi640EEv26Group_norm_nhwc_bwd_params:
        /* <DEDUP_REMOVED lines=45> */
.L_x_791:
        /* <DEDUP_REMOVED lines=128> */
.L_x_765:
[----:B------:R-:W-:Y:S05]  /*0ad0*/  BSYNC B0 ;  /* 0x0000000000007941 */ /* 0x000fea0003800000 */
.L_x_764:
        /* <DEDUP_REMOVED lines=33> */
.L_x_766:
        /* <DEDUP_REMOVED lines=26> */
.L_x_767:
        /* <DEDUP_REMOVED lines=103> */
.L_x_769:
[----:B------:R-:W-:Y:S05]  /*1500*/  BSYNC B0 ;  /* 0x0000000000007941 */ /* 0x000fea0003800000 */
.L_x_768:
        /* <DEDUP_REMOVED lines=40> */
.L_x_772:
        /* <DEDUP_REMOVED lines=210> */
.L_x_771:
[----:B------:R-:W-:Y:S05]  /*24b0*/  BSYNC B0 ;  /* 0x0000000000007941 */ /* 0x000fea0003800000 */
.L_x_770:
        /* <DEDUP_REMOVED lines=20> */
.L_x_774:
[----:B------:R-:W-:Y:S05]  /*2600*/  BSYNC B0 ;  /* 0x0000000000007941 */ /* 0x000fea0003800000 */
.L_x_773:
        /* <DEDUP_REMOVED lines=34> */
.L_x_777:
[----:B------:R-:W2:Y:S04]  /*2830*/  LDG.E.STRONG.GPU R9, desc[UR14][R10.64] ;  /* 0x0000000e0a097981 */ /* 0x000ea8000c1ef900 */
[----:B--2---:R-:W-:Y:S01]  /*2840*/  CCTL.IVALL ;  /* 0x00000000ff00798f */ /* 0x004fe20002000000 */
[----:B------:R-:W-:Y:S05]  /*2850*/  YIELD ;  /* 0x0000000000007946 */ /* 0x000fea0003800000 */
[----:B------:R-:W-:-:S13]  /*2860*/  ISETP.NE.AND P0, PT, R9, R14, PT ;  /* 0x0000000e0900720c */ /* 0x000fda0003f05270 */
[----:B------:R-:W-:Y:S05]  /*2870*/  @P0 BRA `(.L_x_777) ;  /* 0xfffffffc00ec0947 */ /* 0x000fea000383ffff */
.L_x_776:
        /* <DEDUP_REMOVED lines=17> */
.L_x_781:
        /* <DEDUP_REMOVED lines=115> */
.L_x_780:
        /* <DEDUP_REMOVED lines=61> */
.L_x_782:
[----:B------:R-:W-:-:S13]  /*3490*/  ISETP.NE.OR P0, PT, R9, RZ, P0 ;  /* 0x000000ff0900720c */ /* 0x000fda0000705670 */
[----:B------:R-:W-:Y:S05]  /*34a0*/  @!P0 BRA `(.L_x_778) ;  /* 0x00000000007c8947 */ /* 0x000fea0003800000 */
.L_x_779:
        /* <DEDUP_REMOVED lines=31> */
.L_x_778:
        /* <DEDUP_REMOVED lines=11> */
.L_x_784:
[----:B------:R-:W-:Y:S05]  /*3750*/  BSYNC B0 ;  /* 0x0000000000007941 */ /* 0x000fea0003800000 */
.L_x_783:
        /* <DEDUP_REMOVED lines=16> */
.L_x_775:
        /* <DEDUP_REMOVED lines=38> */
.L_x_785:
        /* <DEDUP_REMOVED lines=21> */
.L_x_787:
[----:B------:R-:W-:Y:S05]  /*3c10*/  BSYNC B0 ;  /* 0x0000000000007941 */ /* 0x000fea0003800000 */
.L_x_786:
        /* <DEDUP_REMOVED lines=26> */
.L_x_788:
        /* <DEDUP_REMOVED lines=24> */
.L_x_790:
[----:B------:R-:W-:Y:S05]  /*3f40*/  BSYNC B0 ;  /* 0x0000000000007941 */ /* 0x000fea0003800000 */
.L_x_789:
[----:B------:R-:W-:Y:S01]  /*3f50*/  ULDC UR8, c[0x0][0x10] ;  /* 0x0000040000087ab9 */ /* 0x000fe20000000800 */
[----:B------:R-:W-:Y:S02]  /*3f60*/  UIADD3 UR4, UR4, 0x1, URZ ;  /* 0x0000000104047890 */ /* 0x000fe4000fffe03f */
[----:B------:R-:W-:-:S04]  /*3f70*/  UIADD3 UR7, UR8, UR7, URZ ;  /* 0x0000000708077290 */ /* 0x000fc8000fffe03f */
[----:B------:R-:W-:-:S06]  /*3f80*/  UISETP.GE.AND UP0, UPT, UR7, UR5, UPT ;  /* 0x000000050700728c */ /* 0x000fcc000bf06270 */
[----:B------:R-:W-:-:S13]  /*3f90*/  PLOP3.LUT P0, PT, PT, PT, UP0, 0x80, 0x0 ;  /* 0x000000000000781c */ /* 0x000fda0003f0f008 */
[----:B------:R-:W-:Y:S05]  /*3fa0*/  @!P0 BRA `(.L_x_791) ;  /* 0xffffffc000c88947 */ /* 0x000fea000383ffff */
.L_x_763:
        /* <DEDUP_REMOVED lines=19> */
.L_x_793:
[----:B------:R-:W-:Y:S05]  /*40e0*/  BSYNC B0 ;  /* 0x0000000000007941 */ /* 0x000fea0003800000 */
.L_x_792:
        /* <DEDUP_REMOVED lines=11> */
.L_x_795:
[----:B------:R-:W2:Y:S04]  /*41a0*/  LDG.E.STRONG.GPU R5, desc[UR14][R2.64] ;  /* 0x0000000e02057981 */ /* 0x000ea8000c1ef900 */
[----:B--2---:R-:W-:Y:S01]  /*41b0*/  CCTL.IVALL ;  /* 0x00000000ff00798f */ /* 0x004fe20002000000 */
[----:B------:R-:W-:Y:S05]  /*41c0*/  YIELD ;  /* 0x0000000000007946 */ /* 0x000fea0003800000 */
[----:B------:R-:W-:-:S13]  /*41d0*/  ISETP.NE.AND P0, PT, R5, R0, PT ;  /* 0x000000000500720c */ /* 0x000fda0003f05270 */
[----:B------:R-:W-:Y:S05]  /*41e0*/  @P0 BRA `(.L_x_795) ;  /* 0xfffffffc00ec0947 */ /* 0x000fea000383ffff */
.L_x_794:
        /* <DEDUP_REMOVED lines=24> */
.L_x_796:
        /* <DEDUP_REMOVED lines=25> */
.L_x_797:
        /* <DEDUP_REMOVED lines=16> */
.L_x_1896:


//--------------------- .text._Z35group_norm_nhwc_bwd_one_pass_kernelI11Fp16IOFp16WLi512ELi10ELi640EEv26Group_norm_nhwc_bwd_params --------------------------
	.section	.text._Z35group_norm_nhwc_bwd_one_pass_kernelI11Fp16IOFp16WLi512ELi10ELi640EEv26Group_norm_nhwc_bwd_params,"ax",@progbits
	.align	128
        .global         _Z35group_norm_nhwc_bwd_one_pass_kernelI11Fp16IOFp16WLi512ELi10ELi640EEv26Group_norm_nhwc_bwd_params
        .type           _Z35group_norm_nhwc_bwd_one_pass_kernelI11Fp16IOFp16WLi512ELi10ELi640EEv26Group_norm_nhwc_bwd_params,@function
        .size           _Z35group_norm_nhwc_bwd_one_pass_kernelI11Fp16IOFp16WLi512ELi10ELi640EEv26Group_norm_nhwc_bwd_params,(.L_x_1897 - _Z35group_norm_nhwc_bwd_one_pass_kernelI11Fp16IOFp16WLi512ELi10ELi640EEv26Group_norm_nhwc_bwd_params)
        .other          _Z35group_norm_nhwc_bwd_one_pass_kernelI11Fp16IOFp16WLi512ELi10ELi640EEv26Group_norm_nhwc_bwd_params,@"STO_CUDA_ENTRY STV_DEFAULT"
_Z35group_norm_nhwc_bwd_one_pass_kernelI11Fp16IOFp16WLi512ELi10ELi640EEv26Group_norm_nhwc_bwd_params:
.text._Z35group_norm_nhwc_bwd_one_pass_kernelI11Fp16IOFp16WLi512ELi10ELi640EEv26Group_norm_nhwc_bwd_params:
        /* <DEDUP_REMOVED lines=44> */
.L_x_834:
        /* <DEDUP_REMOVED lines=174> */
[----:B--2---:R-:W-:Y:S02]  /*0da0*/  HADD2.F32 R31, -RZ, R31.H0_H0 ;  /* 0x2000001fff1f7230 */ /* 0x004fe40000004100 */
[----:B---3--:R-:W-:Y:S02]  /*0db0*/  HADD2.F32 R4, -RZ, R4.H0_H0 ;  /* 0x20000004ff047230 */ /* 0x008fe40000004100 */
[----:B----4-:R-:W-:Y:S02]  /*0dc0*/  @P0 HADD2.F32 R28, -RZ, R12.H0_H0 ;  /* 0x2000000cff1c0230 */ /* 0x010fe40000004100 */
[----:B------:R-:W-:-:S07]  /*0dd0*/  @P0 HADD2.F32 R29, -RZ, R5.H0_H0 ;  /* 0x20000005ff1d0230 */ /* 0x000fce0000004100 */
.L_x_800:
[----:B------:R-:W-:Y:S05]  /*0de0*/  BSYNC B0 ;  /* 0x0000000000007941 */ /* 0x000fea0003800000 */
.L_x_799:
        /* <DEDUP_REMOVED lines=26> */
.L_x_801:
        /* <DEDUP_REMOVED lines=33> */
.L_x_802:
        /* <DEDUP_REMOVED lines=35> */
.L_x_803:
        /* <DEDUP_REMOVED lines=31> */
.L_x_804:
        /* <DEDUP_REMOVED lines=113> */
.L_x_806:
[----:B------:R-:W-:Y:S05]  /*1cd0*/  BSYNC B0 ;  /* 0x0000000000007941 */ /* 0x000fea0003800000 */
.L_x_805:
        /* <DEDUP_REMOVED lines=40> */
.L_x_809:
        /* <DEDUP_REMOVED lines=216> */
.L_x_808:
[----:B------:R-:W-:Y:S05]  /*2ce0*/  BSYNC B0 ;  /* 0x0000000000007941 */ /* 0x000fea0003800000 */
.L_x_807:
        /* <DEDUP_REMOVED lines=20> */
.L_x_811:
[----:B------:R-:W-:Y:S05]  /*2e30*/  BSYNC B0 ;  /* 0x0000000000007941 */ /* 0x000fea0003800000 */
.L_x_810:
        /* <DEDUP_REMOVED lines=34> */
.L_x_814:
[----:B------:R-:W2:Y:S04]  /*3060*/  LDG.E.STRONG.GPU R10, desc[UR12][R8.64] ;  /* 0x0000000c080a7981 */ /* 0x000ea8000c1ef900 */
[----:B--2---:R-:W-:Y:S01]  /*3070*/  CCTL.IVALL ;  /* 0x00000000ff00798f */ /* 0x004fe20002000000 */
[----:B------:R-:W-:Y:S05]  /*3080*/  YIELD ;  /* 0x0000000000007946 */ /* 0x000fea0003800000 */
[----:B------:R-:W-:-:S13]  /*3090*/  ISETP.NE.AND P0, PT, R10, R13, PT ;  /* 0x0000000d0a00720c */ /* 0x000fda0003f05270 */
[----:B------:R-:W-:Y:S05]  /*30a0*/  @P0 BRA `(.L_x_814) ;  /* 0xfffffffc00ec0947 */ /* 0x000fea000383ffff */
.L_x_813:
        /* <DEDUP_REMOVED lines=17> */
.L_x_818:
        /* <DEDUP_REMOVED lines=115> */
.L_x_817:
        /* <DEDUP_REMOVED lines=61> */
.L_x_819:
[----:B------:R-:W-:-:S13]  /*3cc0*/  ISETP.NE.OR P0, PT, R17, RZ, P0 ;  /* 0x000000ff1100720c */ /* 0x000fda0000705670 */
[----:B------:R-:W-:Y:S05]  /*3cd0*/  @!P0 BRA `(.L_x_815) ;  /* 0x00000000007c8947 */ /* 0x000fea0003800000 */
.L_x_816:
        /* <DEDUP_REMOVED lines=31> */
.L_x_815:
        /* <DEDUP_REMOVED lines=11> */
.L_x_821:
[----:B------:R-:W-:Y:S05]  /*3f80*/  BSYNC B0 ;  /* 0x0000000000007941 */ /* 0x000fea0003800000 */
.L_x_820:
        /* <DEDUP_REMOVED lines=16> */
.L_x_812:
        /* <DEDUP_REMOVED lines=52> */
.L_x_822:
        /* <DEDUP_REMOVED lines=21> */
.L_x_824:
[----:B------:R-:W-:Y:S05]  /*4520*/  BSYNC B0 ;  /* 0x0000000000007941 */ /* 0x000fea0003800000 */
.L_x_823:
        /* <DEDUP_REMOVED lines=25> */
.L_x_825:
        /* <DEDUP_REMOVED lines=20> */
.L_x_827:
[----:B------:R-:W-:Y:S05]  /*4800*/  BSYNC B0 ;  /* 0x0000000000007941 */ /* 0x000fea0003800000 */
.L_x_826:
        /* <DEDUP_REMOVED lines=31> */
.L_x_828:
        /* <DEDUP_REMOVED lines=20> */
.L_x_830:
[----:B------:R-:W-:Y:S05]  /*4b40*/  BSYNC B0 ;  /* 0x0000000000007941 */ /* 0x000fea0003800000 */
.L_x_829:
        /* <DEDUP_REMOVED lines=25> */
.L_x_831:
        /* <DEDUP_REMOVED lines=19> */
.L_x_833:
[----:B------:R-:W-:Y:S05]  /*4e10*/  BSYNC B0 ;  /* 0x0000000000007941 */ /* 0x000fea0003800000 */
.L_x_832:
        /* <DEDUP_REMOVED lines=9> */
.L_x_798:
        /* <DEDUP_REMOVED lines=19> */
.L_x_836:
[----:B------:R-:W-:Y:S05]  /*4fe0*/  BSYNC B0 ;  /* 0x0000000000007941 */ /* 0x000fea0003800000 */
.L_x_835:
        /* <DEDUP_REMOVED lines=11> */
.L_x_838:
[----:B------:R-:W2:Y:S04]  /*50a0*/  LDG.E.STRONG.GPU R5, desc[UR12][R2.64] ;  /* 0x0000000c02057981 */ /* 0x000ea8000c1ef900 */
[----:B--2---:R-:W-:Y:S01]  /*50b0*/  CCTL.IVALL ;  /* 0x00000000ff00798f */ /* 0x004fe20002000000 */
[----:B------:R-:W-:Y:S05]  /*50c0*/  YIELD ;  /* 0x0000000000007946 */ /* 0x000fea0003800000 */
[----:B------:R-:W-:-:S13]  /*50d0*/  ISETP.NE.AND P0, PT, R5, R0, PT ;  /* 0x000000000500720c */ /* 0x000fda0003f05270 */
[----:B------:R-:W-:Y:S05]  /*50e0*/  @P0 BRA `(.L_x_838) ;  /* 0xfffffffc00ec0947 */ /* 0x000fea000383ffff */
.L_x_837:
        /* <DEDUP_REMOVED lines=24> */
.L_x_839:
        /* <DEDUP_REMOVED lines=25> */
.L_x_840:
        /* <DEDUP_REMOVED lines=16> */
.L_x_1897:


//--------------------- .text._Z35group_norm_nhwc_bwd_one_pass_kernelI11Fp32IOFp32WLi64ELi10ELi640EEv26Group_norm_nhwc_bwd_params --------------------------
	.section	.text._Z35group_norm_nhwc_bwd_one_pass_kernelI11Fp32IOFp32WLi64ELi10ELi640EEv26Group_norm_nhwc_bwd_params,"ax",@progbits
	.align	128
        .global         _Z35group_norm_nhwc_bwd_one_pass_kernelI11Fp32IOFp32WLi64ELi10ELi640EEv26Group_norm_nhwc_bwd_params
        .type           _Z35group_norm_nhwc_bwd_one_pass_kernelI11Fp32IOFp32WLi64ELi10ELi640EEv26Group_norm_nhwc_bwd_params,@function
        .size           _Z35group_norm_nhwc_bwd_one_pass_kernelI11Fp32IOFp32WLi64ELi10ELi640EEv26Group_norm_nhwc_bwd_params,(.L_x_1898 - _Z35group_norm_nhwc_bwd_one_pass_kernelI11Fp32IOFp32WLi64ELi10ELi640EEv26Group_norm_nhwc_bwd_params)
        .other          _Z35group_norm_nhwc_bwd_one_pass_kernelI11Fp32IOFp32WLi64ELi10ELi640EEv26Group_norm_nhwc_bwd_params,@"STO_CUDA_ENTRY STV_DEFAULT"
_Z35group_norm_nhwc_bwd_one_pass_kernelI11Fp32IOFp32WLi64ELi10ELi640EEv26Group_norm_nhwc_bwd_params:
.text._Z35group_norm_nhwc_bwd_one_pass_kernelI11Fp32IOFp32WLi64ELi10ELi640EEv26Group_norm_nhwc_bwd_params:
        /* <DEDUP_REMOVED lines=47> */
.L_x_865:
[----:B------:R-:W-:Y:S01]  /*02f0*/  ULDC.64 UR6, c[0x0][0x248] ;  /* 0x0000920000067ab9 */ /* 0x000fe20000000a00 */
[----:B0-----:R-:W0:Y:S01]  /*0300*/  LDC R6, c[0x0][0x2a0] ;  /* 0x0000a800ff067b82 */ /* 0x001e220000000800 */
[----:B------:R-:W-:Y:S02]  /*0310*/  UIMAD.WIDE UR6, UR8, 0x8, UR6 ;  /* 0x00000008080678a5 */ /* 0x000fe4000f8e0206 */
[----:B------:R-:W-:-:S04]  /*0320*/  ISETP.LE.AND P4, PT, RZ, UR8, PT ;  /* 0x00000008ff007c0c */ /* 0x000fc8000bf83270 */
[----:B-1----:R-:W-:Y:S02]  /*0330*/  MOV R8, UR6 ;  /* 0x0000000600087c02 */ /* 0x002fe40008000f00 */
[----:B------:R-:W-:Y:S01]  /*0340*/  MOV R9, UR7 ;  /* 0x0000000700097c02 */ /* 0x000fe20008000f00 */
[----:B------:R-:W-:-:S05]  /*0350*/  ULDC.64 UR6, c[0x0][0x298] ;  /* 0x0000a60000067ab9 */ /* 0x000fca0000000a00 */
[----:B--2---:R-:W2:Y:S01]  /*0360*/  LDG.E.64 R8, desc[UR14][R8.64] ;  /* 0x0000000e08087981 */ /* 0x004ea2000c1e1b00 */
[----:B0---4-:R-:W-:-:S04]  /*0370*/  IABS R5, R6 ;  /* 0x0000000600057213 */ /* 0x011fc80000000000 */
[----:B------:R-:W0:Y:S08]  /*0380*/  I2F.RP R0, R5 ;  /* 0x0000000500007306 */ /* 0x000e300000209400 */
[----:B0-----:R-:W0:Y:S02]  /*0390*/  MUFU.RCP R0, R0 ;  /* 0x0000000000007308 */ /* 0x001e240000001000 */
[----:B0-----:R-:W-:-:S06]  /*03a0*/  IADD3 R2, R0, 0xffffffe, RZ ;  /* 0x0ffffffe00027810 */ /* 0x001fcc0007ffe0ff */
[----:B------:R0:W1:Y:S02]  /*03b0*/  F2I.FTZ.U32.TRUNC.NTZ R3, R2 ;  /* 0x0000000200037305 */ /* 0x000064000021f000 */
[----:B0-----:R-:W-:Y:S01]  /*03c0*/  HFMA2.MMA R2, -RZ, RZ, 0, 0 ;  /* 0x00000000ff027435 */ /* 0x001fe200000001ff */
[----:B-1----:R-:W-:-:S05]  /*03d0*/  IADD3 R4, RZ, -R3, RZ ;  /* 0x80000003ff047210 */ /* 0x002fca0007ffe0ff */
[----:B------:R-:W-:Y:S01]  /*03e0*/  IMAD R7, R4, R5, RZ ;  /* 0x0000000504077224 */ /* 0x000fe200078e02ff */
[----:B------:R-:W-:-:S03]  /*03f0*/  IABS R4, UR8 ;  /* 0x0000000800047c13 */ /* 0x000fc60008000000 */
[----:B------:R-:W-:-:S06]  /*0400*/  IMAD.HI.U32 R3, R3, R7, R2 ;  /* 0x0000000703037227 */ /* 0x000fcc00078e0002 */
[----:B------:R-:W-:-:S05]  /*0410*/  IMAD.HI.U32 R3, R3, R4, RZ ;  /* 0x0000000403037227 */ /* 0x000fca00078e00ff */
[----:B------:R-:W-:-:S05]  /*0420*/  IADD3 R0, -R3, RZ, RZ ;  /* 0x000000ff03007210 */ /* 0x000fca0007ffe1ff */
[----:B------:R-:W-:-:S05]  /*0430*/  IMAD R0, R5, R0, R4 ;  /* 0x0000000005007224 */ /* 0x000fca00078e0204 */
[----:B------:R-:W-:Y:S02]  /*0440*/  ISETP.GT.U32.AND P0, PT, R5, R0, PT ;  /* 0x000000000500720c */ /* 0x000fe40003f04070 */
[----:B------:R-:W-:-:S11]  /*0450*/  LOP3.LUT R2, R6, UR8, RZ, 0x3c, !PT ;  /* 0x0000000806027c12 */ /* 0x000fd6000f8e3cff */
[----:B------:R-:W-:-:S04]  /*0460*/  @!P0 IADD3 R0, R0, -R5, RZ ;  /* 0x8000000500008210 */ /* 0x000fc80007ffe0ff */
[CC--:B------:R-:W-:Y:S02]  /*0470*/  ISETP.GE.U32.AND P2, PT, R0.reuse, R5.reuse, PT ;  /* 0x000000050000720c */ /* 0x0c0fe40003f46070 */
[-C--:B------:R-:W-:Y:S02]  /*0480*/  ISETP.GT.U32.AND P3, PT, R5, R0.reuse, PT ;  /* 0x000000000500720c */ /* 0x080fe40003f64070 */
[----:B------:R-:W-:Y:S02]  /*0490*/  IADD3 R5, R0, -R5, RZ ;  /* 0x8000000500057210 */ /* 0x000fe40007ffe0ff */
[----:B------:R-:W-:Y:S02]  /*04a0*/  ISETP.GE.AND P5, PT, R2, RZ, PT ;  /* 0x000000ff0200720c */ /* 0x000fe40003fa6270 */
[----:B------:R-:W-:Y:S02]  /*04b0*/  SEL R0, R5, R0, !P3 ;  /* 0x0000000005007207 */ /* 0x000fe40005800000 */
[----:B------:R-:W-:-:S02]  /*04c0*/  @!P0 IADD3 R3, R3, 0x1, RZ ;  /* 0x0000000103038810 */ /* 0x000fc40007ffe0ff */
[----:B------:R-:W-:Y:S02]  /*04d0*/  ISETP.NE.AND P0, PT, R6, RZ, PT ;  /* 0x000000ff0600720c */ /* 0x000fe40003f05270 */
[----:B------:R-:W-:Y:S02]  /*04e0*/  LOP3.LUT R5, RZ, R6, RZ, 0x33, !PT ;  /* 0x00000006ff057212 */ /* 0x000fe400078e33ff */
[----:B------:R-:W-:Y:S01]  /*04f0*/  @!P4 IADD3 R0, -R0, RZ, RZ ;  /* 0x000000ff0000c210 */ /* 0x000fe20007ffe1ff */
[----:B------:R-:W0:Y:S01]  /*0500*/  @P1 LDC.64 R6, c[0x0][0x288] ;  /* 0x0000a200ff061b82 */ /* 0x000e220000000a00 */
[----:B------:R-:W-:Y:S02]  /*0510*/  @P2 IADD3 R3, R3, 0x1, RZ ;  /* 0x0000000103032810 */ /* 0x000fe40007ffe0ff */
[----:B------:R-:W-:Y:S02]  /*0520*/  SEL R33, R5, R0, !P0 ;  /* 0x0000000005217207 */ /* 0x000fe40004000000 */
[----:B------:R-:W-:-:S03]  /*0530*/  @!P5 IADD3 R3, -R3, RZ, RZ ;  /* 0x000000ff0303d210 */ /* 0x000fc60007ffe1ff */
[----:B---3--:R-:W-:Y:S01]  /*0540*/  IMAD R11, R33, 0xa, RZ ;  /* 0x0000000a210b7824 */ /* 0x008fe200078e02ff */
[----:B------:R-:W-:Y:S02]  /*0550*/  SEL R13, R5, R3, !P0 ;  /* 0x00000003050d7207 */ /* 0x000fe40004000000 */
[----:B------:R-:W-:Y:S01]  /*0560*/  SHF.R.S32.HI R2, RZ, 0x1f, R40 ;  /* 0x0000001fff027819 */ /* 0x000fe20000011428 */
[----:B------:R-:W1:Y:S01]  /*0570*/  @P1 LDC.64 R4, c[0x0][0x228] ;  /* 0x00008a00ff041b82 */ /* 0x000e620000000a00 */
[----:B------:R-:W-:Y:S02]  /*0580*/  IADD3 R42, P0, R40, R11, RZ ;  /* 0x0000000b282a7210 */ /* 0x000fe40007f1e0ff */
[----:B------:R-:W-:Y:S02]  /*0590*/  SHF.R.S32.HI R0, RZ, 0x1f, R13 ;  /* 0x0000001fff007819 */ /* 0x000fe4000001140d */
[----:B------:R-:W-:-:S03]  /*05a0*/  LEA.HI.X.SX32 R43, R11, R2, 0x1, P0 ;  /* 0x000000020b2b7211 */ /* 0x000fc600000f0eff */
[----:B------:R-:W-:Y:S01]  /*05b0*/  IMAD R0, R0, UR6, RZ ;  /* 0x0000000600007c24 */ /* 0x000fe2000f8e02ff */
[----:B------:R-:W3:Y:S01]  /*05c0*/  @P1 LDC.64 R2, c[0x0][0x230] ;  /* 0x00008c00ff021b82 */ /* 0x000ee20000000a00 */
[----:B------:R-:W-:-:S04]  /*05d0*/  IMAD.WIDE.U32 R42, R13, UR6, R42 ;  /* 0x000000060d2a7c25 */ /* 0x000fc8000f8e002a */
[----:B------:R-:W-:Y:S01]  /*05e0*/  IMAD R45, R13, UR7, R0 ;  /* 0x000000070d2d7c24 */ /* 0x000fe2000f8e0200 */
[----:B------:R-:W-:Y:S01]  /*05f0*/  @P1 MOV R44, R42 ;  /* 0x0000002a002c1202 */ /* 0x000fe20000000f00 */
[----:B0-----:R-:W-:-:S03]  /*0600*/  @P1 IMAD R0, R35, R6, RZ ;  /* 0x0000000623001224 */ /* 0x001fc600078e02ff */
[----:B------:R-:W-:Y:S01]  /*0610*/  IADD3 R45, R43, R45, RZ ;  /* 0x0000002d2b2d7210 */ /* 0x000fe20007ffe0ff */
[C---:B------:R-:W-:Y:S02]  /*0620*/  @P1 IMAD R13, R38.reuse, R7, R0 ;  /* 0x00000007260d1224 */ /* 0x040fe400078e0200 */
[----:B------:R-:W-:-:S05]  /*0630*/  @P1 IMAD.WIDE.U32 R6, R38, R6, R44 ;  /* 0x0000000626061225 */ /* 0x000fca00078e002c */
[----:B------:R-:W-:Y:S02]  /*0640*/  @P1 IADD3 R13, R7, R13, RZ ;  /* 0x0000000d070d1210 */ /* 0x000fe40007ffe0ff */
[C---:B------:R-:W-:Y:S02]  /*0650*/  @P1 SHF.L.U32 R7, R6.reuse, 0x2, RZ ;  /* 0x0000000206071819 */ /* 0x040fe400000006ff */
[----:B------:R-:W-:Y:S02]  /*0660*/  @P1 SHF.L.U64.HI R0, R6, 0x2, R13 ;  /* 0x0000000206001819 */ /* 0x000fe4000001020d */
[C---:B---3--:R-:W-:Y:S02]  /*0670*/  @P1 IADD3 R6, P0, R7.reuse, R2, RZ ;  /* 0x0000000207061210 */ /* 0x048fe40007f1e0ff */
[----:B-1----:R-:W-:Y:S02]  /*0680*/  @P1 IADD3 R4, P2, R7, R4, RZ ;  /* 0x0000000407041210 */ /* 0x002fe40007f5e0ff */
[----:B------:R-:W-:-:S02]  /*0690*/  @P1 IADD3.X R7, R0, R3, RZ, P0, !PT ;  /* 0x0000000300071210 */ /* 0x000fc400007fe4ff */
[----:B------:R-:W-:Y:S01]  /*06a0*/  @P1 IADD3.X R5, R0, R5, RZ, P2, !PT ;  /* 0x0000000500051210 */ /* 0x000fe200017fe4ff */
[----:B------:R-:W-:Y:S01]  /*06b0*/  HFMA2.MMA R3, -RZ, RZ, 0, 0 ;  /* 0x00000000ff037435 */ /* 0x000fe200000001ff */
[----:B------:R-:W-:Y:S02]  /*06c0*/  CS2R R12, SRZ ;  /* 0x00000000000c7805 */ /* 0x000fe4000001ff00 */
[----:B------:R-:W-:Y:S01]  /*06d0*/  MOV R2, RZ ;  /* 0x000000ff00027202 */ /* 0x000fe20000000f00 */
[----:B------:R-:W-:Y:S01]  /*06e0*/  UMOV UR9, 0x3f800000 ;  /* 0x3f80000000097882 */ /* 0x000fe20000000000 */
[----:B------:R-:W-:Y:S01]  /*06f0*/  BSSY B0, `(.L_x_842) ;  /* 0x000001c000007945 */ /* 0x000fe20003800000 */
[----:B------:R-:W-:Y:S01]  /*0700*/  ISETP.NE.AND P3, PT, RZ, UR18, PT ;  /* 0x00000012ff007c0c */ /* 0x000fe2000bf65270 */
[----:B------:R0:W5:Y:S04]  /*0710*/  @P1 LDG.E.64 R12, desc[UR14][R6.64] ;  /* 0x0000000e060c1981 */ /* 0x000168000c1e1b00 */
[----:B------:R1:W5:Y:S01]  /*0720*/  @P1 LDG.E.64 R2, desc[UR14][R4.64] ;  /* 0x0000000e04021981 */ /* 0x000362000c1e1b00 */
[----:B0-----:R-:W-:-:S02]  /*0730*/  CS2R R6, SRZ ;  /* 0x0000000000067805 */ /* 0x001fc4000001ff00 */
[----:B-1----:R-:W-:Y:S01]  /*0740*/  CS2R R4, SRZ ;  /* 0x0000000000047805 */ /* 0x002fe2000001ff00 */
        /* <DEDUP_REMOVED lines=9> */
[----:B------:R-:W-:Y:S02]  /*07e0*/  @UP0 UMOV UR9, UR6 ;  /* 0x0000000600090c82 */ /* 0x000fe40008000000 */
[----:B------:R-:W-:Y:S05]  /*07f0*/  @P0 BRA `(.L_x_843) ;  /* 0x00000000002c0947 */ /* 0x000fea0003800000 */
[----:B------:R-:W-:Y:S01]  /*0800*/  ISETP.NE.AND P0, PT, RZ, UR18, PT ;  /* 0x00000012ff007c0c */ /* 0x000fe2000bf05270 */
[----:B------:R-:W0:Y:S01]  /*0810*/  LDC.64 R6, c[0x0][0x238] ;  /* 0x00008e00ff067b82 */ /* 0x000e220000000a00 */
[----:B------:R-:W-:Y:S02]  /*0820*/  IADD3 R11, R40, R11, RZ ;  /* 0x0000000b280b7210 */ /* 0x000fe40007ffe0ff */
[----:B------:R-:W-:Y:S02]  /*0830*/  MOV R5, RZ ;  /* 0x000000ff00057202 */ /* 0x000fe40000000f00 */
[----:B------:R-:W-:-:S07]  /*0840*/  SHF.R.S32.HI R0, RZ, 0x1f, R11 ;  /* 0x0000001fff007819 */ /* 0x000fce000001140b */
[----:B------:R-:W1:Y:S01]  /*0850*/  @P0 LDC.64 R14, c[0x0][0x240] ;  /* 0x00009000ff0e0b82 */ /* 0x000e620000000a00 */
[----:B0-----:R-:W-:-:S06]  /*0860*/  IMAD.WIDE R6, R11, 0x4, R6 ;  /* 0x000000040b067825 */ /* 0x001fcc00078e0206 */
[----:B------:R-:W5:Y:S01]  /*0870*/  LDG.E.64 R6, desc[UR14][R6.64] ;  /* 0x0000000e06067981 */ /* 0x000f62000c1e1b00 */
[----:B-1----:R-:W-:-:S04]  /*0880*/  @P0 LEA R10, P2, R11, R14, 0x2 ;  /* 0x0000000e0b0a0211 */ /* 0x002fc800078410ff */
[----:B------:R-:W-:-:S05]  /*0890*/  @P0 LEA.HI.X R11, R11, R15, R0, 0x2, P2 ;  /* 0x0000000f0b0b0211 */ /* 0x000fca00010f1400 */
[----:B------:R0:W5:Y:S04]  /*08a0*/  @P0 LDG.E.64 R4, desc[UR14][R10.64] ;  /* 0x0000000e0a040981 */ /* 0x000168000c1e1b00 */
.L_x_843:
[----:B------:R-:W-:Y:S05]  /*08b0*/  BSYNC B0 ;  /* 0x0000000000007941 */ /* 0x000fea0003800000 */
.L_x_842:
[C---:B-----5:R-:W-:Y:S01]  /*08c0*/  FADD.FTZ R12, -R8.reuse, R12 ;  /* 0x0000000c080c7221 */ /* 0x060fe20000010100 */
[----:B------:R-:W-:Y:S01]  /*08d0*/  FADD.FTZ R0, -R8, R13 ;  /* 0x0000000d08007221 */ /* 0x000fe20000010100 */
[----:B------:R-:W-:Y:S02]  /*08e0*/  MOV R9, R2 ;  /* 0x0000000200097202 */ /* 0x000fe40000000f00 */
[----:B------:R-:W-:Y:S01]  /*08f0*/  MOV R8, R3 ;  /* 0x0000000300087202 */ /* 0x000fe20000000f00 */
[----:B------:R-:W-:Y:S01]  /*0900*/  FMUL.FTZ R32, R12, UR9 ;  /* 0x000000090c207c20 */ /* 0x000fe20008410000 */
[----:B------:R-:W-:Y:S01]  /*0910*/  FMUL.FTZ R0, R0, UR9 ;  /* 0x0000000900007c20 */ /* 0x000fe20008410000 */
[----:B------:R-:W-:Y:S06]  /*0920*/  @!P3 BRA `(.L_x_844) ;  /* 0x000000000048b947 */ /* 0x000fec0003800000 */
[----:B------:R-:W-:Y:S01]  /*0930*/  FFMA.FTZ R8, R32, R6, R4 ;  /* 0x0000000620087223 */ /* 0x000fe20000010004 */
[----:B------:R-:W-:-:S03]  /*0940*/  FFMA.FTZ R9, R0, R7, R5 ;  /* 0x0000000700097223 */ /* 0x000fc60000010005 */
[----:B0-----:R-:W-:Y:S01]  /*0950*/  FMUL.FTZ R10, R8, -1.4426950216293334961 ;  /* 0xbfb8aa3b080a7820 */ /* 0x001fe20000410000 */
        /* <DEDUP_REMOVED lines=11> */
[----:B------:R-:W-:-:S03]  /*0a10*/  FMUL.FTZ R14, R3, R14 ;  /* 0x0000000e030e7220 */ /* 0x000fc60000410000 */
[----:B------:R-:W-:Y:S01]  /*0a20*/  FFMA.FTZ R17, R9, R16, 1 ;  /* 0x3f80000009117423 */ /* 0x000fe20000010010 */
[----:B------:R-:W-:-:S03]  /*0a30*/  FMUL.FTZ R9, R15, R8 ;  /* 0x000000080f097220 */ /* 0x000fc60000410000 */
[----:B------:R-:W-:-:S07]  /*0a40*/  FMUL.FTZ R8, R14, R17 ;  /* 0x000000110e087220 */ /* 0x000fce0000410000 */
.L_x_844:
[----:B0-----:R-:W-:Y:S01]  /*0a50*/  FMUL.FTZ R11, R9, R6 ;  /* 0x00000006090b7220 */ /* 0x001fe20000410000 */
[----:B------:R-:W-:Y:S01]  /*0a60*/  FMUL.FTZ R10, R8, R7 ;  /* 0x00000007080a7220 */ /* 0x000fe20000410000 */
[----:B------:R-:W-:Y:S01]  /*0a70*/  ISETP.GT.AND P0, PT, R36, 0x1e, PT ;  /* 0x0000001e2400780c */ /* 0x000fe20003f04270 */
[----:B------:R-:W0:Y:S01]  /*0a80*/  S2UR UR17, SR_CgaCtaId ;  /* 0x00000000001179c3 */ /* 0x000e220000008800 */
[----:B------:R-:W-:Y:S01]  /*0a90*/  FFMA.FTZ R13, R32, R11, RZ ;  /* 0x0000000b200d7223 */ /* 0x000fe200000100ff */
[----:B------:R-:W-:Y:S01]  /*0aa0*/  FADD.FTZ R11, RZ, R11 ;  /* 0x0000000bff0b7221 */ /* 0x000fe20000010000 */
[----:B------:R-:W-:Y:S01]  /*0ab0*/  UMOV UR7, 0x400 ;  /* 0x0000040000077882 */ /* 0x000fe20000000000 */
[C---:B------:R-:W-:Y:S01]  /*0ac0*/  ISETP.NE.AND P2, PT, R39.reuse, RZ, PT ;  /* 0x000000ff2700720c */ /* 0x040fe20003f45270 */
[----:B------:R-:W-:Y:S01]  /*0ad0*/  FFMA.FTZ R13, R0, R10, R13 ;  /* 0x0000000a000d7223 */ /* 0x000fe2000001000d */
[----:B------:R-:W-:Y:S01]  /*0ae0*/  FADD.FTZ R10, R10, R11 ;  /* 0x0000000b0a0a7221 */ /* 0x000fe20000010000 */
[----:B------:R-:W-:Y:S01]  /*0af0*/  UIADD3 UR6, UR7, 0xd0, URZ ;  /* 0x000000d007067890 */ /* 0x000fe2000fffe03f */
[----:B------:R-:W-:Y:S01]  /*0b00*/  FFMA.FTZ R16, R32, R9, RZ ;  /* 0x0000000920107223 */ /* 0x000fe200000100ff */
[----:B------:R-:W-:Y:S01]  /*0b10*/  FADD.FTZ R18, RZ, R9 ;  /* 0x00000009ff127221 */ /* 0x000fe20000010000 */
[----:B------:R-:W1:Y:S01]  /*0b20*/  SHFL.DOWN PT, R12, R13, 0x1, 0x1f ;  /* 0x08201f000d0c7f89 */ /* 0x000e6200000e0000 */
[----:B------:R-:W-:Y:S01]  /*0b30*/  FFMA.FTZ R17, R0, R8, RZ ;  /* 0x0000000800117223 */ /* 0x000fe200000100ff */
        /* <DEDUP_REMOVED lines=84> */
.L_x_846:
[----:B------:R-:W-:Y:S05]  /*1080*/  BSYNC B0 ;  /* 0x0000000000007941 */ /* 0x000fea0003800000 */
.L_x_845:
        /* <DEDUP_REMOVED lines=40> */
.L_x_849:
        /* <DEDUP_REMOVED lines=210> */
.L_x_848:
[----:B------:R-:W-:Y:S05]  /*2030*/  BSYNC B0 ;  /* 0x0000000000007941 */ /* 0x000fea0003800000 */
.L_x_847:
        /* <DEDUP_REMOVED lines=20> */
.L_x_851:
[----:B------:R-:W-:Y:S05]  /*2180*/  BSYNC B0 ;  /* 0x0000000000007941 */ /* 0x000fea0003800000 */
.L_x_850:
[----:B------:R-:W-:Y:S05]  /*2190*/  @!P0 BRA `(.L_x_852) ;  /* 0x0000001000908947 */ /* 0x000fea0003800000 */
[----:B------:R-:W1:Y:S01]  /*21a0*/  LDC R11, c[0x0][0x10] ;  /* 0x00000400ff0b7b82 */ /* 0x000e620000000800 */
[----:B------:R-:W3:Y:S01]  /*21b0*/  S2R R12, SR_CTAID.Y ;  /* 0x00000000000c7919 */ /* 0x000ee20000002600 */
[----:B------:R-:W-:-:S06]  /*21c0*/  ULOP3.LUT UR6, UR4, 0x1, URZ, 0xc0, !UPT ;  /* 0x0000000104067892 */ /* 0x000fcc000f8ec03f */
[----:B--2---:R-:W2:Y:S08]  /*21d0*/  LDC.64 R14, c[0x0][0x258] ;  /* 0x00009600ff0e7b82 */ /* 0x004eb00000000a00 */
[----:B------:R-:W4:Y:S01]  /*21e0*/  LDC.64 R24, c[0x0][0x260] ;  /* 0x00009800ff187b82 */ /* 0x000f220000000a00 */
[----:B-1----:R-:W-:-:S04]  /*21f0*/  IMAD R13, R11, UR6, RZ ;  /* 0x000000060b0d7c24 */ /* 0x002fc8000f8e02ff */
[C---:B------:R-:W-:Y:S01]  /*2200*/  IMAD R16, R13.reuse, R10, RZ ;  /* 0x0000000a0d107224 */ /* 0x040fe200078e02ff */
[----:B---3--:R-:W-:-:S04]  /*2210*/  IADD3 R13, R13, R12, RZ ;  /* 0x0000000c0d0d7210 */ /* 0x008fc80007ffe0ff */
[----:B------:R-:W-:Y:S01]  /*2220*/  SHF.L.U32 R17, R16, 0x1, RZ ;  /* 0x0000000110117819 */ /* 0x000fe200000006ff */
[----:B--2---:R-:W-:-:S04]  /*2230*/  IMAD.WIDE.U32 R14, R13, 0x4, R14 ;  /* 0x000000040d0e7825 */ /* 0x004fc800078e000e */
        /* <DEDUP_REMOVED lines=23> */
.L_x_854:
[----:B------:R-:W2:Y:S04]  /*23b0*/  LDG.E.STRONG.GPU R13, desc[UR14][R14.64] ;  /* 0x0000000e0e0d7981 */ /* 0x000ea8000c1ef900 */
[----:B--2---:R-:W-:Y:S01]  /*23c0*/  CCTL.IVALL ;  /* 0x00000000ff00798f */ /* 0x004fe20002000000 */
[----:B------:R-:W-:Y:S05]  /*23d0*/  YIELD ;  /* 0x0000000000007946 */ /* 0x000fea0003800000 */
[----:B------:R-:W-:-:S13]  /*23e0*/  ISETP.NE.AND P0, PT, R13, R18, PT ;  /* 0x000000120d00720c */ /* 0x000fda0003f05270 */
[----:B------:R-:W-:Y:S05]  /*23f0*/  @P0 BRA `(.L_x_854) ;  /* 0xfffffffc00ec0947 */ /* 0x000fea000383ffff */
.L_x_853:
        /* <DEDUP_REMOVED lines=17> */
.L_x_858:
        /* <DEDUP_REMOVED lines=21> */
[----:B------:R-:W-:Y:S01]  /*2660*/  @!P3 FADD.FTZ R9, R9, R15 ;  /* 0x0000000f0909b221 */ /* 0x000fe20000010000 */
        /* <DEDUP_REMOVED lines=93> */
.L_x_857:
        /* <DEDUP_REMOVED lines=61> */
.L_x_859:
[----:B------:R-:W-:-:S13]  /*3010*/  ISETP.NE.OR P0, PT, R13, RZ, P0 ;  /* 0x000000ff0d00720c */ /* 0x000fda0000705670 */
[----:B------:R-:W-:Y:S05]  /*3020*/  @!P0 BRA `(.L_x_855) ;  /* 0x00000000007c8947 */ /* 0x000fea0003800000 */
.L_x_856:
        /* <DEDUP_REMOVED lines=31> */
.L_x_855:
        /* <DEDUP_REMOVED lines=11> */
.L_x_861:
[----:B------:R-:W-:Y:S05]  /*32d0*/  BSYNC B0 ;  /* 0x0000000000007941 */ /* 0x000fea0003800000 */
.L_x_860:
        /* <DEDUP_REMOVED lines=16> */
.L_x_852:
[----:B------:R-:W1:Y:S01]  /*33e0*/  S2UR UR7, SR_CgaCtaId ;  /* 0x00000000000779c3 */ /* 0x000e620000008800 */
[----:B------:R-:W-:Y:S01]  /*33f0*/  UMOV UR6, 0x400 ;  /* 0x0000040000067882 */ /* 0x000fe20000000000 */
[----:B------:R-:W-:Y:S01]  /*3400*/  ISETP.NE.AND P0, PT, RZ, UR18, PT ;  /* 0x00000012ff007c0c */ /* 0x000fe2000bf05270 */
[----:B-1----:R-:W-:-:S09]  /*3410*/  ULEA UR6, UR7, UR6, 0x18 ;  /* 0x0000000607067291 */ /* 0x002fd2000f8ec03f */
[----:B------:R1:W-:Y:S01]  /*3420*/  @!P2 STS.64 [UR6+0xc0], R8 ;  /* 0x0000c008ff00a988 */ /* 0x0003e20008000a06 */
[----:B------:R-:W-:Y:S06]  /*3430*/  BAR.SYNC.DEFER_BLOCKING 0x0 ;  /* 0x0000000000007b1d */ /* 0x000fec0000010000 */
[----:B------:R-:W3:Y:S01]  /*3440*/  LDS.64 R10, [UR6+0xc0] ;  /* 0x0000c006ff0a7984 */ /* 0x000ee20008000a00 */
[----:B------:R-:W-:Y:S05]  /*3450*/  @!P0 BRA `(.L_x_862) ;  /* 0x0000000000488947 */ /* 0x000fea0003800000 */
[----:B------:R-:W-:Y:S01]  /*3460*/  FFMA.FTZ R4, R32, R6, R4 ;  /* 0x0000000620047223 */ /* 0x000fe20000010004 */
[----:B------:R-:W-:-:S03]  /*3470*/  FFMA.FTZ R5, R0, R7, R5 ;  /* 0x0000000700057223 */ /* 0x000fc60000010005 */
[----:B01----:R-:W-:Y:S01]  /*3480*/  FMUL.FTZ R8, R4, -1.4426950216293334961 ;  /* 0xbfb8aa3b04087820 */ /* 0x003fe20000410000 */
[----:B------:R-:W-:-:S05]  /*3490*/  FMUL.FTZ R12, R5, -1.4426950216293334961 ;  /* 0xbfb8aa3b050c7820 */ /* 0x000fca0000410000 */
[----:B------:R-:W0:Y:S08]  /*34a0*/  MUFU.EX2 R8, R8 ;  /* 0x0000000800087308 */ /* 0x000e300000000800 */
[----:B------:R-:W1:Y:S01]  /*34b0*/  MUFU.EX2 R12, R12 ;  /* 0x0000000c000c7308 */ /* 0x000e620000000800 */
[----:B0-----:R-:W-:-:S07]  /*34c0*/  FADD.FTZ R9, R8, 1 ;  /* 0x3f80000008097421 */ /* 0x001fce0000010000 */
[----:B------:R-:W0:Y:S01]  /*34d0*/  MUFU.RCP R9, R9 ;  /* 0x0000000900097308 */ /* 0x000e220000001000 */
[----:B-1----:R-:W-:-:S07]  /*34e0*/  FADD.FTZ R13, R12, 1 ;  /* 0x3f8000000c0d7421 */ /* 0x002fce0000010000 */
[----:B--2---:R-:W1:Y:S01]  /*34f0*/  MUFU.RCP R14, R13 ;  /* 0x0000000d000e7308 */ /* 0x004e620000001000 */
        /* <DEDUP_REMOVED lines=8> */
.L_x_862:
[----:B------:R-:W-:Y:S04]  /*3580*/  BSSY B0, `(.L_x_863) ;  /* 0x0000016000007945 */ /* 0x000fe80003800000 */
[----:B------:R-:W-:Y:S05]  /*3590*/  @!P1 BRA `(.L_x_864) ;  /* 0x0000000000509947 */ /* 0x000fea0003800000 */
[----:B------:R-:W-:Y:S01]  /*35a0*/  ULDC UR6, c[0x0][0x2bc] ;  /* 0x0000af0000067ab9 */ /* 0x000fe20000000800 */
[----:B------:R-:W-:Y:S01]  /*35b0*/  ULDC.64 UR20, c[0x0][0x288] ;  /* 0x0000a20000147ab9 */ /* 0x000fe20000000a00 */
[----:B---3--:R-:W-:Y:S01]  /*35c0*/  FMUL.FTZ R5, R10, UR6 ;  /* 0x000000060a057c20 */ /* 0x008fe20008410000 */
[----:B------:R-:W-:Y:S01]  /*35d0*/  MOV R43, R45 ;  /* 0x0000002d002b7202 */ /* 0x000fe20000000f00 */
[----:B01----:R-:W-:Y:S02]  /*35e0*/  IMAD R9, R35, UR20, RZ ;  /* 0x0000001423097c24 */ /* 0x003fe4000f8e02ff */
[-C--:B------:R-:W-:Y:S01]  /*35f0*/  FMUL.FTZ R32, R32, R5.reuse ;  /* 0x0000000520207220 */ /* 0x080fe20000410000 */
[----:B------:R-:W-:Y:S01]  /*3600*/  FMUL.FTZ R0, R0, R5 ;  /* 0x0000000500007220 */ /* 0x000fe20000410000 */
[----:B------:R-:W-:-:S04]  /*3610*/  IMAD.WIDE.U32 R42, R38, UR20, R42 ;  /* 0x00000014262a7c25 */ /* 0x000fc8000f8e002a */
[C---:B------:R-:W-:Y:S01]  /*3620*/  FFMA.FTZ R5, R11.reuse, UR6, R32 ;  /* 0x000000060b057c23 */ /* 0x040fe20008010020 */
[----:B------:R-:W-:Y:S01]  /*3630*/  FFMA.FTZ R0, R11, UR6, R0 ;  /* 0x000000060b007c23 */ /* 0x000fe20008010000 */
[----:B------:R-:W-:Y:S01]  /*3640*/  IMAD R9, R38, UR21, R9 ;  /* 0x0000001526097c24 */ /* 0x000fe2000f8e0209 */
[----:B------:R-:W-:Y:S01]  /*3650*/  ULDC.64 UR20, c[0x0][0x210] ;  /* 0x0000840000147ab9 */ /* 0x000fe20000000a00 */
[----:B------:R-:W-:Y:S01]  /*3660*/  FFMA.FTZ R2, R6, R2, -R5 ;  /* 0x0000000206027223 */ /* 0x000fe20000010805 */
[----:B------:R-:W-:Y:S01]  /*3670*/  LEA R4, P0, R42, UR20, 0x2 ;  /* 0x000000142a047c11 */ /* 0x000fe2000f8010ff */
[----:B------:R-:W-:Y:S01]  /*3680*/  FFMA.FTZ R0, R7, R3, -R0 ;  /* 0x0000000307007223 */ /* 0x000fe20000010800 */
[----:B------:R-:W-:Y:S01]  /*3690*/  IADD3 R9, R43, R9, RZ ;  /* 0x000000092b097210 */ /* 0x000fe20007ffe0ff */
[----:B------:R-:W-:Y:S02]  /*36a0*/  FMUL.FTZ R2, R2, UR9 ;  /* 0x0000000902027c20 */ /* 0x000fe40008410000 */
[----:B------:R-:W-:Y:S01]  /*36b0*/  FMUL.FTZ R3, R0, UR9 ;  /* 0x0000000900037c20 */ /* 0x000fe20008410000 */
[----:B------:R-:W-:-:S05]  /*36c0*/  LEA.HI.X R5, R42, UR21, R9, 0x2, P0 ;  /* 0x000000152a057c11 */ /* 0x000fca00080f1409 */
[----:B------:R4:W-:Y:S02]  /*36d0*/  STG.E.64 desc[UR14][R4.64], R2 ;  /* 0x0000000204007986 */ /* 0x0009e4000c101b0e */
.L_x_864:
[----:B------:R-:W-:Y:S05]  /*36e0*/  BSYNC B0 ;  /* 0x0000000000007941 */ /* 0x000fea0003800000 */
.L_x_863:
[----:B------:R-:W-:Y:S01]  /*36f0*/  ULDC UR6, c[0x0][0x10] ;  /* 0x0000040000067ab9 */ /* 0x000fe20000000800 */
[----:B------:R-:W-:Y:S02]  /*3700*/  UIADD3 UR4, UR4, 0x1, URZ ;  /* 0x0000000104047890 */ /* 0x000fe4000fffe03f */
[----:B------:R-:W-:-:S04]  /*3710*/  UIADD3 UR8, UR6, UR8, URZ ;  /* 0x0000000806087290 */ /* 0x000fc8000fffe03f */
[----:B------:R-:W-:-:S06]  /*3720*/  UISETP.GE.AND UP0, UPT, UR8, UR5, UPT ;  /* 0x000000050800728c */ /* 0x000fcc000bf06270 */
[----:B------:R-:W-:-:S13]  /*3730*/  PLOP3.LUT P0, PT, PT, PT, UP0, 0x80, 0x0 ;  /* 0x000000000000781c */ /* 0x000fda0003f0f008 */
[----:B------:R-:W-:Y:S05]  /*3740*/  @!P0 BRA `(.L_x_865) ;  /* 0xffffffc800e88947 */ /* 0x000fea000383ffff */
.L_x_841:
[----:B----4-:R-:W4:Y:S01]  /*3750*/  LDC R4, c[0x0][0xc] ;  /* 0x00000300ff047b82 */ /* 0x010f220000000800 */
[----:B------:R-:W-:Y:S01]  /*3760*/  ISETP.NE.AND P1, PT, R39, RZ, PT ;  /* 0x000000ff2700720c */ /* 0x000fe20003f25270 */
[----:B------:R-:W-:Y:S06]  /*3770*/  BSSY B0, `(.L_x_866) ;  /* 0x0000011000007945 */ /* 0x000fec0003800000 */
[----:B------:R-:W5:Y:S08]  /*3780*/  LDC R7, c[0x0][0x10] ;  /* 0x00000400ff077b82 */ /* 0x000f700000000800 */
[----:B------:R-:W0:Y:S01]  /*3790*/  LDC.64 R2, c[0x0][0x258] ;  /* 0x00009600ff027b82 */ /* 0x000e220000000a00 */
[----:B----4-:R-:W-:-:S02]  /*37a0*/  ISETP.NE.AND P0, PT, R4, 0x1, PT ;  /* 0x000000010400780c */ /* 0x010fc40003f05270 */
[----:B-----5:R-:W-:-:S04]  /*37b0*/  SHF.L.U32 R0, R7, 0x1, RZ ;  /* 0x0000000107007819 */ /* 0x020fc800000006ff */
[----:B------:R-:W-:-:S05]  /*37c0*/  SEL R5, R0, RZ, P0 ;  /* 0x000000ff00057207 */ /* 0x000fca0000000000 */
[----:B0-----:R-:W-:Y:S01]  /*37d0*/  IMAD.WIDE.U32 R2, R5, 0x4, R2 ;  /* 0x0000000405027825 */ /* 0x001fe200078e0002 */
[----:B------:R-:W-:Y:S06]  /*37e0*/  @P1 BRA `(.L_x_867) ;  /* 0x0000000000241947 */ /* 0x000fec0003800000 */
[----:B------:R-:W0:Y:S01]  /*37f0*/  S2R R0, SR_LANEID ;  /* 0x0000000000007919 */ /* 0x000e220000000000 */
[----:B------:R-:W-:Y:S02]  /*3800*/  VOTEU.ANY UR4, UPT, PT ;  /* 0x0000000000047886 */ /* 0x000fe400038e0100 */
[----:B------:R-:W-:Y:S02]  /*3810*/  UFLO.U32 UR5, UR4 ;  /* 0x00000004000572bd */ /* 0x000fe400080e0000 */
[----:B------:R-:W4:Y:S04]  /*3820*/  POPC R5, UR4 ;  /* 0x0000000400057d09 */ /* 0x000f280008000000 */
[----:B0-----:R-:W-:-:S13]  /*3830*/  ISETP.EQ.U32.AND P0, PT, R0, UR5, PT ;  /* 0x0000000500007c0c */ /* 0x001fda000bf02070 */
[----:B------:R-:W-:Y:S06]  /*3840*/  @P0 MEMBAR.ALL.GPU ;  /* 0x0000000000000992 */ /* 0x000fec000000a000 */
[----:B------:R-:W-:-:S00]  /*3850*/  @P0 ERRBAR ;  /* 0x00000000000009ab */ /* 0x000fc00000000000 */
[----:B------:R-:W-:Y:S06]  /*3860*/  @P0 CGAERRBAR ;  /* 0x00000000000005ab */ /* 0x000fec0000000000 */
[----:B----4-:R0:W-:Y:S02]  /*3870*/  @P0 REDG.E.ADD.S32.STRONG.GPU desc[UR14][R2.64], R5 ;  /* 0x000000050200098e */ /* 0x0101e4000c10e38e */
.L_x_867:
[----:B------:R-:W-:Y:S05]  /*3880*/  BSYNC B0 ;  /* 0x0000000000007941 */ /* 0x000fea0003800000 */
.L_x_866:
[----:B------:R-:W4:Y:S01]  /*3890*/  S2UR UR4, SR_CTAID.X ;  /* 0x00000000000479c3 */ /* 0x000f220000002500 */
[----:B------:R-:W-:Y:S02]  /*38a0*/  IADD3 R0, R4, -0x1, RZ ;  /* 0xffffffff04007810 */ /* 0x000fe40007ffe0ff */
[----:B0-----:R-:W-:-:S05]  /*38b0*/  IADD3 R5, R7, -0x1, RZ ;  /* 0xffffffff07057810 */ /* 0x001fca0007ffe0ff */
[----:B------:R-:W0:Y:S01]  /*38c0*/  S2UR UR5, SR_CTAID.Y ;  /* 0x00000000000579c3 */ /* 0x000e220000002600 */
[----:B----4-:R-:W-:-:S04]  /*38d0*/  ISETP.NE.AND P0, PT, R0, UR4, PT ;  /* 0x0000000400007c0c */ /* 0x010fc8000bf05270 */
[----:B0-----:R-:W-:-:S13]  /*38e0*/  ISETP.NE.OR P0, PT, R5, UR5, P0 ;  /* 0x0000000505007c0c */ /* 0x001fda0008705670 */
[----:B------:R-:W-:Y:S05]  /*38f0*/  @P0 EXIT ;  /* 0x000000000000094d */ /* 0x000fea0003800000 */
[----:B------:R-:W-:Y:S05]  /*3900*/  @P1 BRA `(.L_x_868) ;  /* 0x0000000000201947 */ /* 0x000fea0003800000 */
[----:B------:R-:W-:-:S05]  /*3910*/  IMAD R0, R4, R7, RZ ;  /* 0x0000000704007224 */ /* 0x000fca00078e02ff */
[----:B------:R-:W-:-:S13]  /*3920*/  ISETP.NE.AND P0, PT, R0, -0x1, PT ;  /* 0xffffffff0000780c */ /* 0x000fda0003f05270 */
[----:B------:R-:W-:Y:S05]  /*3930*/  @!P0 BRA `(.L_x_868) ;  /* 0x0000000000148947 */ /* 0x000fea0003800000 */
.L_x_869:
[----:B------:R-:W4:Y:S04]  /*3940*/  LDG.E.STRONG.GPU R5, desc[UR14][R2.64] ;  /* 0x0000000e02057981 */ /* 0x000f28000c1ef900 */
[----:B----4-:R-:W-:Y:S01]  /*3950*/  CCTL.IVALL ;  /* 0x00000000ff00798f */ /* 0x010fe20002000000 */
[----:B------:R-:W-:Y:S05]  /*3960*/  YIELD ;  /* 0x0000000000007946 */ /* 0x000fea0003800000 */
[----:B------:R-:W-:-:S13]  /*3970*/  ISETP.NE.AND P0, PT, R5, R0, PT ;  /* 0x000000000500720c */ /* 0x000fda0003f05270 */
[----:B------:R-:W-:Y:S05]  /*3980*/  @P0 BRA `(.L_x_869) ;  /* 0xfffffffc00ec0947 */ /* 0x000fea000383ffff */
.L_x_868:
[----:B------:R-:W-:Y:S05]  /*3990*/  WARPSYNC.ALL ;  /* 0x0000000000007948 */ /* 0x000fea0003800000 */
[----:B------:R-:W0:Y:S08]  /*39a0*/  LDC.64 R2, c[0x0][0x288] ;  /* 0x0000a200ff027b82 */ /* 0x000e300000000a00 */
[----:B------:R-:W-:Y:S01]  /*39b0*/  BAR.SYNC.DEFER_BLOCKING 0x0 ;  /* 0x0000000000007b1d */ /* 0x000fe20000010000 */
[----:B0-----:R-:W-:-:S04]  /*39c0*/  LEA.HI R0, P0, R3, R2, RZ, 0x1 ;  /* 0x0000000203007211 */ /* 0x001fc800078108ff */
[----:B------:R-:W-:-:S04]  /*39d0*/  IADD3.X R5, RZ, R3, RZ, P0, !PT ;  /* 0x00000003ff057210 */ /* 0x000fc800007fe4ff */
[----:B--2---:R-:W-:Y:S02]  /*39e0*/  SHF.R.S64 R24, R0, 0x1, R5 ;  /* 0x0000000100187819 */ /* 0x004fe40000001005 */
[----:B------:R-:W-:Y:S02]  /*39f0*/  SHF.R.S32.HI R0, RZ, 0x1f, R39 ;  /* 0x0000001fff007819 */ /* 0x000fe40000011427 */
[----:B------:R-:W-:Y:S02]  /*3a00*/  SHF.R.S32.HI R25, RZ, 0x1, R5 ;  /* 0x00000001ff197819 */ /* 0x000fe40000011405 */
[----:B------:R-:W-:-:S04]  /*3a10*/  ISETP.GT.U32.AND P0, PT, R24, R39, PT ;  /* 0x000000271800720c */ /* 0x000fc80003f04070 */
[----:B------:R-:W-:-:S13]  /*3a20*/  ISETP.GT.AND.EX P0, PT, R25, R0, PT, P0 ;  /* 0x000000001900720c */ /* 0x000fda0003f04300 */
[----:B------:R-:W-:Y:S05]  /*3a30*/  @!P0 EXIT ;  /* 0x000000000000894d */ /* 0x000fea0003800000 */
[C---:B-1----:R-:W-:Y:S01]  /*3a40*/  IMAD.WIDE.U32 R8, R2.reuse, 0x3, RZ ;  /* 0x0000000302087825 */ /* 0x042fe200078e00ff */
[----:B---3--:R-:W-:Y:S01]  /*3a50*/  LEA R11, R3, R3, 0x1 ;  /* 0x00000003030b7211 */ /* 0x008fe200078e08ff */
        /* <DEDUP_REMOVED lines=11> */
.L_x_870:
        /* <DEDUP_REMOVED lines=23> */
.L_x_871:
        /* <DEDUP_REMOVED lines=16> */
.L_x_1898:


//--------------------- .text._Z35group_norm_nhwc_bwd_one_pass_kernelI11Fp32IOFp32WLi128ELi10ELi640EEv26Group_norm_nhwc_bwd_params --------------------------
	.section	.text._Z35group_norm_nhwc_bwd_one_pass_kernelI11Fp32IOFp32WLi128ELi10ELi640EEv26Group_norm_nhwc_bwd_params,"ax",@progbits
	.align	128
        .global         _Z35group_norm_nhwc_bwd_one_pass_kernelI11Fp32IOFp32WLi128ELi10ELi640EEv26Group_norm_nhwc_bwd_params
        .type           _Z35group_norm_nhwc_bwd_one_pass_kernelI11Fp32IOFp32WLi128ELi10ELi640EEv26Group_norm_nhwc_bwd_params,@function
        .size           _Z35group_norm_nhwc_bwd_one_pass_kernelI11Fp32IOFp32WLi128ELi10ELi640EEv26Group_norm_nhwc_bwd_params,(.L_x_1899 - _Z35group_norm_nhwc_bwd_one_pass_kernelI11Fp32IOFp32WLi128ELi10ELi640EEv26Group_norm_nhwc_bwd_params)
        .other          _Z35group_norm_nhwc_bwd_one_pass_kernelI11Fp32IOFp32WLi128ELi10ELi640EEv26Group_norm_nhwc_bwd_params,@"STO_CUDA_ENTRY STV_DEFAULT"
_Z35group_norm_nhwc_bwd_one_pass_kernelI11Fp32IOFp32WLi128ELi10ELi640EEv26Group_norm_nhwc_bwd_params:
.text._Z35group_norm_nhwc_bwd_one_pass_kernelI11Fp32IOFp32WLi128ELi10ELi640EEv26Group_norm_nhwc_bwd_params:
        /* <DEDUP_REMOVED lines=47> */
.L_x_896:
        /* <DEDUP_REMOVED lines=92> */
.L_x_874:
[----:B------:R-:W-:Y:S05]  /*08b0*/  BSYNC B0 ;  /* 0x0000000000007941 */ /* 0x000fea0003800000 */
.L_x_873:
        /* <DEDUP_REMOVED lines=25> */
.L_x_875:
        /* <DEDUP_REMOVED lines=99> */
.L_x_877:
[----:B------:R-:W-:Y:S05]  /*1080*/  BSYNC B0 ;  /* 0x0000000000007941 */ /* 0x000fea0003800000 */
.L_x_876:
        /* <DEDUP_REMOVED lines=40> */
.L_x_880:
        /* <DEDUP_REMOVED lines=210> */
.L_x_879:
[----:B------:R-:W-:Y:S05]  /*2030*/  BSYNC B0 ;  /* 0x0000000000007941 */ /* 0x000fea0003800000 */
.L_x_878:
        /* <DEDUP_REMOVED lines=20> */
.L_x_882:
[----:B------:R-:W-:Y:S05]  /*2180*/  BSYNC B0 ;  /* 0x0000000000007941 */ /* 0x000fea0003800000 */
.L_x_881:
        /* <DEDUP_REMOVED lines=34> */
.L_x_885:
[----:B------:R-:W2:Y:S04]  /*23b0*/  LDG.E.STRONG.GPU R13, desc[UR14][R14.64] ;  /* 0x0000000e0e0d7981 */ /* 0x000ea8000c1ef900 */
[----:B--2---:R-:W-:Y:S01]  /*23c0*/  CCTL.IVALL ;  /* 0x00000000ff00798f */ /* 0x004fe20002000000 */
[----:B------:R-:W-:Y:S05]  /*23d0*/  YIELD ;  /* 0x0000000000007946 */ /* 0x000fea0003800000 */
[----:B------:R-:W-:-:S13]  /*23e0*/  ISETP.NE.AND P0, PT, R13, R18, PT ;  /* 0x000000120d00720c */ /* 0x000fda0003f05270 */
[----:B------:R-:W-:Y:S05]  /*23f0*/  @P0 BRA `(.L_x_885) ;  /* 0xfffffffc00ec0947 */ /* 0x000fea000383ffff */
.L_x_884:
        /* <DEDUP_REMOVED lines=17> */
.L_x_889:
        /* <DEDUP_REMOVED lines=115> */
.L_x_888:
        /* <DEDUP_REMOVED lines=61> */
.L_x_890:
[----:B------:R-:W-:-:S13]  /*3010*/  ISETP.NE.OR P0, PT, R13, RZ, P0 ;  /* 0x000000ff0d00720c */ /* 0x000fda0000705670 */
[----:B------:R-:W-:Y:S05]  /*3020*/  @!P0 BRA `(.L_x_886) ;  /* 0x00000000007c8947 */ /* 0x000fea0003800000 */
.L_x_887:
        /* <DEDUP_REMOVED lines=31> */
.L_x_886:
        /* <DEDUP_REMOVED lines=11> */
.L_x_892:
[----:B------:R-:W-:Y:S05]  /*32d0*/  BSYNC B0 ;  /* 0x0000000000007941 */ /* 0x000fea0003800000 */
.L_x_891:
        /* <DEDUP_REMOVED lines=16> */
.L_x_883:
        /* <DEDUP_REMOVED lines=26> */
.L_x_893:
        /* <DEDUP_REMOVED lines=22> */
.L_x_895:
[----:B------:R-:W-:Y:S05]  /*36e0*/  BSYNC B0 ;  /* 0x0000000000007941 */ /* 0x000fea0003800000 */
.L_x_894:
[----:B------:R-:W-:Y:S01]  /*36f0*/  ULDC UR6, c[0x0][0x10] ;  /* 0x0000040000067ab9 */ /* 0x000fe20000000800 */
[----:B------:R-:W-:Y:S02]  /*3700*/  UIADD3 UR4, UR4, 0x1, URZ ;  /* 0x0000000104047890 */ /* 0x000fe4000fffe03f */
[----:B------:R-:W-:-:S04]  /*3710*/  UIADD3 UR8, UR6, UR8, URZ ;  /* 0x0000000806087290 */ /* 0x000fc8000fffe03f */
[----:B------:R-:W-:-:S06]  /*3720*/  UISETP.GE.AND UP0, UPT, UR8, UR5, UPT ;  /* 0x000000050800728c */ /* 0x000fcc000bf06270 */
[----:B------:R-:W-:-:S13]  /*3730*/  PLOP3.LUT P0, PT, PT, PT, UP0, 0x80, 0x0 ;  /* 0x000000000000781c */ /* 0x000fda0003f0f008 */
[----:B------:R-:W-:Y:S05]  /*3740*/  @!P0 BRA `(.L_x_896) ;  /* 0xffffffc800e88947 */ /* 0x000fea000383ffff */
.L_x_872:
        /* <DEDUP_REMOVED lines=19> */
.L_x_898:
[----:B------:R-:W-:Y:S05]  /*3880*/  BSYNC B0 ;  /* 0x0000000000007941 */ /* 0x000fea0003800000 */
.L_x_897:
        /* <DEDUP_REMOVED lines=11> */
.L_x_900:
[----:B------:R-:W4:Y:S04]  /*3940*/  LDG.E.STRONG.GPU R5, desc[UR14][R2.64] ;  /* 0x0000000e02057981 */ /* 0x000f28000c1ef900 */
[----:B----4-:R-:W-:Y:S01]  /*3950*/  CCTL.IVALL ;  /* 0x00000000ff00798f */ /* 0x010fe20002000000 */
[----:B------:R-:W-:Y:S05]  /*3960*/  YIELD ;  /* 0x0000000000007946 */ /* 0x000fea0003800000 */
[----:B------:R-:W-:-:S13]  /*3970*/  ISETP.NE.AND P0, PT, R5, R0, PT ;  /* 0x000000000500720c */ /* 0x000fda0003f05270 */
[----:B------:R-:W-:Y:S05]  /*3980*/  @P0 BRA `(.L_x_900) ;  /* 0xfffffffc00ec0947 */ /* 0x000fea000383ffff */
.L_x_899:
        /* <DEDUP_REMOVED lines=24> */
.L_x_901:
        /* <DEDUP_REMOVED lines=23> */
.L_x_902:
        /* <DEDUP_REMOVED lines=16> */
.L_x_1899:


//--------------------- .text._Z35group_norm_nhwc_bwd_one_pass_kernelI11Fp32IOFp32WLi256ELi10ELi640EEv26Group_norm_nhwc_bwd_params --------------------------
	.section	.text._Z35group_norm_nhwc_bwd_one_pass_kernelI11Fp32IOFp32WLi256ELi10ELi640EEv26Group_norm_nhwc_bwd_params,"ax",@progbits
	.align	128
        .global         _Z35group_norm_nhwc_bwd_one_pass_kernelI11Fp32IOFp32WLi256ELi10ELi640EEv26Group_norm_nhwc_bwd_params
        .type           _Z35group_norm_nhwc_bwd_one_pass_kernelI11Fp32IOFp32WLi256ELi10ELi640EEv26Group_norm_nhwc_bwd_params,@function
        .size           _Z35group_norm_nhwc_bwd_one_pass_kernelI11Fp32IOFp32WLi256ELi10ELi640EEv26Group_norm_nhwc_bwd_params,(.L_x_1900 - _Z35group_norm_nhwc_bwd_one_pass_kernelI11Fp32IOFp32WLi256ELi10ELi640EEv26Group_norm_nhwc_bwd_params)
        .other          _Z35group_norm_nhwc_bwd_one_pass_kernelI11Fp32IOFp32WLi256ELi10ELi640EEv26Group_norm_nhwc_bwd_params,@"STO_CUDA_ENTRY STV_DEFAULT"
_Z35group_norm_nhwc_bwd_one_pass_kernelI11Fp32IOFp32WLi256ELi10ELi640EEv26Group_norm_nhwc_bwd_params:
.text._Z35group_norm_nhwc_bwd_one_pass_kernelI11Fp32IOFp32WLi256ELi10ELi640EEv26Group_norm_nhwc_bwd_params:
        /* <DEDUP_REMOVED lines=16> */
[----:B------:R-:W2:Y:S08]  /*0100*/  S2UR UR7, SR_CTAID.X ;  /* 0x00000000000779c3 */ /* 0x000eb00000002500 */
[----:B------:R-:W2:Y:S08]  /*0110*/  LDC R0, c[0x0][0x2ac] ;  /* 0x0000ab00ff007b82 */ /* 0x000eb00000000800 */
[----:B------:R-:W3:Y:S01]  /*0120*/  S2UR UR6, SR_CgaCtaId ;  /* 0x00000000000679c3 */ /* 0x000ee20000008800 */
[----:B0-----:R-:W-:Y:S01]  /*0130*/  IMAD.WIDE.U32 R2, R4, 0x3, RZ ;  /* 0x0000000304027825 */ /* 0x001fe200078e00ff */
[----:B------:R-:W-:-:S04]  /*0140*/  LEA R5, R5, R5, 0x1 ;  /* 0x0000000505057211 */ /* 0x000fc800078e08ff */
[----:B------:R-:W-:-:S04]  /*0150*/  IADD3 R3, R3, R5, RZ ;  /* 0x0000000503037210 */ /* 0x000fc80007ffe0ff */
[----:B------:R-:W-:-:S04]  /*0160*/  LEA.HI R33, P0, R3, R2, RZ, 0x1 ;  /* 0x0000000203217211 */ /* 0x000fc800078108ff */
[----:B------:R-:W-:Y:S01]  /*0170*/  IADD3.X R34, RZ, R3, RZ, P0, !PT ;  /* 0x00000003ff227210 */ /* 0x000fe200007fe4ff */
[----:B--2---:R-:W-:Y:S01]  /*0180*/  IMAD R39, R0, UR7, R39 ;  /* 0x0000000700277c24 */ /* 0x004fe2000f8e0227 */
[----:B------:R-:W-:Y:S02]  /*0190*/  SHF.R.S32.HI R0, RZ, 0x1f, R41 ;  /* 0x0000001fff007819 */ /* 0x000fe40000011429 */
[----:B------:R-:W-:Y:S02]  /*01a0*/  SHF.R.S64 R33, R33, 0x1, R34 ;  /* 0x0000000121217819 */ /* 0x000fe40000001022 */
[----:B------:R-:W-:Y:S02]  /*01b0*/  ISETP.GE.U32.AND P1, PT, R39, UR10, PT ;  /* 0x0000000a27007c0c */ /* 0x000fe4000bf26070 */
[----:B------:R-:W-:Y:S01]  /*01c0*/  SHF.R.S32.HI R4, RZ, 0x1f, R39 ;  /* 0x0000001fff047819 */ /* 0x000fe20000011427 */
[----:B---3--:R-:W-:Y:S01]  /*01d0*/  ULEA UR5, UR6, UR5, 0x18 ;  /* 0x0000000506057291 */ /* 0x008fe2000f8ec03f */
[----:B------:R-:W-:-:S02]  /*01e0*/  LEA.HI R0, R0, R41, RZ, 0x5 ;  /* 0x0000002900007211 */ /* 0x000fc400078f28ff */
[----:B------:R-:W-:Y:S02]  /*01f0*/  ISETP.GE.AND.EX P1, PT, R4, UR11, PT, P1 ;  /* 0x0000000b04007c0c */ /* 0x000fe4000bf26310 */
[----:B------:R-:W-:Y:S02]  /*0200*/  SHF.R.S32.HI R0, RZ, 0x5, R0 ;  /* 0x00000005ff007819 */ /* 0x000fe40000011400 */
[----:B------:R-:W-:Y:S02]  /*0210*/  SHF.R.S32.HI R34, RZ, 0x1, R34 ;  /* 0x00000001ff227819 */ /* 0x000fe40000011422 */
[----:B------:R-:W-:Y:S02]  /*0220*/  ISETP.LT.U32.AND P1, PT, R41, 0x280, !P1 ;  /* 0x000002802900780c */ /* 0x000fe40004f21070 */
[----:B------:R-:W-:Y:S02]  /*0230*/  LEA R32, R0, UR5, 0x3 ;  /* 0x0000000500207c11 */ /* 0x000fe4000f8e18ff */
[----:B-1----:R-:W-:-:S09]  /*0240*/  SHF.L.U64.HI R34, R33, 0x2, R34 ;  /* 0x0000000221227819 */ /* 0x002fd20000010222 */
.L_x_931:
[----:B0-----:R-:W0:Y:S01]  /*0250*/  LDC R9, c[0x0][0x2a0] ;  /* 0x0000a800ff097b82 */ /* 0x001e220000000800 */
[----:B------:R-:W-:Y:S01]  /*0260*/  IABS R8, R40 ;  /* 0x0000002800087213 */ /* 0x000fe20000000000 */
[----:B-1----:R-:W1:Y:S01]  /*0270*/  S2R R10, SR_TID.X ;  /* 0x00000000000a7919 */ /* 0x002e620000002100 */
[----:B------:R-:W-:Y:S01]  /*0280*/  IADD3 R6, R39, 0x80, RZ ;  /* 0x0000008027067810 */ /* 0x000fe20007ffe0ff */
[----:B------:R-:W-:Y:S01]  /*0290*/  ULDC.64 UR10, c[0x0][0x290] ;  /* 0x0000a400000a7ab9 */ /* 0x000fe20000000a00 */
[----:B------:R-:W-:Y:S01]  /*02a0*/  ISETP.GE.AND P2, PT, R40, RZ, PT ;  /* 0x000000ff2800720c */ /* 0x000fe20003f46270 */
[----:B------:R-:W-:Y:S01]  /*02b0*/  ULDC.U8 UR5, c[0x0][0x2a4] ;  /* 0x0000a90000057ab9 */ /* 0x000fe20000000000 */
[----:B------:R-:W-:Y:S01]  /*02c0*/  ISETP.GE.U32.AND P0, PT, R6, UR10, PT ;  /* 0x0000000a06007c0c */ /* 0x000fe2000bf06070 */
[----:B------:R-:W2:Y:S01]  /*02d0*/  @P1 LDC.64 R18, c[0x0][0x230] ;  /* 0x00008c00ff121b82 */ /* 0x000ea20000000a00 */
[----:B0-----:R-:W-:-:S04]  /*02e0*/  IABS R7, R9 ;  /* 0x0000000900077213 */ /* 0x001fc80000000000 */
[----:B------:R-:W0:Y:S08]  /*02f0*/  I2F.RP R0, R7 ;  /* 0x0000000700007306 */ /* 0x000e300000209400 */
[----:B0-----:R-:W0:Y:S02]  /*0300*/  MUFU.RCP R0, R0 ;  /* 0x0000000000007308 */ /* 0x001e240000001000 */
[----:B0-----:R-:W-:-:S06]  /*0310*/  IADD3 R2, R0, 0xffffffe, RZ ;  /* 0x0ffffffe00027810 */ /* 0x001fcc0007ffe0ff */
[----:B------:R0:W3:Y:S02]  /*0320*/  F2I.FTZ.U32.TRUNC.NTZ R3, R2 ;  /* 0x0000000200037305 */ /* 0x0000e4000021f000 */
[----:B0-----:R-:W-:Y:S02]  /*0330*/  MOV R2, RZ ;  /* 0x000000ff00027202 */ /* 0x001fe40000000f00 */
[----:B---3--:R-:W-:-:S05]  /*0340*/  IADD3 R4, RZ, -R3, RZ ;  /* 0x80000003ff047210 */ /* 0x008fca0007ffe0ff */
[----:B------:R-:W-:-:S04]  /*0350*/  IMAD R5, R4, R7, RZ ;  /* 0x0000000704057224 */ /* 0x000fc800078e02ff */
[----:B------:R-:W-:-:S04]  /*0360*/  IMAD.HI.U32 R3, R3, R5, R2 ;  /* 0x0000000503037227 */ /* 0x000fc800078e0002 */
[----:B-1----:R-:W-:Y:S01]  /*0370*/  IMAD.WIDE.U32 R4, R10, -0x33333333, RZ ;  /* 0xcccccccd0a047825 */ /* 0x002fe200078e00ff */
[----:B------:R-:W-:-:S03]  /*0380*/  LOP3.LUT R4, R40, R9, RZ, 0x3c, !PT ;  /* 0x0000000928047212 */ /* 0x000fc600078e3cff */
[----:B------:R-:W-:Y:S01]  /*0390*/  IMAD.HI.U32 R0, R3, R8, RZ ;  /* 0x0000000803007227 */ /* 0x000fe200078e00ff */
[----:B------:R-:W-:Y:S02]  /*03a0*/  SHF.R.U32.HI R11, RZ, 0x2, R5 ;  /* 0x00000002ff0b7819 */ /* 0x000fe40000011605 */
[----:B------:R-:W-:Y:S02]  /*03b0*/  ISETP.GE.AND P3, PT, R4, RZ, PT ;  /* 0x000000ff0400720c */ /* 0x000fe40003f66270 */
[----:B------:R-:W-:-:S05]  /*03c0*/  IADD3 R3, -R0, RZ, RZ ;  /* 0x000000ff00037210 */ /* 0x000fca0007ffe1ff */
[C---:B------:R-:W-:Y:S02]  /*03d0*/  IMAD R8, R7.reuse, R3, R8 ;  /* 0x0000000307087224 */ /* 0x040fe400078e0208 */
[----:B------:R-:W0:Y:S03]  /*03e0*/  LDC.64 R2, c[0x0][0x248] ;  /* 0x00009200ff027b82 */ /* 0x000e260000000a00 */
[----:B------:R-:W-:-:S13]  /*03f0*/  ISETP.GT.U32.AND P5, PT, R7, R8, PT ;  /* 0x000000080700720c */ /* 0x000fda0003fa4070 */
[-C--:B------:R-:W-:Y:S02]  /*0400*/  @!P5 IADD3 R8, R8, -R7.reuse, RZ ;  /* 0x800000070808d210 */ /* 0x080fe40007ffe0ff */
[----:B------:R-:W-:Y:S02]  /*0410*/  @!P5 IADD3 R0, R0, 0x1, RZ ;  /* 0x000000010000d810 */ /* 0x000fe40007ffe0ff */
[-C--:B------:R-:W-:Y:S02]  /*0420*/  ISETP.GE.U32.AND P4, PT, R8, R7.reuse, PT ;  /* 0x000000070800720c */ /* 0x080fe40003f86070 */
[----:B------:R-:W-:Y:S01]  /*0430*/  ISETP.GT.U32.AND P6, PT, R7, R8, PT ;  /* 0x000000080700720c */ /* 0x000fe20003fc4070 */
[----:B0-----:R-:W-:Y:S01]  /*0440*/  IMAD.WIDE R12, R40, 0x8, R2 ;  /* 0x00000008280c7825 */ /* 0x001fe200078e0202 */
[----:B------:R-:W-:Y:S02]  /*0450*/  IADD3 R5, R8, -R7, RZ ;  /* 0x8000000708057210 */ /* 0x000fe40007ffe0ff */
[----:B------:R-:W-:-:S02]  /*0460*/  SHF.R.S32.HI R7, RZ, 0x1f, R6 ;  /* 0x0000001fff077819 */ /* 0x000fc40000011406 */
[----:B------:R-:W-:Y:S01]  /*0470*/  SEL R5, R5, R8, !P6 ;  /* 0x0000000805057207 */ /* 0x000fe20007000000 */
[----:B------:R-:W3:Y:S01]  /*0480*/  LDG.E.64 R12, desc[UR8][R12.64] ;  /* 0x000000080c0c7981 */ /* 0x000ee2000c1e1b00 */
[----:B------:R-:W-:Y:S01]  /*0490*/  ISETP.GE.AND.EX P0, PT, R7, UR11, PT, P0 ;  /* 0x0000000b07007c0c */ /* 0x000fe2000bf06300 */
[----:B------:R-:W-:Y:S02]  /*04a0*/  ULDC.64 UR10, c[0x0][0x298] ;  /* 0x0000a600000a7ab9 */ /* 0x000fe40000000a00 */
[----:B------:R-:W-:Y:S02]  /*04b0*/  @P4 IADD3 R0, R0, 0x1, RZ ;  /* 0x0000000100004810 */ /* 0x000fe40007ffe0ff */
[----:B------:R-:W-:Y:S02]  /*04c0*/  ISETP.GT.U32.OR P0, PT, R41, 0x27f, P0 ;  /* 0x0000027f2900780c */ /* 0x000fe40000704470 */
[----:B------:R-:W-:Y:S02]  /*04d0*/  @!P2 IADD3 R5, -R5, RZ, RZ ;  /* 0x000000ff0505a210 */ /* 0x000fe40007ffe1ff */
[----:B------:R-:W-:-:S02]  /*04e0*/  ISETP.NE.AND P5, PT, R9, RZ, PT ;  /* 0x000000ff0900720c */ /* 0x000fc40003fa5270 */
[----:B------:R-:W-:Y:S02]  /*04f0*/  LOP3.LUT R8, RZ, R9, RZ, 0x33, !PT ;  /* 0x00000009ff087212 */ /* 0x000fe400078e33ff */
[----:B------:R-:W-:Y:S01]  /*0500*/  MOV R9, R0 ;  /* 0x0000000000097202 */ /* 0x000fe20000000f00 */
[----:B------:R-:W-:Y:S01]  /*0510*/  IMAD R0, R11, -0x5, R10 ;  /* 0xfffffffb0b007824 */ /* 0x000fe200078e020a */
[----:B------:R-:W-:Y:S02]  /*0520*/  SEL R30, R8, R5, !P5 ;  /* 0x00000005081e7207 */ /* 0x000fe40006800000 */
[----:B------:R-:W0:Y:S01]  /*0530*/  @P1 LDC.64 R4, c[0x0][0x288] ;  /* 0x0000a200ff041b82 */ /* 0x000e220000000a00 */
[----:B------:R-:W-:Y:S02]  /*0540*/  @!P3 IADD3 R9, -R9, RZ, RZ ;  /* 0x000000ff0909b210 */ /* 0x000fe40007ffe1ff */
[----:B------:R-:W-:Y:S01]  /*0550*/  IMAD R21, R30, 0xa, RZ ;  /* 0x0000000a1e157824 */ /* 0x000fe200078e02ff */
[----:B------:R-:W-:-:S02]  /*0560*/  SHF.L.U32 R0, R0, 0x1, RZ ;  /* 0x0000000100007819 */ /* 0x000fc400000006ff */
[----:B------:R-:W-:Y:S02]  /*0570*/  SEL R9, R8, R9, !P5 ;  /* 0x0000000908097207 */ /* 0x000fe40006800000 */
[----:B------:R-:W1:Y:S01]  /*0580*/  @!P0 LDC.64 R2, c[0x0][0x288] ;  /* 0x0000a200ff028b82 */ /* 0x000e620000000a00 */
[----:B------:R-:W-:Y:S02]  /*0590*/  SHF.R.S32.HI R10, RZ, 0x1f, R0 ;  /* 0x0000001fff0a7819 */ /* 0x000fe40000011400 */
[----:B------:R-:W-:Y:S02]  /*05a0*/  IADD3 R42, P2, R0, R21, RZ ;  /* 0x00000015002a7210 */ /* 0x000fe40007f5e0ff */
[----:B------:R-:W-:Y:S02]  /*05b0*/  SHF.R.S32.HI R8, RZ, 0x1f, R9 ;  /* 0x0000001fff087819 */ /* 0x000fe40000011409 */
[----:B------:R-:W-:Y:S01]  /*05c0*/  LEA.HI.X.SX32 R43, R21, R10, 0x1, P2 ;  /* 0x0000000a152b7211 */ /* 0x000fe200010f0eff */
[----:B------:R-:W4:Y:S02]  /*05d0*/  @!P0 LDC.64 R16, c[0x0][0x228] ;  /* 0x00008a00ff108b82 */ /* 0x000f240000000a00 */
[----:B------:R-:W-:Y:S01]  /*05e0*/  IMAD R8, R8, UR10, RZ ;  /* 0x0000000a08087c24 */ /* 0x000fe2000f8e02ff */
[----:B------:R-:W-:Y:S01]  /*05f0*/  SHF.R.S32.HI R15, RZ, 0x1f, R39 ;  /* 0x0000001fff0f7819 */ /* 0x000fe20000011427 */
[----:B------:R-:W-:-:S04]  /*0600*/  IMAD.WIDE.U32 R42, R9, UR10, R42 ;  /* 0x0000000a092a7c25 */ /* 0x000fc8000f8e002a */
[----:B------:R-:W-:Y:S01]  /*0610*/  IMAD R45, R9, UR11, R8 ;  /* 0x0000000b092d7c24 */ /* 0x000fe2000f8e0208 */
[----:B------:R-:W4:Y:S01]  /*0620*/  @!P0 LDC.64 R10, c[0x0][0x230] ;  /* 0x00008c00ff0a8b82 */ /* 0x000f220000000a00 */
[----:B0-----:R-:W-:Y:S01]  /*0630*/  @P1 IMAD R14, R15, R4, RZ ;  /* 0x000000040f0e1224 */ /* 0x001fe200078e02ff */
[-C--:B------:R-:W-:Y:S02]  /*0640*/  @P1 MOV R44, R42.reuse ;  /* 0x0000002a002c1202 */ /* 0x080fe40000000f00 */
[----:B------:R-:W-:Y:S01]  /*0650*/  IADD3 R45, R43, R45, RZ ;  /* 0x0000002d2b2d7210 */ /* 0x000fe20007ffe0ff */
[----:B------:R-:W-:Y:S01]  /*0660*/  @P1 IMAD R23, R39, R5, R14 ;  /* 0x0000000527171224 */ /* 0x000fe200078e020e */
[----:B------:R-:W-:Y:S01]  /*0670*/  @!P0 MOV R14, R42 ;  /* 0x0000002a000e8202 */ /* 0x000fe20000000f00 */
[----:B-1----:R-:W-:Y:S01]  /*0680*/  @!P0 IMAD R7, R7, R2, RZ ;  /* 0x0000000207078224 */ /* 0x002fe200078e02ff */
[----:B------:R-:W-:Y:S01]  /*0690*/  @!P0 MOV R15, R45 ;  /* 0x0000002d000f8202 */ /* 0x000fe20000000f00 */
[----:B------:R-:W-:Y:S01]  /*06a0*/  @P1 IMAD.WIDE.U32 R4, R39, R4, R44 ;  /* 0x0000000427041225 */ /* 0x000fe200078e002c */
[----:B------:R-:W0:Y:S03]  /*06b0*/  @P1 LDC.64 R8, c[0x0][0x228] ;  /* 0x00008a00ff081b82 */ /* 0x000e260000000a00 */
[C---:B------:R-:W-:Y:S01]  /*06c0*/  @!P0 IMAD R25, R6.reuse, R3, R7 ;  /* 0x0000000306198224 */ /* 0x040fe200078e0207 */
[----:B------:R-:W-:Y:S01]  /*06d0*/  @P1 IADD3 R5, R5, R23, RZ ;  /* 0x0000001705051210 */ /* 0x000fe20007ffe0ff */
[----:B------:R-:W-:Y:S01]  /*06e0*/  @!P0 IMAD.WIDE.U32 R2, R6, R2, R14 ;  /* 0x0000000206028225 */ /* 0x000fe200078e000e */
[----:B------:R-:W-:-:S02]  /*06f0*/  @P1 SHF.L.U32 R7, R4, 0x2, RZ ;  /* 0x0000000204071819 */ /* 0x000fc400000006ff */
[----:B------:R-:W-:Y:S02]  /*0700*/  @P1 SHF.L.U64.HI R6, R4, 0x2, R5 ;  /* 0x0000000204061819 */ /* 0x000fe40000010205 */
[----:B------:R-:W-:Y:S02]  /*0710*/  @!P0 IADD3 R5, R3, R25, RZ ;  /* 0x0000001903058210 */ /* 0x000fe40007ffe0ff */
[C---:B------:R-:W-:Y:S02]  /*0720*/  @!P0 SHF.L.U32 R3, R2.reuse, 0x2, RZ ;  /* 0x0000000202038819 */ /* 0x040fe400000006ff */
[----:B--2---:R-:W-:Y:S02]  /*0730*/  @P1 IADD3 R18, P2, R7, R18, RZ ;  /* 0x0000001207121210 */ /* 0x004fe40007f5e0ff */
[----:B------:R-:W-:Y:S02]  /*0740*/  @!P0 SHF.L.U64.HI R4, R2, 0x2, R5 ;  /* 0x0000000202048819 */ /* 0x000fe40000010205 */
[----:B----4-:R-:W-:-:S02]  /*0750*/  @!P0 IADD3 R10, P4, R3, R10, RZ ;  /* 0x0000000a030a8210 */ /* 0x010fc40007f9e0ff */
[----:B------:R-:W-:Y:S02]  /*0760*/  @!P0 IADD3 R16, P5, R3, R16, RZ ;  /* 0x0000001003108210 */ /* 0x000fe40007fbe0ff */
[----:B------:R-:W-:Y:S02]  /*0770*/  MOV R3, RZ ;  /* 0x000000ff00037202 */ /* 0x000fe40000000f00 */
[----:B------:R-:W-:Y:S02]  /*0780*/  MOV R2, RZ ;  /* 0x000000ff00027202 */ /* 0x000fe40000000f00 */
[----:B------:R-:W-:-:S05]  /*0790*/  @P1 IADD3.X R19, R6, R19, RZ, P2, !PT ;  /* 0x0000001306131210 */ /* 0x000fca00017fe4ff */
[----:B------:R-:W5:Y:S01]  /*07a0*/  @P1 LDG.E.64 R2, desc[UR8][R18.64] ;  /* 0x0000000812021981 */ /* 0x000f62000c1e1b00 */
[----:B0-----:R-:W-:Y:S02]  /*07b0*/  @P1 IADD3 R8, P3, R7, R8, RZ ;  /* 0x0000000807081210 */ /* 0x001fe40007f7e0ff */
[----:B------:R-:W-:Y:S02]  /*07c0*/  CS2R R14, SRZ ;  /* 0x00000000000e7805 */ /* 0x000fe4000001ff00 */
[----:B------:R-:W-:Y:S02]  /*07d0*/  @!P0 IADD3.X R11, R4, R11, RZ, P4, !PT ;  /* 0x0000000b040b8210 */ /* 0x000fe400027fe4ff */
[----:B------:R-:W-:Y:S02]  /*07e0*/  @P1 IADD3.X R9, R6, R9, RZ, P3, !PT ;  /* 0x0000000906091210 */ /* 0x000fe40001ffe4ff */
[----:B------:R-:W-:Y:S02]  /*07f0*/  CS2R R6, SRZ ;  /* 0x0000000000067805 */ /* 0x000fe4000001ff00 */
[----:B------:R-:W-:Y:S01]  /*0800*/  @!P0 IADD3.X R17, R4, R17, RZ, P5, !PT ;  /* 0x0000001104118210 */ /* 0x000fe20002ffe4ff */
[----:B------:R0:W5:Y:S04]  /*0810*/  @!P0 LDG.E.64 R14, desc[UR8][R10.64] ;  /* 0x000000080a0e8981 */ /* 0x000168000c1e1b00 */
[----:B------:R-:W5:Y:S01]  /*0820*/  @!P0 LDG.E.64 R6, desc[UR8][R16.64] ;  /* 0x0000000810068981 */ /* 0x000f62000c1e1b00 */
[----:B------:R-:W-:-:S02]  /*0830*/  MOV R37, 0x3f800000 ;  /* 0x3f80000000257802 */ /* 0x000fc40000000f00 */
[----:B------:R-:W-:Y:S01]  /*0840*/  CS2R R4, SRZ ;  /* 0x0000000000047805 */ /* 0x000fe2000001ff00 */
[----:B------:R-:W-:Y:S01]  /*0850*/  BSSY B0, `(.L_x_904) ;  /* 0x0000015000007945 */ /* 0x000fe20003800000 */
[----:B0-----:R-:W-:-:S04]  /*0860*/  CS2R R10, SRZ ;  /* 0x00000000000a7805 */ /* 0x001fc8000001ff00 */
[----:B------:R0:W5:Y:S02]  /*0870*/  @P1 LDG.E.64 R4, desc[UR8][R8.64] ;  /* 0x0000000808041981 */ /* 0x000164000c1e1b00 */
[----:B0-----:R-:W-:Y:S01]  /*0880*/  CS2R R8, SRZ ;  /* 0x0000000000087805 */ /* 0x001fe2000001ff00 */
[----:B---3--:R-:W-:-:S05]  /*0890*/  FFMA.FTZ R20, -R12, R12, R13 ;  /* 0x0000000c0c147223 */ /* 0x008fca000001010d */
[----:B------:R-:W-:-:S13]  /*08a0*/  FSETP.GTU.FTZ.AND P0, PT, R20, RZ, PT ;  /* 0x000000ff1400720b */ /* 0x000fda0003f1c000 */
[----:B------:R-:W0:Y:S02]  /*08b0*/  @P0 LDC R13, c[0x0][0x250] ;  /* 0x00009400ff0d0b82 */ /* 0x000e240000000800 */
[----:B0-----:R-:W-:-:S04]  /*08c0*/  @P0 FADD.FTZ R13, R20, R13 ;  /* 0x0000000d140d0221 */ /* 0x001fc80000010000 */
[----:B------:R0:W1:Y:S01]  /*08d0*/  @P0 MUFU.RSQ R37, R13 ;  /* 0x0000000d00250308 */ /* 0x0000620000001400 */
[----:B------:R-:W-:-:S13]  /*08e0*/  ISETP.GT.U32.AND P0, PT, R41, 0x27f, PT ;  /* 0x0000027f2900780c */ /* 0x000fda0003f04070 */
[----:B0-----:R-:W-:Y:S05]  /*08f0*/  @P0 BRA `(.L_x_905) ;  /* 0x0000000000280947 */ /* 0x001fea0003800000 */
[----:B------:R-:W-:Y:S01]  /*0900*/  ISETP.NE.AND P0, PT, RZ, UR5, PT ;  /* 0x00000005ff007c0c */ /* 0x000fe2000bf05270 */
[----:B------:R-:W0:Y:S01]  /*0910*/  LDC.64 R16, c[0x0][0x238] ;  /* 0x00008e00ff107b82 */ /* 0x000e220000000a00 */
[----:B------:R-:W-:-:S04]  /*0920*/  IADD3 R21, R0, R21, RZ ;  /* 0x0000001500157210 */ /* 0x000fc80007ffe0ff */
[----:B------:R-:W-:-:S07]  /*0930*/  SHF.R.S32.HI R0, RZ, 0x1f, R21 ;  /* 0x0000001fff007819 */ /* 0x000fce0000011415 */
[----:B------:R-:W2:Y:S01]  /*0940*/  @P0 LDC.64 R8, c[0x0][0x240] ;  /* 0x00009000ff080b82 */ /* 0x000ea20000000a00 */
[C---:B0-----:R-:W-:Y:S01]  /*0950*/  IMAD.WIDE R16, R21.reuse, 0x4, R16 ;  /* 0x0000000415107825 */ /* 0x041fe200078e0210 */
[----:B--2---:R-:W-:-:S04]  /*0960*/  @P0 LEA R18, P2, R21, R8, 0x2 ;  /* 0x0000000815120211 */ /* 0x004fc800078410ff */
[----:B------:R-:W-:Y:S02]  /*0970*/  @P0 LEA.HI.X R19, R21, R9, R0, 0x2, P2 ;  /* 0x0000000915130211 */ /* 0x000fe400010f1400 */
[----:B------:R0:W5:Y:S04]  /*0980*/  LDG.E.64 R8, desc[UR8][R16.64] ;  /* 0x0000000810087981 */ /* 0x000168000c1e1b00 */
[----:B------:R0:W5:Y:S03]  /*0990*/  @P0 LDG.E.64 R10, desc[UR8][R18.64] ;  /* 0x00000008120a0981 */ /* 0x000166000c1e1b00 */
.L_x_905:
[----:B------:R-:W-:Y:S05]  /*09a0*/  BSYNC B0 ;  /* 0x0000000000007941 */ /* 0x000fea0003800000 */
.L_x_904:
[----:B------:R-:W-:Y:S01]  /*09b0*/  ISETP.NE.AND P2, PT, RZ, UR5, PT ;  /* 0x00000005ff007c0c */ /* 0x000fe2000bf45270 */
[C---:B-----5:R-:W-:Y:S01]  /*09c0*/  FADD.FTZ R2, -R12.reuse, R2 ;  /* 0x000000020c027221 */ /* 0x060fe20000010100 */
[C---:B0-----:R-:W-:Y:S01]  /*09d0*/  FADD.FTZ R16, -R12.reuse, R3 ;  /* 0x000000030c107221 */ /* 0x041fe20000010100 */
[C---:B------:R-:W-:Y:S01]  /*09e0*/  FADD.FTZ R14, -R12.reuse, R14 ;  /* 0x0000000e0c0e7221 */ /* 0x040fe20000010100 */
[----:B------:R-:W-:Y:S01]  /*09f0*/  FADD.FTZ R0, -R12, R15 ;  /* 0x0000000f0c007221 */ /* 0x000fe20000010100 */
[-C--:B-1----:R-:W-:Y:S01]  /*0a00*/  FMUL.FTZ R31, R2, R37.reuse ;  /* 0x00000025021f7220 */ /* 0x082fe20000410000 */
[----:B------:R-:W-:Y:S01]  /*0a10*/  MOV R12, R4 ;  /* 0x00000004000c7202 */ /* 0x000fe20000000f00 */
[----:B------:R-:W-:Y:S01]  /*0a20*/  FMUL.FTZ R2, R16, R37 ;  /* 0x0000002510027220 */ /* 0x000fe20000410000 */
[----:B------:R-:W-:Y:S02]  /*0a30*/  MOV R15, R5 ;  /* 0x00000005000f7202 */ /* 0x000fe40000000f00 */
[----:B------:R-:W-:-:S03]  /*0a40*/  MOV R13, R6 ;  /* 0x00000006000d7202 */ /* 0x000fc60000000f00 */
[----:B------:R-:W-:Y:S05]  /*0a50*/  @!P2 BRA `(.L_x_906) ;  /* 0x000000000048a947 */ /* 0x000fea0003800000 */
        /* <DEDUP_REMOVED lines=18> */
.L_x_906:
[----:B------:R-:W-:Y:S01]  /*0b80*/  FMUL.FTZ R18, R12, R8 ;  /* 0x000000080c127220 */ /* 0x000fe20000410000 */
[----:B------:R-:W-:Y:S01]  /*0b90*/  FMUL.FTZ R3, R14, R37 ;  /* 0x000000250e037220 */ /* 0x000fe20000410000 */
[----:B------:R-:W-:Y:S01]  /*0ba0*/  MOV R16, R7 ;  /* 0x0000000700107202 */ /* 0x000fe20000000f00 */
        /* <DEDUP_REMOVED lines=15> */
[----:B0-----:R-:W-:-:S04]  /*0ca0*/  FADD.FTZ R25, -R24, 1 ;  /* 0x3f80000018197421 */ /* 0x001fc80000010100 */
[----:B------:R-:W-:Y:S01]  /*0cb0*/  FFMA.FTZ R25, R16, R25, 1 ;  /* 0x3f80000010197423 */ /* 0x000fe20000010019 */
[----:B------:R-:W-:Y:S01]  /*0cc0*/  FMUL.FTZ R16, R7, R24 ;  /* 0x0000001807107220 */ /* 0x000fe20000410000 */
[----:B-1----:R-:W-:Y:S01]  /*0cd0*/  FADD.FTZ R26, -R21, 1 ;  /* 0x3f800000151a7421 */ /* 0x002fe20000010100 */
[----:B------:R-:W-:Y:S02]  /*0ce0*/  FMUL.FTZ R21, R6, R21 ;  /* 0x0000001506157220 */ /* 0x000fe40000410000 */
[----:B------:R-:W-:Y:S01]  /*0cf0*/  FMUL.FTZ R16, R16, R25 ;  /* 0x0000001910107220 */ /* 0x000fe20000410000 */
[----:B------:R-:W-:-:S04]  /*0d00*/  FFMA.FTZ R26, R13, R26, 1 ;  /* 0x3f8000000d1a7423 */ /* 0x000fc8000001001a */
[----:B------:R-:W-:-:S07]  /*0d10*/  FMUL.FTZ R13, R21, R26 ;  /* 0x0000001a150d7220 */ /* 0x000fce0000410000 */
.L_x_907:
        /* <DEDUP_REMOVED lines=13> */
[C---:B------:R-:W-:Y:S01]  /*0df0*/  ISETP.NE.AND P3, PT, R41.reuse, RZ, PT ;  /* 0x000000ff2900720c */ /* 0x040fe20003f65270 */
[----:B------:R-:W1:Y:S01]  /*0e00*/  SHFL.DOWN PT, R17, R28, 0x1, 0x1f ;  /* 0x08201f001c117f89 */ /* 0x000e6200000e0000 */
[----:B------:R-:W-:Y:S01]  /*0e10*/  BSSY B0, `(.L_x_908) ;  /* 0x0000059000007945 */ /* 0x000fe20003800000 */
[----:B------:R-:W-:-:S02]  /*0e20*/  ISETP.GT.U32.AND P4, PT, R41, 0x4, PT ;  /* 0x000000042900780c */ /* 0x000fc40003f84070 */
[----:B------:R-:W2:Y:S01]  /*0e30*/  SHFL.DOWN PT, R14, R29, 0x1, 0x1f ;  /* 0x08201f001d0e7f89 */ /* 0x000ea200000e0000 */
[----:B0-----:R-:W-:-:S06]  /*0e40*/  ULEA UR5, UR6, UR5, 0x18 ;  /* 0x0000000506057291 */ /* 0x001fcc000f8ec03f */
[----:B------:R-:W-:Y:S01]  /*0e50*/  LEA R36, R41, UR5, 0x4 ;  /* 0x0000000529247c11 */ /* 0x000fe2000f8e20ff */
        /* <DEDUP_REMOVED lines=25> */
[----:B------:R-:W-:Y:S01]  /*0ff0*/  FADD.FTZ R14, RZ, R12 ;  /* 0x0000000cff0e7221 */ /* 0x000fe20000010000 */
[----:B------:R-:W-:Y:S01]  /*1000*/  FFMA.FTZ R12, R3, R13, R18 ;  /* 0x0000000d030c7223 */ /* 0x000fe20000010012 */
[----:B------:R-:W-:-:S02]  /*1010*/  FADD.FTZ R15, R15, R16 ;  /* 0x000000100f0f7221 */ /* 0x000fc40000010000 */
[----:B------:R-:W-:Y:S01]  /*1020*/  FADD.FTZ R14, R14, R13 ;  /* 0x0000000d0e0e7221 */ /* 0x000fe20000010000 */
[----:B------:R-:W-:-:S05]  /*1030*/  FFMA.FTZ R13, R0, R16, R17 ;  /* 0x00000010000d7223 */ /* 0x000fca0000010011 */
[----:B------:R0:W-:Y:S04]  /*1040*/  STS.128 [R36], R12 ;  /* 0x0000000c24007388 */ /* 0x0001e80000000c00 */
[----:B------:R0:W-:Y:S01]  /*1050*/  @!P0 STS.64 [R32+0x18], R28 ;  /* 0x0000181c20008388 */ /* 0x0001e20000000a00 */
[----:B------:R-:W-:Y:S06]  /*1060*/  BAR.SYNC.DEFER_BLOCKING 0x0 ;  /* 0x0000000000007b1d */ /* 0x000fec0000010000 */
[----:B------:R-:W-:Y:S05]  /*1070*/  @P3 BRA `(.L_x_909) ;  /* 0x0000000000c83947 */ /* 0x000fea0003800000 */
[----:B------:R-:W-:Y:S02]  /*1080*/  UMOV UR5, 0x400 ;  /* 0x0000040000057882 */ /* 0x000fe40000000000 */
[----:B------:R-:W-:-:S09]  /*1090*/  ULEA UR5, UR6, UR5, 0x18 ;  /* 0x0000000506057291 */ /* 0x000fd2000f8ec03f */
[----:B------:R-:W1:Y:S04]  /*10a0*/  LDS.128 R16, [UR5+0x20] ;  /* 0x00002005ff107984 */ /* 0x000e680008000c00 */
[----:B------:R-:W2:Y:S04]  /*10b0*/  LDS.128 R20, [UR5+0x30] ;  /* 0x00003005ff147984 */ /* 0x000ea80008000c00 */
[----:B------:R-:W3:Y:S01]  /*10c0*/  LDS.128 R24, [UR5+0x40] ;  /* 0x00004005ff187984 */ /* 0x000ee20008000c00 */
[----:B-1----:R-:W-:Y:S01]  /*10d0*/  FADD.FTZ R16, R28, R16 ;  /* 0x000000101c107221 */ /* 0x002fe20000010000 */
[----:B0-----:R-:W-:-:S03]  /*10e0*/  FADD.FTZ R28, R29, R17 ;  /* 0x000000111d1c7221 */ /* 0x001fc60000010000 */
[----:B------:R-:W-:Y:S01]  /*10f0*/  FADD.FTZ R17, R16, R18 ;  /* 0x0000001210117221 */ /* 0x000fe20000010000 */
[----:B------:R-:W-:-:S03]  /*1100*/  FADD.FTZ R28, R28, R19 ;  /* 0x000000131c1c7221 */ /* 0x000fc60000010000 */
[----:B--2---:R-:W-:Y:S01]  /*1110*/  FADD.FTZ R29, R17, R20 ;  /* 0x00000014111d7221 */ /* 0x004fe20000010000 */
[----:B------:R-:W-:Y:S01]  /*1120*/  FADD.FTZ R28, R28, R21 ;  /* 0x000000151c1c7221 */ /* 0x000fe20000010000 */
[----:B------:R-:W0:Y:S02]  /*1130*/  LDS.128 R16, [UR5+0x50] ;  /* 0x00005005ff107984 */ /* 0x000e240008000c00 */
        /* <DEDUP_REMOVED lines=27> */
[----:B------:R-:W0:Y:S01]  /*12f0*/  LDS.64 R28, [UR5+0xb0] ;  /* 0x0000b005ff1c7984 */ /* 0x000e220008000a00 */
        /* <DEDUP_REMOVED lines=10> */
.L_x_909:
[----:B------:R-:W-:Y:S05]  /*13a0*/  BSYNC B0 ;  /* 0x0000000000007941 */ /* 0x000fea0003800000 */
.L_x_908:
        /* <DEDUP_REMOVED lines=23> */
[----:B------:R-:W-:Y:S01]  /*1520*/  FADD.FTZ R24, R20, R19 ;  /* 0x0000001314187221 */ /* 0x000fe20000010000 */
[----:B-1----:R-:W-:Y:S01]  /*1530*/  FADD.FTZ R27, R23, R12 ;  /* 0x0000000c171b7221 */ /* 0x002fe20000010000 */
[----:B------:R-:W0:Y:S01]  /*1540*/  LDS.128 R16, [R36+0x1e0] ;  /* 0x0001e00024107984 */ /* 0x000e220000000c00 */
[----:B------:R-:W-:Y:S01]  /*1550*/  FADD.FTZ R12, R22, R13 ;  /* 0x0000000d160c7221 */ /* 0x000fe20000010000 */
[----:B------:R-:W-:Y:S01]  /*1560*/  FADD.FTZ R24, R24, R15 ;  /* 0x0000000f18187221 */ /* 0x000fe20000010000 */
[----:B------:R-:W-:Y:S01]  /*1570*/  FADD.FTZ R25, R25, R14 ;  /* 0x0000000e19197221 */ /* 0x000fe20000010000 */
[----:B------:R-:W1:Y:S02]  /*1580*/  LDS.128 R20, [R36+0x230] ;  /* 0x0002300024147984 */ /* 0x000e640000000c00 */
        /* <DEDUP_REMOVED lines=10> */
.L_x_912:
[----:B------:R-:W0:Y:S01]  /*1630*/  LDS.128 R16, [R16+0xf0] ;  /* 0x0000f00010107984 */ /* 0x000e220000000c00 */
[----:B------:R-:W-:-:S05]  /*1640*/  MOV R25, 0x5 ;  /* 0x0000000500197802 */ /* 0x000fca0000000f00 */
        /* <DEDUP_REMOVED lines=13> */
[----:B------:R-:W-:Y:S01]  /*1720*/  FADD.FTZ R22, R18, R23 ;  /* 0x0000001712167221 */ /* 0x000fe20000010000 */
[----:B0-----:R-:W-:Y:S01]  /*1730*/  FADD.FTZ R21, R19, R12 ;  /* 0x0000000c13157221 */ /* 0x001fe20000010000 */
[----:B------:R-:W-:Y:S01]  /*1740*/  FADD.FTZ R20, R16, R13 ;  /* 0x0000000d10147221 */ /* 0x000fe20000010000 */
[----:B------:R-:W-:Y:S01]  /*1750*/  FADD.FTZ R23, R27, R14 ;  /* 0x0000000e1b177221 */ /* 0x000fe20000010000 */
[----:B------:R-:W0:Y:S01]  /*1760*/  LDS.128 R16, [R26+0xa0] ;  /* 0x0000a0001a107984 */ /* 0x000e220000000c00 */
[----:B------:R-:W-:-:S03]  /*1770*/  FADD.FTZ R22, R22, R15 ;  /* 0x0000000f16167221 */ /* 0x000fc60000010000 */
[----:B------:R-:W1:Y:S01]  /*1780*/  LDS.128 R12, [R26+0xf0] ;  /* 0x0000f0001a0c7984 */ /* 0x000e620000000c00 */
[----:B0-----:R-:W-:Y:S01]  /*1790*/  FADD.FTZ R27, R21, R16 ;  /* 0x00000010151b7221 */ /* 0x001fe20000010000 */
[----:B------:R-:W-:Y:S01]  /*17a0*/  LEA R21, R25, R36, 0x4 ;  /* 0x0000002419157211 */ /* 0x000fe200078e20ff */
[----:B------:R-:W-:Y:S01]  /*17b0*/  FADD.FTZ R20, R20, R17 ;  /* 0x0000001114147221 */ /* 0x000fe20000010000 */
[----:B------:R-:W-:Y:S01]  /*17c0*/  FADD.FTZ R23, R23, R18 ;  /* 0x0000001217177221 */ /* 0x000fe20000010000 */
[----:B------:R-:W-:Y:S01]  /*17d0*/  FADD.FTZ R22, R22, R19 ;  /* 0x0000001316167221 */ /* 0x000fe20000010000 */
[----:B-1----:R-:W-:Y:S01]  /*17e0*/  FADD.FTZ R27, R27, R12 ;  /* 0x0000000c1b1b7221 */ /* 0x002fe20000010000 */
[----:B------:R-:W0:Y:S01]  /*17f0*/  LDS.128 R16, [R21+0x140] ;  /* 0x0001400015107984 */ /* 0x000e220000000c00 */
        /* <DEDUP_REMOVED lines=8> */
[----:B-1----:R-:W-:Y:S02]  /*1880*/  FADD.FTZ R23, R16, R12 ;  /* 0x0000000c10177221 */ /* 0x002fe40000010000 */
[----:B------:R-:W-:Y:S01]  /*1890*/  FADD.FTZ R20, R20, R13 ;  /* 0x0000000d14147221 */ /* 0x000fe20000010000 */
[----:B------:R-:W0:Y:S01]  /*18a0*/  LDS.128 R16, [R21+0x1e0] ;  /* 0x0001e00015107984 */ /* 0x000e220000000c00 */
[----:B------:R-:W-:Y:S01]  /*18b0*/  FADD.FTZ R27, R27, R14 ;  /* 0x0000000e1b1b7221 */ /* 0x000fe20000010000 */
[----:B------:R-:W-:-:S02]  /*18c0*/  FADD.FTZ R22, R22, R15 ;  /* 0x0000000f16167221 */ /* 0x000fc40000010000 */
        /* <DEDUP_REMOVED lines=37> */
[----:B-1----:R-:W-:Y:S01]  /*1b20*/  FADD.FTZ R23, R16, R12 ;  /* 0x0000000c10177221 */ /* 0x002fe20000010000 */
[----:B------:R-:W-:Y:S01]  /*1b30*/  FADD.FTZ R20, R20, R13 ;  /* 0x0000000d14147221 */ /* 0x000fe20000010000 */
[----:B------:R-:W0:Y:S01]  /*1b40*/  LDS.128 R16, [R21+0x460] ;  /* 0x0004600015107984 */ /* 0x000e220000000c00 */
[----:B------:R-:W-:Y:S01]  /*1b50*/  FADD.FTZ R27, R27, R14 ;  /* 0x0000000e1b1b7221 */ /* 0x000fe20000010000 */
[----:B------:R-:W-:Y:S02]  /*1b60*/  FADD.FTZ R22, R22, R15 ;  /* 0x0000000f16167221 */ /* 0x000fe40000010000 */
        /* <DEDUP_REMOVED lines=116> */
[----:B------:R-:W-:Y:S01]  /*22b0*/  IADD3 R25, R25, 0xb4, RZ ;  /* 0x000000b419197810 */ /* 0x000fe20007ffe0ff */
[----:B0-----:R-:W-:Y:S01]  /*22c0*/  FADD.FTZ R23, R12, R16 ;  /* 0x000000100c177221 */ /* 0x001fe20000010000 */
        /* <DEDUP_REMOVED lines=15> */
.L_x_911:
[----:B------:R-:W-:Y:S05]  /*23c0*/  BSYNC B0 ;  /* 0x0000000000007941 */ /* 0x000fea0003800000 */
.L_x_910:
        /* <DEDUP_REMOVED lines=8> */
[----:B------:R2:W-:Y:S07]  /*2450*/  REDG.E.ADD.F32.FTZ.RN.STRONG.GPU desc[UR8][R22.64], R12 ;  /* 0x0000000c160079a6 */ /* 0x0005ee000c10f388 */
[----:B------:R-:W3:Y:S01]  /*2460*/  LDC.64 R18, c[0x0][0x288] ;  /* 0x0000a200ff127b82 */ /* 0x000ee20000000a00 */
[----:B-1----:R-:W-:-:S04]  /*2470*/  LEA.HI R16, P4, R17, R16, RZ, 0x1 ;  /* 0x0000001011107211 */ /* 0x002fc800078908ff */
[----:B------:R-:W-:-:S04]  /*2480*/  IADD3.X R17, RZ, R17, RZ, P4, !PT ;  /* 0x00000011ff117210 */ /* 0x000fc800027fe4ff */
[--C-:B------:R-:W-:Y:S02]  /*2490*/  SHF.R.S64 R27, R16, 0x1, R17.reuse ;  /* 0x00000001101b7819 */ /* 0x100fe40000001011 */
[----:B------:R-:W-:Y:S02]  /*24a0*/  SHF.R.S32.HI R26, RZ, 0x1, R17 ;  /* 0x00000001ff1a7819 */ /* 0x000fe40000011411 */
[-C--:B---3--:R-:W-:Y:S02]  /*24b0*/  LEA R24, P5, R18, R22.reuse, 0x2 ;  /* 0x0000001612187211 */ /* 0x088fe400078a10ff */
[C---:B------:R-:W-:Y:S02]  /*24c0*/  SHF.L.U64.HI R21, R27.reuse, 0x2, R26 ;  /* 0x000000021b157819 */ /* 0x040fe4000001021a */
[-C--:B------:R-:W-:Y:S02]  /*24d0*/  LEA R26, P4, R27, R22.reuse, 0x2 ;  /* 0x000000161b1a7211 */ /* 0x080fe400078810ff */
[----:B------:R-:W-:-:S02]  /*24e0*/  LEA R16, P6, R33, R22, 0x2 ;  /* 0x0000001621107211 */ /* 0x000fc400078c10ff */
[C---:B------:R-:W-:Y:S02]  /*24f0*/  IADD3.X R27, R23.reuse, R21, RZ, P4, !PT ;  /* 0x00000015171b7210 */ /* 0x040fe400027fe4ff */
[----:B------:R-:W-:Y:S02]  /*2500*/  LEA.HI.X R25, R18, R23, R19, 0x2, P5 ;  /* 0x0000001712197211 */ /* 0x000fe400028f1413 */
[----:B------:R-:W-:Y:S01]  /*2510*/  IADD3.X R17, R23, R34, RZ, P6, !PT ;  /* 0x0000002217117210 */ /* 0x000fe200037fe4ff */
[----:B------:R2:W-:Y:S04]  /*2520*/  REDG.E.ADD.F32.FTZ.RN.STRONG.GPU desc[UR8][R26.64], R13 ;  /* 0x0000000d1a0079a6 */ /* 0x0005e8000c10f388 */
[----:B------:R2:W-:Y:S04]  /*2530*/  REDG.E.ADD.F32.FTZ.RN.STRONG.GPU desc[UR8][R24.64], R14 ;  /* 0x0000000e180079a6 */ /* 0x0005e8000c10f388 */
[----:B------:R2:W-:Y:S02]  /*2540*/  REDG.E.ADD.F32.FTZ.RN.STRONG.GPU desc[UR8][R16.64], R15 ;  /* 0x0000000f100079a6 */ /* 0x0005e4000c10f388 */
.L_x_914:
[----:B------:R-:W-:Y:S05]  /*2550*/  BSYNC B0 ;  /* 0x0000000000007941 */ /* 0x000fea0003800000 */
.L_x_913:
[----:B------:R-:W-:Y:S05]  /*2560*/  @!P0 BRA `(.L_x_915) ;  /* 0x0000001000888947 */ /* 0x000fea0003800000 */
[----:B--2---:R-:W1:Y:S01]  /*2570*/  LDC R22, c[0x0][0x10] ;  /* 0x00000400ff167b82 */ /* 0x004e620000000800 */
[----:B------:R-:W2:Y:S01]  /*2580*/  S2R R21, SR_CTAID.Y ;  /* 0x0000000000157919 */ /* 0x000ea20000002600 */
[----:B0-----:R-:W-:-:S06]  /*2590*/  LOP3.LUT R15, R38, 0x1, RZ, 0xc0, !PT ;  /* 0x00000001260f7812 */ /* 0x001fcc00078ec0ff */
[----:B------:R-:W0:Y:S08]  /*25a0*/  LDC.64 R12, c[0x0][0x258] ;  /* 0x00009600ff0c7b82 */ /* 0x000e300000000a00 */
[----:B------:R-:W3:Y:S01]  /*25b0*/  LDC.64 R26, c[0x0][0x260] ;  /* 0x00009800ff1a7b82 */ /* 0x000ee20000000a00 */
[----:B-1----:R-:W-:-:S04]  /*25c0*/  IMAD R15, R15, R22, RZ ;  /* 0x000000160f0f7224 */ /* 0x002fc800078e02ff */
[C---:B------:R-:W-:Y:S01]  /*25d0*/  IMAD R14, R15.reuse, R20, RZ ;  /* 0x000000140f0e7224 */ /* 0x040fe200078e02ff */
[----:B--2---:R-:W-:-:S04]  /*25e0*/  IADD3 R15, R15, R21, RZ ;  /* 0x000000150f0f7210 */ /* 0x004fc80007ffe0ff */
[----:B------:R-:W-:Y:S01]  /*25f0*/  SHF.L.U32 R17, R14, 0x1, RZ ;  /* 0x000000010e117819 */ /* 0x000fe200000006ff */
[----:B0-----:R-:W-:-:S04]  /*2600*/  IMAD.WIDE.U32 R12, R15, 0x4, R12 ;  /* 0x000000040f0c7825 */ /* 0x001fc800078e000c */
[----:B---3--:R-:W-:Y:S01]  /*2610*/  IMAD.WIDE R26, R17, 0x4, R26 ;  /* 0x00000004111a7825 */ /* 0x008fe200078e021a */
[----:B------:R-:W-:Y:S06]  /*2620*/  @P3 BRA `(.L_x_916) ;  /* 0x0000000000603947 */ /* 0x000fec0003800000 */
[----:B------:R-:W0:Y:S01]  /*2630*/  S2R R35, SR_LANEID ;  /* 0x0000000000237919 */ /* 0x000e220000000000 */
        /* <DEDUP_REMOVED lines=12> */
[----:B0-----:R-:W-:-:S13]  /*2700*/  ISETP.EQ.U32.AND P4, PT, R35, UR6, PT ;  /* 0x0000000623007c0c */ /* 0x001fda000bf82070 */
[----:B------:R-:W-:Y:S06]  /*2710*/  @P4 MEMBAR.ALL.GPU ;  /* 0x0000000000004992 */ /* 0x000fec000000a000 */
[----:B------:R-:W-:-:S00]  /*2720*/  @P4 ERRBAR ;  /* 0x00000000000049ab */ /* 0x000fc00000000000 */
[----:B------:R-:W-:Y:S06]  /*2730*/  @P4 CGAERRBAR ;  /* 0x00000000000045ab */ /* 0x000fec0000000000 */
[----:B------:R1:W-:Y:S01]  /*2740*/  @P4 REDG.E.ADD.S32.STRONG.GPU desc[UR8][R12.64], R17 ;  /* 0x000000110c00498e */ /* 0x0003e2000c10e388 */
[----:B------:R-:W-:Y:S05]  /*2750*/  @!P0 BRA `(.L_x_916) ;  /* 0x0000000000148947 */ /* 0x000fea0003800000 */
.L_x_917:
[----:B-1----:R-:W2:Y:S04]  /*2760*/  LDG.E.STRONG.GPU R14, desc[UR8][R12.64] ;  /* 0x000000080c0e7981 */ /* 0x002ea8000c1ef900 */
[----:B--2---:R-:W-:Y:S01]  /*2770*/  CCTL.IVALL ;  /* 0x00000000ff00798f */ /* 0x004fe20002000000 */
[----:B------:R-:W-:Y:S05]  /*2780*/  YIELD ;  /* 0x0000000000007946 */ /* 0x000fea0003800000 */
[----:B------:R-:W-:-:S13]  /*2790*/  ISETP.NE.AND P0, PT, R14, R19, PT ;  /* 0x000000130e00720c */ /* 0x000fda0003f05270 */
[----:B------:R-:W-:Y:S05]  /*27a0*/  @P0 BRA `(.L_x_917) ;  /* 0xfffffffc00ec0947 */ /* 0x000fea000383ffff */
.L_x_916:
[----:B------:R-:W-:Y:S01]  /*27b0*/  ISETP.NE.AND P0, PT, R20, RZ, PT ;  /* 0x000000ff1400720c */ /* 0x000fe20003f05270 */
[----:B------:R-:W-:Y:S05]  /*27c0*/  WARPSYNC.ALL ;  /* 0x0000000000007948 */ /* 0x000fea0003800000 */
[----:B------:R-:W-:Y:S07]  /*27d0*/  BAR.SYNC.DEFER_BLOCKING 0x0 ;  /* 0x0000000000007b1d */ /* 0x000fee0000010000 */
[----:B------:R-:W-:Y:S05]  /*27e0*/  @!P0 BRA `(.L_x_915) ;  /* 0x0000000c00e88947 */ /* 0x000fea0003800000 */
[----:B-1----:R-:W-:Y:S01]  /*27f0*/  IADD3 R12, R20, -0x1, RZ ;  /* 0xffffffff140c7810 */ /* 0x002fe20007ffe0ff */
        /* <DEDUP_REMOVED lines=12> */
.L_x_921:
[----:B------:R-:W-:-:S13]  /*28c0*/  ISETP.EQ.OR P6, PT, R24, UR7, P3 ;  /* 0x0000000718007c0c */ /* 0x000fda0009fc2670 */
[----:B------:R-:W-:-:S04]  /*28d0*/  @!P6 IMAD R15, R22, R24, R21 ;  /* 0x00000018160fe224 */ /* 0x000fc800078e0215 */
[----:B------:R-:W-:-:S05]  /*28e0*/  @!P6 IMAD.WIDE.U32 R14, R15, 0x8, R26 ;  /* 0x000000080f0ee825 */ /* 0x000fca00078e001a */
[----:B------:R0:W2:Y:S01]  /*28f0*/  @!P6 LDG.E.64 R12, desc[UR8][R14.64] ;  /* 0x000000080e0ce981 */ /* 0x0000a2000c1e1b00 */
[C---:B------:R-:W-:Y:S02]  /*2900*/  IADD3 R17, R24.reuse, 0x1, RZ ;  /* 0x0000000118117810 */ /* 0x040fe40007ffe0ff */
[----:B------:R-:W-:Y:S02]  /*2910*/  IADD3 R18, R24, 0x2, RZ ;  /* 0x0000000218127810 */ /* 0x000fe40007ffe0ff */
[----:B------:R-:W-:Y:S02]  /*2920*/  ISETP.EQ.OR P4, PT, R17, UR7, P3 ;  /* 0x0000000711007c0c */ /* 0x000fe40009f82670 */
[----:B------:R-:W-:Y:S02]  /*2930*/  ISETP.EQ.OR P5, PT, R18, UR7, P3 ;  /* 0x0000000712007c0c */ /* 0x000fe40009fa2670 */
[----:B------:R-:W-:-:S11]  /*2940*/  IADD3 R16, R24, 0x3, RZ ;  /* 0x0000000318107810 */ /* 0x000fd60007ffe0ff */
[----:B0-----:R-:W-:-:S04]  /*2950*/  @!P5 IMAD R15, R22, R18, R21 ;  /* 0x00000012160fd224 */ /* 0x001fc800078e0215 */
[----:B------:R-:W-:-:S06]  /*2960*/  @!P5 IMAD.WIDE.U32 R14, R15, 0x8, R26 ;  /* 0x000000080f0ed825 */ /* 0x000fcc00078e001a */
[----:B------:R-:W3:Y:S01]  /*2970*/  @!P5 LDG.E.64 R14, desc[UR8][R14.64] ;  /* 0x000000080e0ed981 */ /* 0x000ee2000c1e1b00 */
[----:B--2---:R-:W-:Y:S01]  /*2980*/  @!P6 FADD.FTZ R29, R29, R13 ;  /* 0x0000000d1d1de221 */ /* 0x004fe20000010000 */
[----:B------:R-:W-:Y:S02]  /*2990*/  @!P4 IMAD R13, R22, R17, R21 ;  /* 0x00000011160dc224 */ /* 0x000fe400078e0215 */
[----:B------:R-:W-:Y:S01]  /*29a0*/  @!P6 FADD.FTZ R28, R28, R12 ;  /* 0x0000000c1c1ce221 */ /* 0x000fe20000010000 */
[----:B------:R-:W-:Y:S01]  /*29b0*/  ISETP.EQ.OR P6, PT, R16, UR7, P3 ;  /* 0x0000000710007c0c */ /* 0x000fe20009fc2670 */
[----:B------:R-:W-:-:S06]  /*29c0*/  @!P4 IMAD.WIDE.U32 R12, R13, 0x8, R26 ;  /* 0x000000080d0cc825 */ /* 0x000fcc00078e001a */
[----:B------:R-:W2:Y:S06]  /*29d0*/  @!P4 LDG.E.64 R12, desc[UR8][R12.64] ;  /* 0x000000080c0cc981 */ /* 0x000eac000c1e1b00 */
        /* <DEDUP_REMOVED lines=97> */
.L_x_920:
        /* <DEDUP_REMOVED lines=61> */
.L_x_922:
[----:B------:R-:W-:-:S13]  /*33c0*/  ISETP.NE.OR P0, PT, R23, RZ, P0 ;  /* 0x000000ff1700720c */ /* 0x000fda0000705670 */
[----:B------:R-:W-:Y:S05]  /*33d0*/  @!P0 BRA `(.L_x_918) ;  /* 0x00000000007c8947 */ /* 0x000fea0003800000 */
.L_x_919:
        /* <DEDUP_REMOVED lines=31> */
.L_x_918:
        /* <DEDUP_REMOVED lines=11> */
.L_x_924:
[----:B------:R-:W-:Y:S05]  /*3680*/  BSYNC B0 ;  /* 0x0000000000007941 */ /* 0x000fea0003800000 */
.L_x_923:
        /* <DEDUP_REMOVED lines=16> */
.L_x_915:
[----:B------:R-:W3:Y:S01]  /*3790*/  S2UR UR6, SR_CgaCtaId ;  /* 0x00000000000679c3 */ /* 0x000ee20000008800 */
[----:B------:R-:W-:Y:S01]  /*37a0*/  UMOV UR5, 0x400 ;  /* 0x0000040000057882 */ /* 0x000fe20000000000 */
[----:B012---:R-:W-:Y:S01]  /*37b0*/  IADD3 R14, R39, 0x80, RZ ;  /* 0x00000080270e7810 */ /* 0x007fe20007ffe0ff */
[----:B---3--:R-:W-:-:S09]  /*37c0*/  ULEA UR5, UR6, UR5, 0x18 ;  /* 0x0000000506057291 */ /* 0x008fd2000f8ec03f */
[----:B------:R-:W-:Y:S01]  /*37d0*/  @!P3 STS.64 [UR5+0xc0], R28 ;  /* 0x0000c01cff00b988 */ /* 0x000fe20008000a05 */
[----:B------:R-:W-:Y:S06]  /*37e0*/  BAR.SYNC.DEFER_BLOCKING 0x0 ;  /* 0x0000000000007b1d */ /* 0x000fec0000010000 */
        /* <DEDUP_REMOVED lines=23> */
.L_x_925:
[----:B------:R-:W-:Y:S04]  /*3960*/  BSSY B0, `(.L_x_926) ;  /* 0x0000014000007945 */ /* 0x000fe80003800000 */
[----:B------:R-:W-:Y:S05]  /*3970*/  @!P1 BRA `(.L_x_927) ;  /* 0x0000000000489947 */ /* 0x000fea0003800000 */
[----:B------:R-:W-:Y:S01]  /*3980*/  SHF.R.S32.HI R16, RZ, 0x1f, R39 ;  /* 0x0000001fff107819 */ /* 0x000fe20000011427 */
[----:B------:R-:W-:Y:S01]  /*3990*/  ULDC.64 UR10, c[0x0][0x288] ;  /* 0x0000a200000a7ab9 */ /* 0x000fe20000000a00 */
[----:B------:R-:W-:Y:S01]  /*39a0*/  MOV R12, R42 ;  /* 0x0000002a000c7202 */ /* 0x000fe20000000f00 */
[--C-:B------:R-:W-:Y:S01]  /*39b0*/  FFMA.FTZ R31, R31, R15, R18.reuse ;  /* 0x0000000f1f1f7223 */ /* 0x100fe20000010012 */
[----:B------:R-:W-:Y:S01]  /*39c0*/  MOV R13, R45 ;  /* 0x0000002d000d7202 */ /* 0x000fe20000000f00 */
[----:B------:R-:W-:Y:S02]  /*39d0*/  IMAD R16, R16, UR10, RZ ;  /* 0x0000000a10107c24 */ /* 0x000fe4000f8e02ff */
[----:B------:R-:W-:Y:S01]  /*39e0*/  FFMA.FTZ R2, R2, R15, R18 ;  /* 0x0000000f02027223 */ /* 0x000fe20000010012 */
[----:B------:R-:W-:-:S04]  /*39f0*/  IMAD.WIDE.U32 R12, R39, UR10, R12 ;  /* 0x0000000a270c7c25 */ /* 0x000fc8000f8e000c */
[----:B------:R-:W-:Y:S01]  /*3a00*/  FFMA.FTZ R2, R9, R5, -R2 ;  /* 0x0000000509027223 */ /* 0x000fe20000010802 */
[----:B------:R-:W-:Y:S01]  /*3a10*/  IMAD R17, R39, UR11, R16 ;  /* 0x0000000b27117c24 */ /* 0x000fe2000f8e0210 */
[----:B------:R-:W-:Y:S01]  /*3a20*/  ULDC.64 UR10, c[0x0][0x210] ;  /* 0x00008400000a7ab9 */ /* 0x000fe20000000a00 */
[----:B------:R-:W-:Y:S01]  /*3a30*/  FFMA.FTZ R16, R8, R4, -R31 ;  /* 0x0000000408107223 */ /* 0x000fe2000001081f */
[----:B------:R-:W-:Y:S02]  /*3a40*/  LEA R4, P0, R12, UR10, 0x2 ;  /* 0x0000000a0c047c11 */ /* 0x000fe4000f8010ff */
[----:B------:R-:W-:Y:S01]  /*3a50*/  IADD3 R17, R13, R17, RZ ;  /* 0x000000110d117210 */ /* 0x000fe20007ffe0ff */
[----:B------:R-:W-:-:S03]  /*3a60*/  FMUL.FTZ R16, R16, R37 ;  /* 0x0000002510107220 */ /* 0x000fc60000410000 */
[----:B------:R-:W-:Y:S01]  /*3a70*/  LEA.HI.X R5, R12, UR11, R17, 0x2, P0 ;  /* 0x0000000b0c057c11 */ /* 0x000fe200080f1411 */
[----:B------:R-:W-:-:S05]  /*3a80*/  FMUL.FTZ R17, R2, R37 ;  /* 0x0000002502117220 */ /* 0x000fca0000410000 */
[----:B------:R0:W-:Y:S02]  /*3a90*/  STG.E.64 desc[UR8][R4.64], R16 ;  /* 0x0000001004007986 */ /* 0x0001e4000c101b08 */
.L_x_927:
[----:B------:R-:W-:Y:S05]  /*3aa0*/  BSYNC B0 ;  /* 0x0000000000007941 */ /* 0x000fea0003800000 */
.L_x_926:
        /* <DEDUP_REMOVED lines=19> */
.L_x_928:
        /* <DEDUP_REMOVED lines=8> */
[----:B------:R-:W-:Y:S01]  /*3c60*/  MOV R43, R45 ;  /* 0x0000002d002b7202 */ /* 0x000fe20000000f00 */
[----:B------:R-:W-:Y:S02]  /*3c70*/  IMAD R11, R11, UR10, RZ ;  /* 0x0000000a0b0b7c24 */ /* 0x000fe4000f8e02ff */
[-CC-:B0-----:R-:W-:Y:S01]  /*3c80*/  FFMA.FTZ R5, R3, R15.reuse, R18.reuse ;  /* 0x0000000f03057223 */ /* 0x181fe20000010012 */
[----:B------:R-:W-:Y:S01]  /*3c90*/  FFMA.FTZ R0, R0, R15, R18 ;  /* 0x0000000f00007223 */ /* 0x000fe20000010012 */
[----:B------:R-:W-:-:S04]  /*3ca0*/  IMAD.WIDE.U32 R2, R14, UR10, R42 ;  /* 0x0000000a0e027c25 */ /* 0x000fc8000f8e002a */
[----:B------:R-:W-:Y:S01]  /*3cb0*/  FFMA.FTZ R6, R8, R6, -R5 ;  /* 0x0000000608067223 */ /* 0x000fe20000010805 */
[----:B------:R-:W-:Y:S01]  /*3cc0*/  FFMA.FTZ R0, R9, R7, -R0 ;  /* 0x0000000709007223 */ /* 0x000fe20000010800 */
[----:B------:R-:W-:Y:S01]  /*3cd0*/  IMAD R11, R14, UR11, R11 ;  /* 0x0000000b0e0b7c24 */ /* 0x000fe2000f8e020b */
[----:B------:R-:W-:Y:S01]  /*3ce0*/  ULDC.64 UR10, c[0x0][0x210] ;  /* 0x00008400000a7ab9 */ /* 0x000fe20000000a00 */
[-C--:B------:R-:W-:Y:S01]  /*3cf0*/  FMUL.FTZ R6, R6, R37.reuse ;  /* 0x0000002506067220 */ /* 0x080fe20000410000 */
[----:B------:R-:W-:Y:S01]  /*3d00*/  LEA R4, P0, R2, UR10, 0x2 ;  /* 0x0000000a02047c11 */ /* 0x000fe2000f8010ff */
[----:B------:R-:W-:Y:S01]  /*3d10*/  FMUL.FTZ R7, R0, R37 ;  /* 0x0000002500077220 */ /* 0x000fe20000410000 */
[----:B------:R-:W-:-:S04]  /*3d20*/  IADD3 R11, R3, R11, RZ ;  /* 0x0000000b030b7210 */ /* 0x000fc80007ffe0ff */
[----:B------:R-:W-:-:S05]  /*3d30*/  LEA.HI.X R5, R2, UR11, R11, 0x2, P0 ;  /* 0x0000000b02057c11 */ /* 0x000fca00080f140b */
[----:B------:R1:W-:Y:S02]  /*3d40*/  STG.E.64 desc[UR8][R4.64], R6 ;  /* 0x0000000604007986 */ /* 0x0003e4000c101b08 */
.L_x_930:
[----:B------:R-:W-:Y:S05]  /*3d50*/  BSYNC B0 ;  /* 0x0000000000007941 */ /* 0x000fea0003800000 */
.L_x_929:
[----:B------:R-:W2:Y:S01]  /*3d60*/  LDC R3, c[0x0][0x10] ;  /* 0x00000400ff037b82 */ /* 0x000ea20000000800 */
[----:B------:R-:W-:Y:S02]  /*3d70*/  IADD3 R38, R38, 0x1, RZ ;  /* 0x0000000126267810 */ /* 0x000fe40007ffe0ff */
[----:B--2---:R-:W-:-:S04]  /*3d80*/  IADD3 R40, R3, R40, RZ ;  /* 0x0000002803287210 */ /* 0x004fc80007ffe0ff */
[----:B------:R-:W-:-:S13]  /*3d90*/  ISETP.GE.AND P0, PT, R40, UR4, PT ;  /* 0x0000000428007c0c */ /* 0x000fda000bf06270 */
[----:B------:R-:W-:Y:S05]  /*3da0*/  @!P0 BRA `(.L_x_931) ;  /* 0xffffffc400288947 */ /* 0x000fea000383ffff */
.L_x_903:
[----:B01----:R-:W0:Y:S01]  /*3db0*/  LDC R4, c[0x0][0xc] ;  /* 0x00000300ff047b82 */ /* 0x003e220000000800 */
        /* <DEDUP_REMOVED lines=18> */
.L_x_933:
[----:B------:R-:W-:Y:S05]  /*3ee0*/  BSYNC B0 ;  /* 0x0000000000007941 */ /* 0x000fea0003800000 */
.L_x_932:
        /* <DEDUP_REMOVED lines=11> */
.L_x_935:
[----:B------:R-:W2:Y:S04]  /*3fa0*/  LDG.E.STRONG.GPU R5, desc[UR8][R2.64] ;  /* 0x0000000802057981 */ /* 0x000ea8000c1ef900 */
[----:B--2---:R-:W-:Y:S01]  /*3fb0*/  CCTL.IVALL ;  /* 0x00000000ff00798f */ /* 0x004fe20002000000 */
[----:B------:R-:W-:Y:S05]  /*3fc0*/  YIELD ;  /* 0x0000000000007946 */ /* 0x000fea0003800000 */
[----:B------:R-:W-:-:S13]  /*3fd0*/  ISETP.NE.AND P0, PT, R5, R0, PT ;  /* 0x000000000500720c */ /* 0x000fda0003f05270 */
[----:B------:R-:W-:Y:S05]  /*3fe0*/  @P0 BRA `(.L_x_935) ;  /* 0xfffffffc00ec0947 */ /* 0x000fea000383ffff */
.L_x_934:
        /* <DEDUP_REMOVED lines=24> */
.L_x_936:
        /* <DEDUP_REMOVED lines=23> */
.L_x_937:
        /* <DEDUP_REMOVED lines=10> */
.L_x_1900:


//--------------------- .text._Z35group_norm_nhwc_bwd_one_pass_kernelI11Fp32IOFp32WLi512ELi10ELi640EEv26Group_norm_nhwc_bwd_params --------------------------
	.section	.text._Z35group_norm_nhwc_bwd_one_pass_kernelI11Fp32IOFp32WLi512ELi10ELi640EEv26Group_norm_nhwc_bwd_params,"ax",@progbits
	.align	128
        .global         _Z35group_norm_nhwc_bwd_one_pass_kernelI11Fp32IOFp32WLi512ELi10ELi640EEv26Group_norm_nhwc_bwd_params
        .type           _Z35group_norm_nhwc_bwd_one_pass_kernelI11Fp32IOFp32WLi512ELi10ELi640EEv26Group_norm_nhwc_bwd_params,@function
        .size           _Z35group_norm_nhwc_bwd_one_pass_kernelI11Fp32IOFp32WLi512ELi10ELi640EEv26Group_norm_nhwc_bwd_params,(.L_x_1901 - _Z35group_norm_nhwc_bwd_one_pass_kernelI11Fp32IOFp32WLi512ELi10ELi640EEv26Group_norm_nhwc_bwd_params)
        .other          _Z35group_norm_nhwc_bwd_one_pass_kernelI11Fp32IOFp32WLi512ELi10ELi640EEv26Group_norm_nhwc_bwd_params,@"STO_CUDA_ENTRY STV_DEFAULT"
_Z35group_norm_nhwc_bwd_one_pass_kernelI11Fp32IOFp32WLi512ELi10ELi640EEv26Group_norm_nhwc_bwd_params:
.text._Z35group_norm_nhwc_bwd_one_pass_kernelI11Fp32IOFp32WLi512ELi10ELi640EEv26Group_norm_nhwc_bwd_params:
        /* <DEDUP_REMOVED lines=12> */
[----:B------:R-:W-:Y:S01]  /*00c0*/  UMOV UR5, 0x400 ;  /* 0x0000040000057882 */ /* 0x000fe20000000000 */
[----:B------:R-:W-:Y:S01]  /*00d0*/  ULDC.64 UR10, c[0x0][0x290] ;  /* 0x0000a400000a7ab9 */ /* 0x000fe20000000a00 */
        /* <DEDUP_REMOVED lines=8> */
[C---:B------:R-:W-:Y:S02]  /*0160*/  LEA R7, R9.reuse, R9, 0x1 ;  /* 0x0000000909077211 */ /* 0x040fe400078e08ff */
[----:B------:R-:W-:Y:S02]  /*0170*/  LEA.HI R60, P0, R9, R8, RZ, 0x1 ;  /* 0x00000008093c7211 */ /* 0x000fe400078108ff */
[----:B------:R-:W-:Y:S02]  /*0180*/  IADD3 R5, R5, R7, RZ ;  /* 0x0000000705057210 */ /* 0x000fe40007ffe0ff */
[----:B------:R-:W-:Y:S02]  /*0190*/  IADD3.X R7, RZ, R9, RZ, P0, !PT ;  /* 0x00000009ff077210 */ /* 0x000fe400007fe4ff */
[----:B------:R-:W-:-:S02]  /*01a0*/  LEA.HI R61, P2, R5, R4, RZ, 0x1 ;  /* 0x00000004053d7211 */ /* 0x000fc400078508ff */
[----:B------:R-:W-:Y:S02]  /*01b0*/  SHF.R.S64 R60, R60, 0x1, R7 ;  /* 0x000000013c3c7819 */ /* 0x000fe40000001007 */
[----:B------:R-:W-:Y:S01]  /*01c0*/  IADD3.X R0, RZ, R5, RZ, P2, !PT ;  /* 0x00000005ff007210 */ /* 0x000fe200017fe4ff */
[----:B--2---:R-:W-:Y:S01]  /*01d0*/  IMAD R76, R76, UR7, R3 ;  /* 0x000000074c4c7c24 */ /* 0x004fe2000f8e0203 */
[----:B------:R-:W-:Y:S02]  /*01e0*/  SHF.R.S32.HI R3, RZ, 0x1f, R78 ;  /* 0x0000001fff037819 */ /* 0x000fe4000001144e */
[----:B------:R-:W-:Y:S02]  /*01f0*/  SHF.R.S64 R61, R61, 0x1, R0 ;  /* 0x000000013d3d7819 */ /* 0x000fe40000001000 */
[----:B------:R-:W-:Y:S02]  /*0200*/  LEA.HI R3, R3, R78, RZ, 0x5 ;  /* 0x0000004e03037211 */ /* 0x000fe400078f28ff */
[----:B------:R-:W-:Y:S01]  /*0210*/  ISETP.GE.U32.AND P1, PT, R76, UR10, PT ;  /* 0x0000000a4c007c0c */ /* 0x000fe2000bf26070 */
[----:B---3--:R-:W-:Y:S01]  /*0220*/  ULEA UR5, UR6, UR5, 0x18 ;  /* 0x0000000506057291 */ /* 0x008fe2000f8ec03f */
[----:B------:R-:W-:Y:S01]  /*0230*/  SHF.R.S32.HI R3, RZ, 0x5, R3 ;  /* 0x00000005ff037819 */ /* 0x000fe20000011403 */
[----:B------:R-:W-:Y:S01]  /*0240*/  ULDC.U8 UR10, c[0x0][0x2a4] ;  /* 0x0000a900000a7ab9 */ /* 0x000fe20000000000 */
[----:B------:R-:W-:-:S02]  /*0250*/  SHF.R.S32.HI R71, RZ, 0x1f, R76 ;  /* 0x0000001fff477819 */ /* 0x000fc4000001144c */
[----:B------:R-:W-:Y:S02]  /*0260*/  SHF.R.S32.HI R0, RZ, 0x1, R0 ;  /* 0x00000001ff007819 */ /* 0x000fe40000011400 */
[----:B------:R-:W-:Y:S02]  /*0270*/  LEA R22, R3, UR5, 0x3 ;  /* 0x0000000503167c11 */ /* 0x000fe4000f8e18ff */
[----:B------:R-:W-:Y:S02]  /*0280*/  ISETP.GE.AND.EX P1, PT, R71, UR11, PT, P1 ;  /* 0x0000000b47007c0c */ /* 0x000fe4000bf26310 */
[----:B------:R-:W-:Y:S02]  /*0290*/  SHF.R.S32.HI R3, RZ, 0x1, R7 ;  /* 0x00000001ff037819 */ /* 0x000fe40000011407 */
[----:B------:R-:W-:Y:S02]  /*02a0*/  IADD3 R75, R76, 0x80, RZ ;  /* 0x000000804c4b7810 */ /* 0x000fe40007ffe0ff */
[----:B------:R-:W-:-:S02]  /*02b0*/  ISETP.LT.U32.AND P1, PT, R78, 0x280, !P1 ;  /* 0x000002804e00780c */ /* 0x000fc40004f21070 */
[C---:B------:R-:W-:Y:S02]  /*02c0*/  IADD3 R74, R76.reuse, 0x100, RZ ;  /* 0x000001004c4a7810 */ /* 0x040fe40007ffe0ff */
[----:B------:R-:W-:Y:S02]  /*02d0*/  IADD3 R73, R76, 0x180, RZ ;  /* 0x000001804c497810 */ /* 0x000fe40007ffe0ff */
[----:B------:R-:W-:Y:S02]  /*02e0*/  SHF.L.U64.HI R62, R60, 0x2, R3 ;  /* 0x000000023c3e7819 */ /* 0x000fe40000010203 */
[----:B-1----:R-:W-:-:S07]  /*02f0*/  SHF.L.U64.HI R63, R61, 0x2, R0 ;  /* 0x000000023d3f7819 */ /* 0x002fce0000010200 */
.L_x_974:
[----:B0-----:R-:W0:Y:S01]  /*0300*/  LDC R6, c[0x0][0x2a0] ;  /* 0x0000a800ff067b82 */ /* 0x001e220000000800 */
[----:B------:R-:W-:Y:S01]  /*0310*/  ISETP.GE.AND P4, PT, R77, RZ, PT ;  /* 0x000000ff4d00720c */ /* 0x000fe20003f86270 */
[----:B------:R-:W-:Y:S01]  /*0320*/  ULDC.64 UR14, c[0x0][0x290] ;  /* 0x0000a400000e7ab9 */ /* 0x000fe20000000a00 */
[----:B------:R-:W-:Y:S01]  /*0330*/  SHF.R.S32.HI R69, RZ, 0x1f, R75 ;  /* 0x0000001fff457819 */ /* 0x000fe2000001144b */
[----:B------:R-:W-:Y:S01]  /*0340*/  ULDC.64 UR12, c[0x0][0x298] ;  /* 0x0000a600000c7ab9 */ /* 0x000fe20000000a00 */
[----:B------:R-:W-:Y:S02]  /*0350*/  SHF.R.S32.HI R67, RZ, 0x1f, R74 ;  /* 0x0000001fff437819 */ /* 0x000fe4000001144a */
[----:B------:R-:W-:Y:S01]  /*0360*/  SHF.R.S32.HI R65, RZ, 0x1f, R73 ;  /* 0x0000001fff417819 */ /* 0x000fe20000011449 */
[----:B-12---:R-:W1:Y:S08]  /*0370*/  @P1 LDC.64 R10, c[0x0][0x230] ;  /* 0x00008c00ff0a1b82 */ /* 0x006e700000000a00 */
[----:B------:R-:W2:Y:S01]  /*0380*/  @P1 LDC.64 R12, c[0x0][0x228] ;  /* 0x00008a00ff0c1b82 */ /* 0x000ea20000000a00 */
[----:B0-----:R-:W-:-:S04]  /*0390*/  IABS R5, R6 ;  /* 0x0000000600057213 */ /* 0x001fc80000000000 */
[----:B------:R-:W0:Y:S08]  /*03a0*/  I2F.RP R0, R5 ;  /* 0x0000000500007306 */ /* 0x000e300000209400 */
[----:B0-----:R-:W0:Y:S02]  /*03b0*/  MUFU.RCP R0, R0 ;  /* 0x0000000000007308 */ /* 0x001e240000001000 */
[----:B0--3--:R-:W-:-:S06]  /*03c0*/  IADD3 R2, R0, 0xffffffe, RZ ;  /* 0x0ffffffe00027810 */ /* 0x009fcc0007ffe0ff */
[----:B------:R0:W3:Y:S02]  /*03d0*/  F2I.FTZ.U32.TRUNC.NTZ R3, R2 ;  /* 0x0000000200037305 */ /* 0x0000e4000021f000 */
[----:B0-----:R-:W-:Y:S02]  /*03e0*/  MOV R2, RZ ;  /* 0x000000ff00027202 */ /* 0x001fe40000000f00 */
[----:B---3--:R-:W-:-:S05]  /*03f0*/  IADD3 R4, RZ, -R3, RZ ;  /* 0x80000003ff047210 */ /* 0x008fca0007ffe0ff */
        /* <DEDUP_REMOVED lines=18> */
[----:B------:R-:W0:Y:S01]  /*0520*/  @P1 LDC.64 R6, c[0x0][0x288] ;  /* 0x0000a200ff061b82 */ /* 0x000e220000000a00 */
        /* <DEDUP_REMOVED lines=8> */
[----:B------:R-:W-:Y:S02]  /*05b0*/  ISETP.GE.AND.EX P0, PT, R69, UR15, PT, P0 ;  /* 0x0000000f45007c0c */ /* 0x000fe4000bf06300 */
[----:B------:R-:W-:-:S02]  /*05c0*/  LEA.HI.X.SX32 R83, R0, R5, 0x1, P2 ;  /* 0x0000000500537211 */ /* 0x000fc400010f0eff */
[----:B------:R-:W3:Y:S01]  /*05d0*/  LDC.64 R4, c[0x0][0x248] ;  /* 0x00009200ff047b82 */ /* 0x000ee20000000a00 */
[----:B------:R-:W-:Y:S02]  /*05e0*/  ISETP.GT.U32.OR P0, PT, R78, 0x27f, P0 ;  /* 0x0000027f4e00780c */ /* 0x000fe40000704470 */
[----:B------:R-:W-:Y:S01]  /*05f0*/  ISETP.GE.U32.AND P2, PT, R74, UR14, PT ;  /* 0x0000000e4a007c0c */ /* 0x000fe2000bf46070 */
[----:B------:R-:W-:Y:S01]  /*0600*/  IMAD.WIDE.U32 R82, R3, UR12, R82 ;  /* 0x0000000c03527c25 */ /* 0x000fe2000f8e0052 */
[----:B------:R-:W-:Y:S02]  /*0610*/  SHF.R.S32.HI R2, RZ, 0x1f, R3 ;  /* 0x0000001fff027819 */ /* 0x000fe40000011403 */
[----:B------:R-:W-:Y:S02]  /*0620*/  ISETP.GE.AND.EX P2, PT, R67, UR15, PT, P2 ;  /* 0x0000000f43007c0c */ /* 0x000fe4000bf46320 */
[----:B------:R-:W-:Y:S01]  /*0630*/  ISETP.GE.U32.AND P3, PT, R73, UR14, PT ;  /* 0x0000000e49007c0c */ /* 0x000fe2000bf66070 */
[----:B------:R-:W-:Y:S01]  /*0640*/  IMAD R2, R2, UR12, RZ ;  /* 0x0000000c02027c24 */ /* 0x000fe2000f8e02ff */
[----:B------:R-:W-:-:S02]  /*0650*/  ISETP.GT.U32.OR P2, PT, R78, 0x27f, P2 ;  /* 0x0000027f4e00780c */ /* 0x000fc40001744470 */
[----:B------:R-:W-:Y:S01]  /*0660*/  ISETP.GE.AND.EX P3, PT, R65, UR15, PT, P3 ;  /* 0x0000000f41007c0c */ /* 0x000fe2000bf66330 */
[----:B------:R-:W4:Y:S01]  /*0670*/  @!P0 LDC.64 R28, c[0x0][0x288] ;  /* 0x0000a200ff1c8b82 */ /* 0x000f220000000a00 */
[----:B------:R-:W-:Y:S01]  /*0680*/  IMAD R85, R3, UR13, R2 ;  /* 0x0000000d03557c24 */ /* 0x000fe2000f8e0202 */
[----:B------:R-:W-:Y:S01]  /*0690*/  @P1 MOV R84, R82 ;  /* 0x0000005200541202 */ /* 0x000fe20000000f00 */
[----:B0-----:R-:W-:Y:S01]  /*06a0*/  @P1 IMAD R2, R71, R6, RZ ;  /* 0x0000000647021224 */ /* 0x001fe200078e02ff */
[----:B------:R-:W-:Y:S02]  /*06b0*/  ISETP.GT.U32.OR P3, PT, R78, 0x27f, P3 ;  /* 0x0000027f4e00780c */ /* 0x000fe40001f64470 */
[----:B------:R-:W-:Y:S01]  /*06c0*/  IADD3 R85, R83, R85, RZ ;  /* 0x0000005553557210 */ /* 0x000fe20007ffe0ff */
[----:B------:R-:W-:Y:S01]  /*06d0*/  @P1 IMAD R7, R76, R7, R2 ;  /* 0x000000074c071224 */ /* 0x000fe200078e0202 */
[----:B------:R-:W0:Y:S01]  /*06e0*/  @!P0 LDC.64 R18, c[0x0][0x230] ;  /* 0x00008c00ff128b82 */ /* 0x000e220000000a00 */
[----:B------:R-:W-:Y:S01]  /*06f0*/  @!P0 MOV R26, R82 ;  /* 0x00000052001a8202 */ /* 0x000fe20000000f00 */
[----:B---3--:R-:W-:Y:S01]  /*0700*/  IMAD.WIDE R4, R77, 0x8, R4 ;  /* 0x000000084d047825 */ /* 0x008fe200078e0204 */
[----:B------:R-:W-:-:S03]  /*0710*/  @!P0 MOV R27, R85 ;  /* 0x00000055001b8202 */ /* 0x000fc60000000f00 */
[----:B------:R-:W-:Y:S02]  /*0720*/  @P1 IMAD.WIDE.U32 R2, R76, R6, R84 ;  /* 0x000000064c021225 */ /* 0x000fe400078e0054 */
[----:B------:R-:W3:Y:S01]  /*0730*/  LDG.E.64 R4, desc[UR8][R4.64] ;  /* 0x0000000804047981 */ /* 0x000ee2000c1e1b00 */
[----:B------:R-:W0:Y:S02]  /*0740*/  @!P2 LDC.64 R20, c[0x0][0x288] ;  /* 0x0000a200ff14ab82 */ /* 0x000e240000000a00 */
[----:B------:R-:W-:Y:S02]  /*0750*/  @P1 IADD3 R7, R3, R7, RZ ;  /* 0x0000000703071210 */ /* 0x000fe40007ffe0ff */
[C---:B------:R-:W-:Y:S02]  /*0760*/  @P1 SHF.L.U32 R3, R2.reuse, 0x2, RZ ;  /* 0x0000000202031819 */ /* 0x040fe400000006ff */
[----:B------:R-:W-:Y:S01]  /*0770*/  @P1 SHF.L.U64.HI R8, R2, 0x2, R7 ;  /* 0x0000000202081819 */ /* 0x000fe20000010207 */
[----:B----4-:R-:W-:Y:S01]  /*0780*/  @!P0 IMAD.WIDE.U32 R26, R75, R28, R26 ;  /* 0x0000001c4b1a8225 */ /* 0x010fe200078e001a */
[----:B------:R-:W4:Y:S01]  /*0790*/  @!P3 LDC.64 R14, c[0x0][0x288] ;  /* 0x0000a200ff0ebb82 */ /* 0x000f220000000a00 */
[----:B-1----:R-:W-:-:S02]  /*07a0*/  @P1 IADD3 R6, P4, R3, R10, RZ ;  /* 0x0000000a03061210 */ /* 0x002fc40007f9e0ff */
[----:B--2---:R-:W-:Y:S01]  /*07b0*/  @P1 IADD3 R2, P5, R3, R12, RZ ;  /* 0x0000000c03021210 */ /* 0x004fe20007fbe0ff */
[----:B------:R-:W-:Y:S01]  /*07c0*/  @!P0 IMAD R10, R69, R28, RZ ;  /* 0x0000001c450a8224 */ /* 0x000fe200078e02ff */
[C---:B------:R-:W-:Y:S02]  /*07d0*/  @P1 IADD3.X R7, R8.reuse, R11, RZ, P4, !PT ;  /* 0x0000000b08071210 */ /* 0x040fe400027fe4ff */
[----:B------:R-:W-:Y:S01]  /*07e0*/  @P1 IADD3.X R3, R8, R13, RZ, P5, !PT ;  /* 0x0000000d08031210 */ /* 0x000fe20002ffe4ff */
[----:B------:R-:W1:Y:S01]  /*07f0*/  @!P0 LDC.64 R16, c[0x0][0x228] ;  /* 0x00008a00ff108b82 */ /* 0x000e620000000a00 */
[----:B------:R-:W-:-:S07]  /*0800*/  @!P0 IMAD R11, R75, R29, R10 ;  /* 0x0000001d4b0b8224 */ /* 0x000fce00078e020a */
[----:B------:R-:W2:Y:S01]  /*0810*/  @!P2 LDC.64 R12, c[0x0][0x230] ;  /* 0x00008c00ff0cab82 */ /* 0x000ea20000000a00 */
[----:B------:R-:W-:Y:S01]  /*0820*/  @!P0 IADD3 R27, R27, R11, RZ ;  /* 0x0000000b1b1b8210 */ /* 0x000fe20007ffe0ff */
[----:B0-----:R-:W-:Y:S01]  /*0830*/  @!P2 IMAD R28, R67, R20, RZ ;  /* 0x00000014431ca224 */ /* 0x001fe200078e02ff */
[C---:B------:R-:W-:Y:S02]  /*0840*/  @!P0 SHF.L.U32 R23, R26.reuse, 0x2, RZ ;  /* 0x000000021a178819 */ /* 0x040fe400000006ff */
[----:B------:R-:W-:-:S03]  /*0850*/  @!P0 SHF.L.U64.HI R24, R26, 0x2, R27 ;  /* 0x000000021a188819 */ /* 0x000fc6000001021b */
[----:B------:R-:W0:Y:S01]  /*0860*/  @!P2 LDC.64 R32, c[0x0][0x228] ;  /* 0x00008a00ff20ab82 */ /* 0x000e220000000a00 */
[----:B------:R-:W-:Y:S02]  /*0870*/  @!P2 MOV R26, R82 ;  /* 0x00000052001aa202 */ /* 0x000fe40000000f00 */
[----:B------:R-:W-:-:S05]  /*0880*/  @!P2 MOV R27, R85 ;  /* 0x00000055001ba202 */ /* 0x000fca0000000f00 */
[----:B------:R-:W0:Y:S08]  /*0890*/  @!P3 LDC.64 R8, c[0x0][0x230] ;  /* 0x00008c00ff08bb82 */ /* 0x000e300000000a00 */
[----:B------:R-:W0:Y:S01]  /*08a0*/  @!P3 LDC.64 R10, c[0x0][0x228] ;  /* 0x00008a00ff0abb82 */ /* 0x000e220000000a00 */
[C---:B------:R-:W-:Y:S02]  /*08b0*/  @!P2 IMAD R29, R74.reuse, R21, R28 ;  /* 0x000000154a1da224 */ /* 0x040fe400078e021c */
[----:B------:R-:W-:Y:S01]  /*08c0*/  @!P2 IMAD.WIDE.U32 R20, R74, R20, R26 ;  /* 0x000000144a14a225 */ /* 0x000fe200078e001a */
[----:B------:R-:W-:-:S02]  /*08d0*/  @!P3 MOV R26, R82 ;  /* 0x00000052001ab202 */ /* 0x000fc40000000f00 */
[----:B------:R-:W-:Y:S01]  /*08e0*/  @!P3 MOV R27, R85 ;  /* 0x00000055001bb202 */ /* 0x000fe20000000f00 */
[----:B----4-:R-:W-:Y:S01]  /*08f0*/  @!P3 IMAD R28, R65, R14, RZ ;  /* 0x0000000e411cb224 */ /* 0x010fe200078e02ff */
[C---:B------:R-:W-:Y:S02]  /*0900*/  @!P0 IADD3 R18, P4, R23.reuse, R18, RZ ;  /* 0x0000001217128210 */ /* 0x040fe40007f9e0ff */
[----:B-1----:R-:W-:Y:S01]  /*0910*/  @!P0 IADD3 R16, P5, R23, R16, RZ ;  /* 0x0000001017108210 */ /* 0x002fe20007fbe0ff */
[----:B------:R-:W-:Y:S01]  /*0920*/  @!P3 IMAD R31, R73, R15, R28 ;  /* 0x0000000f491fb224 */ /* 0x000fe200078e021c */
[----:B------:R-:W-:Y:S01]  /*0930*/  @!P2 IADD3 R23, R21, R29, RZ ;  /* 0x0000001d1517a210 */ /* 0x000fe20007ffe0ff */
[----:B------:R-:W-:Y:S01]  /*0940*/  @!P3 IMAD.WIDE.U32 R14, R73, R14, R26 ;  /* 0x0000000e490eb225 */ /* 0x000fe200078e001a */
[----:B------:R-:W-:Y:S02]  /*0950*/  @!P2 SHF.L.U32 R21, R20, 0x2, RZ ;  /* 0x000000021415a819 */ /* 0x000fe400000006ff */
[----:B------:R-:W-:-:S02]  /*0960*/  @!P0 IADD3.X R17, R24, R17, RZ, P5, !PT ;  /* 0x0000001118118210 */ /* 0x000fc40002ffe4ff */
[----:B------:R-:W-:Y:S02]  /*0970*/  @!P2 SHF.L.U64.HI R20, R20, 0x2, R23 ;  /* 0x000000021414a819 */ /* 0x000fe40000010217 */
[----:B--2---:R-:W-:Y:S02]  /*0980*/  @!P2 IADD3 R34, P5, R21, R12, RZ ;  /* 0x0000000c1522a210 */ /* 0x004fe40007fbe0ff */
[----:B------:R-:W-:Y:S02]  /*0990*/  @!P3 IADD3 R15, R15, R31, RZ ;  /* 0x0000001f0f0fb210 */ /* 0x000fe40007ffe0ff */
[----:B------:R-:W-:Y:S02]  /*09a0*/  @!P3 SHF.L.U32 R39, R14, 0x2, RZ ;  /* 0x000000020e27b819 */ /* 0x000fe400000006ff */
[----:B------:R-:W-:Y:S02]  /*09b0*/  @!P0 IADD3.X R19, R24, R19, RZ, P4, !PT ;  /* 0x0000001318138210 */ /* 0x000fe400027fe4ff */
[----:B------:R-:W-:-:S02]  /*09c0*/  @!P2 IADD3.X R35, R20, R13, RZ, P5, !PT ;  /* 0x0000000d1423a210 */ /* 0x000fc40002ffe4ff */
[----:B0-----:R-:W-:Y:S02]  /*09d0*/  @!P2 IADD3 R32, P6, R21, R32, RZ ;  /* 0x000000201520a210 */ /* 0x001fe40007fde0ff */
[----:B------:R-:W-:Y:S02]  /*09e0*/  @!P3 SHF.L.U64.HI R14, R14, 0x2, R15 ;  /* 0x000000020e0eb819 */ /* 0x000fe4000001020f */
[C---:B------:R-:W-:Y:S02]  /*09f0*/  @!P3 IADD3 R36, P4, R39.reuse, R8, RZ ;  /* 0x000000082724b210 */ /* 0x040fe40007f9e0ff */
[----:B------:R-:W-:Y:S02]  /*0a00*/  @!P3 IADD3 R38, P5, R39, R10, RZ ;  /* 0x0000000a2726b210 */ /* 0x000fe40007fbe0ff */
[----:B------:R-:W-:Y:S02]  /*0a10*/  CS2R R28, SRZ ;  /* 0x00000000001c7805 */ /* 0x000fe4000001ff00 */
[----:B------:R-:W-:-:S02]  /*0a20*/  @!P2 IADD3.X R33, R20, R33, RZ, P6, !PT ;  /* 0x000000211421a210 */ /* 0x000fc400037fe4ff */
[----:B------:R-:W-:Y:S02]  /*0a30*/  CS2R R26, SRZ ;  /* 0x00000000001a7805 */ /* 0x000fe4000001ff00 */
[C---:B------:R-:W-:Y:S02]  /*0a40*/  @!P3 IADD3.X R37, R14.reuse, R9, RZ, P4, !PT ;  /* 0x000000090e25b210 */ /* 0x040fe400027fe4ff */
[----:B------:R-:W-:Y:S02]  /*0a50*/  CS2R R12, SRZ ;  /* 0x00000000000c7805 */ /* 0x000fe4000001ff00 */
[----:B------:R-:W-:Y:S02]  /*0a60*/  @!P3 IADD3.X R39, R14, R11, RZ, P5, !PT ;  /* 0x0000000b0e27b210 */ /* 0x000fe40002ffe4ff */
[----:B------:R-:W-:Y:S02]  /*0a70*/  CS2R R20, SRZ ;  /* 0x0000000000147805 */ /* 0x000fe4000001ff00 */
[----:B------:R-:W-:Y:S01]  /*0a80*/  CS2R R14, SRZ ;  /* 0x00000000000e7805 */ /* 0x000fe2000001ff00 */
[----:B------:R-:W5:Y:S04]  /*0a90*/  @P1 LDG.E.64 R28, desc[UR8][R6.64] ;  /* 0x00000008061c1981 */ /* 0x000f68000c1e1b00 */
[----:B------:R-:W5:Y:S04]  /*0aa0*/  @!P2 LDG.E.64 R26, desc[UR8][R34.64] ;  /* 0x00000008221aa981 */ /* 0x000f68000c1e1b00 */
[----:B------:R-:W5:Y:S04]  /*0ab0*/  @!P2 LDG.E.64 R12, desc[UR8][R32.64] ;  /* 0x00000008200ca981 */ /* 0x000f68000c1e1b00 */
[----:B------:R-:W5:Y:S04]  /*0ac0*/  @!P3 LDG.E.64 R20, desc[UR8][R36.64] ;  /* 0x000000082414b981 */ /* 0x000f68000c1e1b00 */
[----:B------:R-:W5:Y:S01]  /*0ad0*/  @!P3 LDG.E.64 R14, desc[UR8][R38.64] ;  /* 0x00000008260eb981 */ /* 0x000f62000c1e1b00 */
[----:B------:R-:W-:-:S02]  /*0ae0*/  CS2R R30, SRZ ;  /* 0x00000000001e7805 */ /* 0x000fc4000001ff00 */
[----:B------:R-:W-:-:S04]  /*0af0*/  CS2R R10, SRZ ;  /* 0x00000000000a7805 */ /* 0x000fc8000001ff00 */
[----:B------:R-:W5:Y:S04]  /*0b00*/  @!P0 LDG.E.64 R30, desc[UR8][R18.64] ;  /* 0x00000008121e8981 */ /* 0x000f68000c1e1b00 */
[----:B------:R0:W5:Y:S01]  /*0b10*/  @!P0 LDG.E.64 R10, desc[UR8][R16.64] ;  /* 0x00000008100a8981 */ /* 0x000162000c1e1b00 */
[----:B------:R-:W-:-:S06]  /*0b20*/  CS2R R8, SRZ ;  /* 0x0000000000087805 */ /* 0x000fcc000001ff00 */
[----:B------:R1:W5:Y:S01]  /*0b30*/  @P1 LDG.E.64 R8, desc[UR8][R2.64] ;  /* 0x0000000802081981 */ /* 0x000362000c1e1b00 */
[----:B------:R-:W-:Y:S01]  /*0b40*/  MOV R70, 0x3f800000 ;  /* 0x3f80000000467802 */ /* 0x000fe20000000f00 */
[----:B------:R-:W-:Y:S01]  /*0b50*/  BSSY B0, `(.L_x_939) ;  /* 0x0000014000007945 */ /* 0x000fe20003800000 */
[----:B0-----:R-:W-:Y:S02]  /*0b60*/  CS2R R16, SRZ ;  /* 0x0000000000107805 */ /* 0x001fe4000001ff00 */
[----:B------:R-:W-:Y:S01]  /*0b70*/  CS2R R18, SRZ ;  /* 0x0000000000127805 */ /* 0x000fe2000001ff00 */
[----:B---3--:R-:W-:-:S05]  /*0b80*/  FFMA.FTZ R5, -R4, R4, R5 ;  /* 0x0000000404057223 */ /* 0x008fca0000010105 */
[----:B------:R-:W-:-:S13]  /*0b90*/  FSETP.GTU.FTZ.AND P0, PT, R5, RZ, PT ;  /* 0x000000ff0500720b */ /* 0x000fda0003f1c000 */
[----:B-1----:R-:W0:Y:S02]  /*0ba0*/  @P0 LDC R2, c[0x0][0x250] ;  /* 0x00009400ff020b82 */ /* 0x002e240000000800 */
        /* <DEDUP_REMOVED lines=9> */
[----:B0-----:R-:W-:-:S06]  /*0c40*/  IMAD.WIDE R16, R5, 0x4, R16 ;  /* 0x0000000405107825 */ /* 0x001fcc00078e0210 */
[----:B------:R-:W5:Y:S01]  /*0c50*/  LDG.E.64 R16, desc[UR8][R16.64] ;  /* 0x0000000810107981 */ /* 0x000f62000c1e1b00 */
[----:B--2---:R-:W-:-:S04]  /*0c60*/  @P0 LEA R2, P2, R5, R2, 0x2 ;  /* 0x0000000205020211 */ /* 0x004fc800078410ff */
[----:B------:R-:W-:-:S05]  /*0c70*/  @P0 LEA.HI.X R3, R5, R3, R0, 0x2, P2 ;  /* 0x0000000305030211 */ /* 0x000fca00010f1400 */
[----:B------:R0:W5:Y:S04]  /*0c80*/  @P0 LDG.E.64 R18, desc[UR8][R2.64] ;  /* 0x0000000802120981 */ /* 0x000168000c1e1b00 */
.L_x_940:
[----:B------:R-:W-:Y:S05]  /*0c90*/  BSYNC B0 ;  /* 0x0000000000007941 */ /* 0x000fea0003800000 */
.L_x_939:
[----:B------:R-:W-:Y:S01]  /*0ca0*/  ISETP.NE.AND P4, PT, RZ, UR10, PT ;  /* 0x0000000aff007c0c */ /* 0x000fe2000bf85270 */
[C---:B-----5:R-:W-:Y:S01]  /*0cb0*/  FADD.FTZ R23, -R4.reuse, R28 ;  /* 0x0000001c04177221 */ /* 0x060fe20000010100 */
[C---:B0-----:R-:W-:Y:S01]  /*0cc0*/  FADD.FTZ R3, -R4.reuse, R29 ;  /* 0x0000001d04037221 */ /* 0x041fe20000010100 */
[C---:B------:R-:W-:Y:S01]  /*0cd0*/  FADD.FTZ R33, -R4.reuse, R30 ;  /* 0x0000001e04217221 */ /* 0x040fe20000010100 */
[----:B------:R-:W-:Y:S01]  /*0ce0*/  FADD.FTZ R35, -R4, R31 ;  /* 0x0000001f04237221 */ /* 0x000fe20000010100 */
[----:B------:R-:W-:Y:S01]  /*0cf0*/  MOV R28, R8 ;  /* 0x00000008001c7202 */ /* 0x000fe20000000f00 */
[-C--:B-1----:R-:W-:Y:S01]  /*0d00*/  FMUL.FTZ R23, R23, R70.reuse ;  /* 0x0000004617177220 */ /* 0x082fe20000410000 */
[----:B------:R-:W-:Y:S01]  /*0d10*/  MOV R29, R9 ;  /* 0x00000009001d7202 */ /* 0x000fe20000000f00 */
[----:B------:R-:W-:Y:S01]  /*0d20*/  FMUL.FTZ R6, R3, R70 ;  /* 0x0000004603067220 */ /* 0x000fe20000410000 */
[----:B------:R-:W-:-:S04]  /*0d30*/  MOV R24, R10 ;  /* 0x0000000a00187202 */ /* 0x000fc80000000f00 */
        /* <DEDUP_REMOVED lines=19> */
.L_x_941:
[----:B------:R-:W-:Y:S01]  /*0e70*/  FMUL.FTZ R0, R28, R16 ;  /* 0x000000101c007220 */ /* 0x000fe20000410000 */
[----:B------:R-:W-:Y:S01]  /*0e80*/  MOV R30, R11 ;  /* 0x0000000b001e7202 */ /* 0x000fe20000000f00 */
        /* <DEDUP_REMOVED lines=24> */
.L_x_942:
[----:B------:R-:W-:Y:S01]  /*1010*/  FFMA.FTZ R34, R6, R2, R5 ;  /* 0x0000000206227223 */ /* 0x000fe20000010005 */
[----:B------:R-:W-:Y:S01]  /*1020*/  FMUL.FTZ R32, R24, R16 ;  /* 0x0000001018207220 */ /* 0x000fe20000410000 */
[----:B------:R-:W-:Y:S01]  /*1030*/  FADD.FTZ R5, R2, R7 ;  /* 0x0000000702057221 */ /* 0x000fe20000010000 */
[C---:B------:R-:W-:Y:S01]  /*1040*/  FADD.FTZ R33, -R4.reuse, R27 ;  /* 0x0000001b04217221 */ /* 0x040fe20000010100 */
[----:B------:R-:W-:Y:S01]  /*1050*/  MOV R27, R13 ;  /* 0x0000000d001b7202 */ /* 0x000fe20000000f00 */
[----:B------:R-:W-:Y:S01]  /*1060*/  FFMA.FTZ R7, R3, R32, R34 ;  /* 0x0000002003077223 */ /* 0x000fe20000010022 */
[----:B------:R-:W-:Y:S01]  /*1070*/  FADD.FTZ R32, R5, R32 ;  /* 0x0000002005207221 */ /* 0x000fe20000010000 */
[----:B------:R-:W-:Y:S01]  /*1080*/  FADD.FTZ R5, -R4, R26 ;  /* 0x0000001a04057221 */ /* 0x000fe20000010100 */
[----:B------:R-:W-:Y:S01]  /*1090*/  MOV R26, R12 ;  /* 0x0000000c001a7202 */ /* 0x000fe20000000f00 */
[----:B------:R-:W-:Y:S01]  /*10a0*/  FMUL.FTZ R31, R30, R17 ;  /* 0x000000111e1f7220 */ /* 0x000fe20000410000 */
[-C--:B------:R-:W-:Y:S01]  /*10b0*/  FMUL.FTZ R2, R33, R70.reuse ;  /* 0x0000004621027220 */ /* 0x080fe20000410000 */
        /* <DEDUP_REMOVED lines=20> */
.L_x_943:
[----:B------:R-:W-:Y:S01]  /*1200*/  FFMA.FTZ R36, R0, R31, R7 ;  /* 0x0000001f00247223 */ /* 0x000fe20000010007 */
[----:B------:R-:W-:Y:S01]  /*1210*/  FMUL.FTZ R34, R26, R16 ;  /* 0x000000101a227220 */ /* 0x000fe20000410000 */
[----:B------:R-:W-:Y:S01]  /*1220*/  FADD.FTZ R31, R31, R32 ;  /* 0x000000201f1f7221 */ /* 0x000fe20000010000 */
[C---:B------:R-:W-:Y:S01]  /*1230*/  FADD.FTZ R7, -R4.reuse, R20 ;  /* 0x0000001404077221 */ /* 0x040fe20000010100 */
[----:B------:R-:W-:Y:S01]  /*1240*/  FADD.FTZ R33, -R4, R21 ;  /* 0x0000001504217221 */ /* 0x000fe20000010100 */
[----:B------:R-:W-:Y:S01]  /*1250*/  FFMA.FTZ R21, R5, R34, R36 ;  /* 0x0000002205157223 */ /* 0x000fe20000010024 */
[----:B------:R-:W-:Y:S01]  /*1260*/  FADD.FTZ R31, R31, R34 ;  /* 0x000000221f1f7221 */ /* 0x000fe20000010000 */
[----:B------:R-:W-:Y:S01]  /*1270*/  MOV R32, R14 ;  /* 0x0000000e00207202 */ /* 0x000fe20000000f00 */
[-C--:B------:R-:W-:Y:S01]  /*1280*/  FMUL.FTZ R7, R7, R70.reuse ;  /* 0x0000004607077220 */ /* 0x080fe20000410000 */
[----:B------:R-:W-:Y:S01]  /*1290*/  MOV R34, R15 ;  /* 0x0000000f00227202 */ /* 0x000fe20000000f00 */
        /* <DEDUP_REMOVED lines=21> */
.L_x_944:
        /* <DEDUP_REMOVED lines=11> */
[----:B------:R-:W-:Y:S01]  /*14a0*/  FADD.FTZ R21, RZ, R28 ;  /* 0x0000001cff157221 */ /* 0x000fe20000010000 */
[----:B------:R-:W-:Y:S01]  /*14b0*/  FFMA.FTZ R28, R23, R28, RZ ;  /* 0x0000001c171c7223 */ /* 0x000fe200000100ff */
[----:B------:R-:W-:Y:S01]  /*14c0*/  FADD.FTZ R31, RZ, R29 ;  /* 0x0000001dff1f7221 */ /* 0x000fe20000010000 */
[----:B------:R-:W1:Y:S01]  /*14d0*/  SHFL.DOWN PT, R20, R35, 0x1, 0x1f ;  /* 0x08201f0023147f89 */ /* 0x000e6200000e0000 */
[----:B------:R-:W2:Y:S01]  /*14e0*/  LDC R64, c[0x0][0xc] ;  /* 0x00000300ff407b82 */ /* 0x000ea20000000800 */
[----:B------:R-:W-:Y:S01]  /*14f0*/  FFMA.FTZ R29, R6, R29, RZ ;  /* 0x0000001d061d7223 */ /* 0x000fe200000100ff */
[----:B------:R-:W-:Y:S01]  /*1500*/  UIADD3 UR5, UR6, 0xd0, URZ ;  /* 0x000000d006057890 */ /* 0x000fe2000fffe03f */
[----:B------:R-:W3:Y:S01]  /*1510*/  SHFL.DOWN PT, R36, R33, 0x1, 0x1f ;  /* 0x08201f0021247f89 */ /* 0x000ee200000e0000 */
[----:B------:R-:W-:Y:S01]  /*1520*/  FADD.FTZ R21, R21, R24 ;  /* 0x0000001815157221 */ /* 0x000fe20000010000 */
[----:B------:R-:W-:Y:S01]  /*1530*/  FFMA.FTZ R28, R3, R24, R28 ;  /* 0x00000018031c7223 */ /* 0x000fe2000001001c */
[----:B------:R-:W-:Y:S01]  /*1540*/  FADD.FTZ R24, R31, R30 ;  /* 0x0000001e1f187221 */ /* 0x000fe20000010000 */
[----:B------:R-:W-:Y:S01]  /*1550*/  FFMA.FTZ R29, R0, R30, R29 ;  /* 0x0000001e001d7223 */ /* 0x000fe2000001001d */
[----:B------:R-:W4:Y:S01]  /*1560*/  LDC.64 R86, c[0x0][0x268] ;  /* 0x00009a00ff567b82 */ /* 0x000f220000000a00 */
[----:B------:R-:W-:Y:S01]  /*1570*/  ISETP.NE.AND P3, PT, R66, RZ, PT ;  /* 0x000000ff4200720c */ /* 0x000fe20003f65270 */
[----:B------:R-:W-:Y:S01]  /*1580*/  FADD.FTZ R21, R21, R26 ;  /* 0x0000001a15157221 */ /* 0x000fe20000010000 */
[----:B------:R-:W-:Y:S01]  /*1590*/  ISETP.NE.AND P2, PT, R78, RZ, PT ;  /* 0x000000ff4e00720c */ /* 0x000fe20003f45270 */
[----:B------:R-:W-:Y:S01]  /*15a0*/  FFMA.FTZ R28, R5, R26, R28 ;  /* 0x0000001a051c7223 */ /* 0x000fe2000001001c */
[----:B------:R-:W-:Y:S01]  /*15b0*/  FADD.FTZ R51, R24, R27 ;  /* 0x0000001b18337221 */ /* 0x000fe20000010000 */
[----:B------:R-:W-:Y:S01]  /*15c0*/  FFMA.FTZ R29, R2, R27, R29 ;  /* 0x0000001b021d7223 */ /* 0x000fe2000001001d */
[----:B------:R-:W-:Y:S01]  /*15d0*/  FADD.FTZ R50, R21, R32 ;  /* 0x0000002015327221 */ /* 0x000fe20000010000 */
[----:B0-----:R-:W-:Y:S01]  /*15e0*/  ULEA UR5, UR11, UR5, 0x18 ;  /* 0x000000050b057291 */ /* 0x001fe2000f8ec03f */
[----:B------:R-:W-:Y:S01]  /*15f0*/  FFMA.FTZ R48, R7, R32, R28 ;  /* 0x0000002007307223 */ /* 0x000fe2000001001c */
[----:B------:R-:W-:Y:S01]  /*1600*/  FFMA.FTZ R49, R4, R34, R29 ;  /* 0x0000002204317223 */ /* 0x000fe2000001001d */
[----:B------:R-:W-:Y:S01]  /*1610*/  FADD.FTZ R51, R51, R34 ;  /* 0x0000002233337221 */ /* 0x000fe20000010000 */
[----:B------:R-:W-:Y:S01]  /*1620*/  BSSY B0, `(.L_x_945) ;  /* 0x0000052000007945 */ /* 0x000fe20003800000 */
[----:B------:R-:W-:Y:S01]  /*1630*/  ISETP.GT.U32.AND P5, PT, R78, 0x4, PT ;  /* 0x000000044e00780c */ /* 0x000fe20003fa4070 */
[----:B------:R-:W-:-:S02]  /*1640*/  IMAD R53, R25, 0x5, R78 ;  /* 0x0000000519357824 */ /* 0x000fc400078e024e */
[----:B-1----:R-:W-:Y:S01]  /*1650*/  @!P0 FADD.FTZ R35, R35, R20 ;  /* 0x0000001423238221 */ /* 0x002fe20000010000 */
[----:B------:R-:W-:Y:S01]  /*1660*/  LEA R68, R78, UR5, 0x4 ;  /* 0x000000054e447c11 */ /* 0x000fe2000f8e20ff */
[----:B---3--:R-:W-:-:S03]  /*1670*/  @!P0 FADD.FTZ R33, R33, R36 ;  /* 0x0000002421218221 */ /* 0x008fc60000010000 */
        /* <DEDUP_REMOVED lines=21> */
[----:B------:R-:W-:Y:S02]  /*17d0*/  MOV R20, R35 ;  /* 0x0000002300147202 */ /* 0x000fe40000000f00 */
[----:B--2---:R-:W-:Y:S02]  /*17e0*/  ISETP.GE.U32.AND P0, PT, R64, 0x2, PT ;  /* 0x000000024000780c */ /* 0x004fe40003f06070 */
[----:B------:R-:W-:-:S05]  /*17f0*/  MOV R21, R33 ;  /* 0x0000002100157202 */ /* 0x000fca0000000f00 */
[----:B------:R0:W-:Y:S01]  /*1800*/  @!P3 STS.64 [R22+0x18], R20 ;  /* 0x000018141600b388 */ /* 0x0001e20000000a00 */
[----:B------:R-:W-:Y:S06]  /*1810*/  BAR.SYNC.DEFER_BLOCKING 0x0 ;  /* 0x0000000000007b1d */ /* 0x000fec0000010000 */
[----:B----4-:R-:W-:Y:S05]  /*1820*/  @P2 BRA `(.L_x_946) ;  /* 0x0000000000c42947 */ /* 0x010fea0003800000 */
        /* <DEDUP_REMOVED lines=49> */
.L_x_946:
[----:B------:R-:W-:Y:S05]  /*1b40*/  BSYNC B0 ;  /* 0x0000000000007941 */ /* 0x000fea0003800000 */
.L_x_945:
[----:B------:R-:W-:Y:S01]  /*1b50*/  BAR.SYNC.DEFER_BLOCKING 0x0 ;  /* 0x0000000000007b1d */ /* 0x000fe20000010000 */
[----:B------:R-:W-:-:S05]  /*1b60*/  IMAD.WIDE R86, R53, 0x4, R86 ;  /* 0x0000000435567825 */ /* 0x000fca00078e0256 */
[----:B------:R-:W-:Y:S04]  /*1b70*/  BSSY B0, `(.L_x_947) ;  /* 0x00000fb000007945 */ /* 0x000fe80003800000 */
[----:B------:R-:W-:Y:S05]  /*1b80*/  @P5 BRA `(.L_x_948) ;  /* 0x0000000c00e45947 */ /* 0x000fea0003800000 */
[----:B------:R-:W1:Y:S01]  /*1b90*/  LDS.128 R24, [R68+0x50] ;  /* 0x0000500044187984 */ /* 0x000e620000000c00 */
[----:B------:R-:W-:-:S03]  /*1ba0*/  HFMA2.MMA R80, -RZ, RZ, 0, 2.98023223876953125e-07 ;  /* 0x00000005ff507435 */ /* 0x000fc600000001ff */
        /* <DEDUP_REMOVED lines=34> */
[----:B------:R-:W-:-:S07]  /*1dd0*/  IADD3 R52, R68, 0x190, RZ ;  /* 0x0000019044347810 */ /* 0x000fce0007ffe0ff */
.L_x_949:
        /* <DEDUP_REMOVED lines=22> */
[-C--:B------:R-:W-:Y:S01]  /*1f40*/  LEA R56, R81, R68.reuse, 0x4 ;  /* 0x0000004451387211 */ /* 0x080fe200078e20ff */
[----:B--2---:R-:W-:Y:S01]  /*1f50*/  FADD.FTZ R89, R89, R24 ;  /* 0x0000001859597221 */ /* 0x004fe20000010000 */
        /* <DEDUP_REMOVED lines=13> */
[----:B-----5:R-:W-:Y:S01]  /*2030*/  FADD.FTZ R89, R89, R28 ;  /* 0x0000001c59597221 */ /* 0x020fe20000010000 */
[----:B------:R-:W-:Y:S01]  /*2040*/  FADD.FTZ R58, R58, R43 ;  /* 0x0000002b3a3a7221 */ /* 0x000fe20000010000 */
[----:B------:R-:W-:Y:S01]  /*2050*/  FADD.FTZ R28, R44, R29 ;  /* 0x0000001d2c1c7221 */ /* 0x000fe20000010000 */
[----:B------:R-:W3:Y:S01]  /*2060*/  LDS.128 R40, [R56+0x320] ;  /* 0x0003200038287984 */ /* 0x000ee20000000c00 */
[----:B------:R-:W-:Y:S01]  /*2070*/  FADD.FTZ R29, R45, R30 ;  /* 0x0000001e2d1d7221 */ /* 0x000fe20000010000 */
[----:B------:R-:W-:Y:S01]  /*2080*/  LEA R57, R81, R68, 0x4 ;  /* 0x0000004451397211 */ /* 0x000fe200078e20ff */
[----:B------:R-:W-:Y:S01]  /*2090*/  FADD.FTZ R89, R89, R32 ;  /* 0x0000002059597221 */ /* 0x000fe20000010000 */
[----:B------:R-:W4:Y:S01]  /*20a0*/  LDS.128 R44, [R56+0x370] ;  /* 0x00037000382c7984 */ /* 0x000f220000000c00 */
        /* <DEDUP_REMOVED lines=29> */
[----:B----4-:R-:W-:Y:S01]  /*2280*/  FADD.FTZ R89, R89, R44 ;  /* 0x0000002c59597221 */ /* 0x010fe20000010000 */
[----:B------:R-:W3:Y:S01]  /*2290*/  LDS.128 R40, [R56+0x550] ;  /* 0x0005500038287984 */ /* 0x000ee20000000c00 */
[----:B------:R-:W-:Y:S01]  /*22a0*/  FADD.FTZ R44, R48, R45 ;  /* 0x0000002d302c7221 */ /* 0x000fe20000010000 */
[----:B------:R-:W-:Y:S01]  /*22b0*/  FADD.FTZ R45, R49, R46 ;  /* 0x0000002e312d7221 */ /* 0x000fe20000010000 */
[----:B------:R-:W-:Y:S01]  /*22c0*/  FADD.FTZ R58, R58, R47 ;  /* 0x0000002f3a3a7221 */ /* 0x000fe20000010000 */
[----:B------:R-:W4:Y:S01]  /*22d0*/  LDS.128 R48, [R56+0x5a0] ;  /* 0x0005a00038307984 */ /* 0x000f220000000c00 */
[----:B-----5:R-:W-:Y:S01]  /*22e0*/  FADD.FTZ R89, R89, R28 ;  /* 0x0000001c59597221 */ /* 0x020fe20000010000 */
        /* <DEDUP_REMOVED lines=13> */
[----:B------:R-:W0:Y:S01]  /*23c0*/  LDS.128 R32, [R57+0x690] ;  /* 0x0006900039207984 */ /* 0x000e220000000c00 */
        /* <DEDUP_REMOVED lines=14> */
[----:B----4-:R-:W-:Y:S01]  /*24b0*/  FADD.FTZ R89, R89, R48 ;  /* 0x0000003059597221 */ /* 0x010fe20000010000 */
[----:B------:R-:W-:Y:S01]  /*24c0*/  FADD.FTZ R48, R24, R49 ;  /* 0x0000003118307221 */ /* 0x000fe20000010000 */
[----:B------:R-:W-:Y:S01]  /*24d0*/  FADD.FTZ R49, R41, R50 ;  /* 0x0000003229317221 */ /* 0x000fe20000010000 */
[----:B------:R-:W3:Y:S01]  /*24e0*/  LDS.128 R24, [R56+0x780] ;  /* 0x0007800038187984 */ /* 0x000ee20000000c00 */
[----:B------:R-:W-:Y:S01]  /*24f0*/  FADD.FTZ R58, R58, R51 ;  /* 0x000000333a3a7221 */ /* 0x000fe20000010000 */
[----:B-----5:R-:W-:Y:S01]  /*2500*/  FADD.FTZ R89, R89, R44 ;  /* 0x0000002c59597221 */ /* 0x020fe20000010000 */
[----:B------:R-:W-:Y:S01]  /*2510*/  FADD.FTZ R48, R48, R45 ;  /* 0x0000002d30307221 */ /* 0x000fe20000010000 */
[----:B------:R-:W4:Y:S01]  /*2520*/  LDS.128 R40, [R56+0x7d0] ;  /* 0x0007d00038287984 */ /* 0x000f220000000c00 */
[----:B------:R-:W-:Y:S01]  /*2530*/  FADD.FTZ R49, R49, R46 ;  /* 0x0000002e31317221 */ /* 0x000fe20000010000 */
[----:B------:R-:W-:Y:S01]  /*2540*/  FADD.FTZ R58, R58, R47 ;  /* 0x0000002f3a3a7221 */ /* 0x000fe20000010000 */
[----:B0-----:R-:W-:Y:S01]  /*2550*/  FADD.FTZ R89, R89, R28 ;  /* 0x0000001c59597221 */ /* 0x001fe20000010000 */
[----:B------:R-:W0:Y:S01]  /*2560*/  LDS.128 R44, [R56+0x820] ;  /* 0x00082000382c7984 */ /* 0x000e220000000c00 */
        /* <DEDUP_REMOVED lines=8> */
[----:B------:R-:W5:Y:S01]  /*25f0*/  LDS.128 R48, [R57+0x8c0] ;  /* 0x0008c00039307984 */ /* 0x000f620000000c00 */
        /* <DEDUP_REMOVED lines=18> */
[----:B0-----:R-:W-:Y:S01]  /*2720*/  FADD.FTZ R89, R89, R44 ;  /* 0x0000002c59597221 */ /* 0x001fe20000010000 */
[----:B------:R-:W-:Y:S01]  /*2730*/  FADD.FTZ R58, R58, R43 ;  /* 0x0000002b3a3a7221 */ /* 0x000fe20000010000 */
[----:B------:R-:W-:Y:S01]  /*2740*/  FADD.FTZ R52, R52, R45 ;  /* 0x0000002d34347221 */ /* 0x000fe20000010000 */
[----:B------:R-:W0:Y:S01]  /*2750*/  LDS.128 R40, [R88+0xa00] ;  /* 0x000a000058287984 */ /* 0x000e220000000c00 */
[----:B------:R-:W-:Y:S01]  /*2760*/  FADD.FTZ R59, R59, R46 ;  /* 0x0000002e3b3b7221 */ /* 0x000fe20000010000 */
[----:B-----5:R-:W-:Y:S01]  /*2770*/  FADD.FTZ R89, R89, R28 ;  /* 0x0000001c59597221 */ /* 0x020fe20000010000 */
[----:B------:R-:W-:Y:S01]  /*2780*/  FADD.FTZ R58, R58, R47 ;  /* 0x0000002f3a3a7221 */ /* 0x000fe20000010000 */
        /* <DEDUP_REMOVED lines=8> */
[----:B------:R-:W-:-:S02]  /*2810*/  FADD.FTZ R58, R58, R51 ;  /* 0x000000333a3a7221 */ /* 0x000fc40000010000 */
[----:B------:R-:W5:Y:S01]  /*2820*/  LDS.128 R48, [R88+0xaf0] ;  /* 0x000af00058307984 */ /* 0x000f620000000c00 */
[----:B-1----:R-:W-:Y:S01]  /*2830*/  FADD.FTZ R91, R89, R32 ;  /* 0x00000020595b7221 */ /* 0x002fe20000010000 */
[----:B------:R-:W-:Y:S01]  /*2840*/  LEA R89, R81, R68, 0x4 ;  /* 0x0000004451597211 */ /* 0x000fe200078e20ff */
[----:B------:R-:W-:Y:S01]  /*2850*/  FADD.FTZ R52, R52, R33 ;  /* 0x0000002134347221 */ /* 0x000fe20000010000 */
[----:B------:R-:W-:Y:S01]  /*2860*/  FADD.FTZ R59, R59, R34 ;  /* 0x000000223b3b7221 */ /* 0x000fe20000010000 */
[----:B------:R-:W-:Y:S01]  /*2870*/  FADD.FTZ R90, R58, R35 ;  /* 0x000000233a5a7221 */ /* 0x000fe20000010000 */
[----:B------:R-:W-:Y:S01]  /*2880*/  IADD3 R81, R81, 0xb4, RZ ;  /* 0x000000b451517810 */ /* 0x000fe20007ffe0ff */
[----:B------:R-:W1:Y:S01]  /*2890*/  LDS.128 R32, [R89+0xb40] ;  /* 0x000b400059207984 */ /* 0x000e620000000c00 */
[----:B--2---:R-:W-:Y:S01]  /*28a0*/  FADD.FTZ R91, R91, R36 ;  /* 0x000000245b5b7221 */ /* 0x004fe20000010000 */
[----:B------:R-:W-:Y:S01]  /*28b0*/  FADD.FTZ R36, R52, R37 ;  /* 0x0000002534247221 */ /* 0x000fe20000010000 */
[----:B------:R-:W-:Y:S01]  /*28c0*/  FADD.FTZ R37, R59, R38 ;  /* 0x000000263b257221 */ /* 0x000fe20000010000 */
[----:B------:R-:W2:Y:S01]  /*28d0*/  LDS.128 R52, [R89+0xb90] ;  /* 0x000b900059347984 */ /* 0x000ea20000000c00 */
[----:B------:R-:W-:-:S03]  /*28e0*/  FADD.FTZ R90, R90, R39 ;  /* 0x000000275a5a7221 */ /* 0x000fc60000010000 */
[----:B------:R-:W2:Y:S01]  /*28f0*/  LDS.128 R56, [R89+0xbe0] ;  /* 0x000be00059387984 */ /* 0x000ea20000000c00 */
[----:B---3--:R-:W-:Y:S01]  /*2900*/  FADD.FTZ R91, R91, R24 ;  /* 0x000000185b5b7221 */ /* 0x008fe20000010000 */
[----:B------:R-:W-:Y:S01]  /*2910*/  FADD.FTZ R36, R36, R25 ;  /* 0x0000001924247221 */ /* 0x000fe20000010000 */
[----:B------:R-:W-:Y:S01]  /*2920*/  FADD.FTZ R37, R37, R26 ;  /* 0x0000001a25257221 */ /* 0x000fe20000010000 */
[----:B------:R-:W-:Y:S01]  /*2930*/  FADD.FTZ R90, R90, R27 ;  /* 0x0000001b5a5a7221 */ /* 0x000fe20000010000 */
[----:B0-----:R-:W-:Y:S01]  /*2940*/  FADD.FTZ R91, R91, R40 ;  /* 0x000000285b5b7221 */ /* 0x001fe20000010000 */
        /* <DEDUP_REMOVED lines=29> */
.L_x_948:
[----:B------:R-:W-:Y:S05]  /*2b20*/  BSYNC B0 ;  /* 0x0000000000007941 */ /* 0x000fea0003800000 */
.L_x_947:
[----:B------:R-:W-:Y:S04]  /*2b30*/  BSSY B0, `(.L_x_950) ;  /* 0x000000d000007945 */ /* 0x000fe80003800000 */
        /* <DEDUP_REMOVED lines=12> */
.L_x_951:
[----:B------:R-:W-:Y:S05]  /*2c00*/  BSYNC B0 ;  /* 0x0000000000007941 */ /* 0x000fea0003800000 */
.L_x_950:
[----:B------:R-:W-:Y:S05]  /*2c10*/  @!P0 BRA `(.L_x_952) ;  /* 0x0000001000888947 */ /* 0x000fea0003800000 */
[----:B------:R-:W1:Y:S01]  /*2c20*/  LDC R34, c[0x0][0x10] ;  /* 0x00000400ff227b82 */ /* 0x000e620000000800 */
[----:B------:R-:W3:Y:S01]  /*2c30*/  S2R R35, SR_CTAID.Y ;  /* 0x0000000000237919 */ /* 0x000ee20000002600 */
[----:B--2---:R-:W-:-:S06]  /*2c40*/  LOP3.LUT R29, R72, 0x1, RZ, 0xc0, !PT ;  /* 0x00000001481d7812 */ /* 0x004fcc00078ec0ff */
[----:B------:R-:W2:Y:S08]  /*2c50*/  LDC.64 R26, c[0x0][0x258] ;  /* 0x00009600ff1a7b82 */ /* 0x000eb00000000a00 */
[----:B------:R-:W4:Y:S01]  /*2c60*/  LDC.64 R24, c[0x0][0x260] ;  /* 0x00009800ff187b82 */ /* 0x000f220000000a00 */
[----:B-1----:R-:W-:-:S04]  /*2c70*/  IMAD R29, R29, R34, RZ ;  /* 0x000000221d1d7224 */ /* 0x002fc800078e02ff */
        /* <DEDUP_REMOVED lines=25> */
.L_x_954:
[----:B--2---:R-:W2:Y:S04]  /*2e10*/  LDG.E.STRONG.GPU R28, desc[UR8][R26.64] ;  /* 0x000000081a1c7981 */ /* 0x004ea8000c1ef900 */
[----:B--2---:R-:W-:Y:S01]  /*2e20*/  CCTL.IVALL ;  /* 0x00000000ff00798f */ /* 0x004fe20002000000 */
[----:B------:R-:W-:Y:S05]  /*2e30*/  YIELD ;  /* 0x0000000000007946 */ /* 0x000fea0003800000 */
[----:B------:R-:W-:-:S13]  /*2e40*/  ISETP.NE.AND P0, PT, R28, R33, PT ;  /* 0x000000211c00720c */ /* 0x000fda0003f05270 */
[----:B------:R-:W-:Y:S05]  /*2e50*/  @P0 BRA `(.L_x_954) ;  /* 0xfffffffc00ec0947 */ /* 0x000fea000383ffff */
.L_x_953:
        /* <DEDUP_REMOVED lines=17> */
.L_x_958:
        /* <DEDUP_REMOVED lines=115> */
.L_x_957:
        /* <DEDUP_REMOVED lines=32> */
[----:B------:R-:W-:Y:S02]  /*38a0*/  ISETP.EQ.OR P6, PT, R28, UR7, P2 ;  /* 0x000000071c007c0c */ /* 0x000fe400097c2670 */
[----:B------:R-:W-:Y:S01]  /*38b0*/  IADD3 R33, R37, 0x3, RZ ;  /* 0x0000000325217810 */ /* 0x000fe20007ffe0ff */
[----:B----4-:R-:W-:Y:S01]  /*38c0*/  @!P3 FADD.FTZ R20, R20, R30 ;  /* 0x0000001e1414b221 */ /* 0x010fe20000010000 */
[----:B------:R-:W-:Y:S01]  /*38d0*/  @!P3 FADD.FTZ R21, R21, R31 ;  /* 0x0000001f1515b221 */ /* 0x000fe20000010000 */
[----:B------:R-:W-:Y:S01]  /*38e0*/  @!P0 IMAD R27, R34, R37, R35 ;  /* 0x00000025221b8224 */ /* 0x000fe200078e0223 */
[----:B------:R-:W-:-:S04]  /*38f0*/  ISETP.EQ.OR P3, PT, R33, UR7, P2 ;  /* 0x0000000721007c0c */ /* 0x000fc80009762670 */
[----:B------:R-:W-:Y:S02]  /*3900*/  @!P5 IMAD R29, R34, R26, R35 ;  /* 0x0000001a221dd224 */ /* 0x000fe400078e0223 */
[----:B------:R-:W-:-:S04]  /*3910*/  @!P0 IMAD.WIDE.U32 R26, R27, 0x8, R24 ;  /* 0x000000081b1a8825 */ /* 0x000fc800078e0018 */
[C---:B------:R-:W-:Y:S02]  /*3920*/  @!P6 IMAD R31, R34.reuse, R28, R35 ;  /* 0x0000001c221fe224 */ /* 0x040fe400078e0223 */
[----:B------:R-:W-:Y:S01]  /*3930*/  @!P5 IMAD.WIDE.U32 R28, R29, 0x8, R24 ;  /* 0x000000081d1cd825 */ /* 0x000fe200078e0018 */
[----:B------:R-:W2:Y:S03]  /*3940*/  @!P0 LDG.E.64 R26, desc[UR8][R26.64] ;  /* 0x000000081a1a8981 */ /* 0x000ea6000c1e1b00 */
[----:B------:R-:W-:Y:S02]  /*3950*/  @!P3 IMAD R33, R34, R33, R35 ;  /* 0x000000212221b224 */ /* 0x000fe400078e0223 */
[--C-:B------:R-:W-:Y:S01]  /*3960*/  @!P6 IMAD.WIDE.U32 R30, R31, 0x8, R24.reuse ;  /* 0x000000081f1ee825 */ /* 0x100fe200078e0018 */
[----:B------:R-:W3:Y:S03]  /*3970*/  @!P5 LDG.E.64 R28, desc[UR8][R28.64] ;  /* 0x000000081c1cd981 */ /* 0x000ee6000c1e1b00 */
[----:B------:R-:W-:-:S02]  /*3980*/  @!P3 IMAD.WIDE.U32 R32, R33, 0x8, R24 ;  /* 0x000000082120b825 */ /* 0x000fc400078e0018 */
[----:B------:R-:W4:Y:S04]  /*3990*/  @!P6 LDG.E.64 R30, desc[UR8][R30.64] ;  /* 0x000000081e1ee981 */ /* 0x000f28000c1e1b00 */
[----:B------:R-:W5:Y:S01]  /*39a0*/  @!P3 LDG.E.64 R32, desc[UR8][R32.64] ;  /* 0x000000082020b981 */ /* 0x000f62000c1e1b00 */
[----:B------:R-:W-:Y:S02]  /*39b0*/  IADD3 R36, R36, -0x4, RZ ;  /* 0xfffffffc24247810 */ /* 0x000fe40007ffe0ff */
[----:B------:R-:W-:Y:S02]  /*39c0*/  IADD3 R37, R37, 0x4, RZ ;  /* 0x0000000425257810 */ /* 0x000fe40007ffe0ff */
[----:B------:R-:W-:Y:S01]  /*39d0*/  IADD3 R36, R36, -0x4, RZ ;  /* 0xfffffffc24247810 */ /* 0x000fe20007ffe0ff */
[----:B--2---:R-:W-:Y:S01]  /*39e0*/  @!P0 FADD.FTZ R20, R20, R26 ;  /* 0x0000001a14148221 */ /* 0x004fe20000010000 */
[----:B------:R-:W-:Y:S01]  /*39f0*/  @!P0 FADD.FTZ R21, R21, R27 ;  /* 0x0000001b15158221 */ /* 0x000fe20000010000 */
[----:B------:R-:W-:-:S02]  /*3a00*/  PLOP3.LUT P0, PT, PT, PT, PT, 0x8, 0x0 ;  /* 0x000000000000781c */ /* 0x000fc40003f0e170 */
[----:B---3--:R-:W-:Y:S01]  /*3a10*/  @!P5 FADD.FTZ R20, R20, R28 ;  /* 0x0000001c1414d221 */ /* 0x008fe20000010000 */
[----:B------:R-:W-:-:S03]  /*3a20*/  @!P5 FADD.FTZ R21, R21, R29 ;  /* 0x0000001d1515d221 */ /* 0x000fc60000010000 */
[----:B----4-:R-:W-:Y:S01]  /*3a30*/  @!P6 FADD.FTZ R20, R20, R30 ;  /* 0x0000001e1414e221 */ /* 0x010fe20000010000 */
[----:B------:R-:W-:-:S03]  /*3a40*/  @!P6 FADD.FTZ R21, R21, R31 ;  /* 0x0000001f1515e221 */ /* 0x000fc60000010000 */
[----:B-----5:R-:W-:Y:S01]  /*3a50*/  @!P3 FADD.FTZ R20, R20, R32 ;  /* 0x000000201414b221 */ /* 0x020fe20000010000 */
[----:B------:R-:W-:-:S07]  /*3a60*/  @!P3 FADD.FTZ R21, R21, R33 ;  /* 0x000000211515b221 */ /* 0x000fce0000010000 */
.L_x_959:
[----:B------:R-:W-:-:S13]  /*3a70*/  ISETP.NE.OR P0, PT, R36, RZ, P0 ;  /* 0x000000ff2400720c */ /* 0x000fda0000705670 */
[----:B------:R-:W-:Y:S05]  /*3a80*/  @!P0 BRA `(.L_x_955) ;  /* 0x00000000007c8947 */ /* 0x000fea0003800000 */
.L_x_956:
        /* <DEDUP_REMOVED lines=31> */
.L_x_955:
        /* <DEDUP_REMOVED lines=11> */
.L_x_961:
[----:B------:R-:W-:Y:S05]  /*3d30*/  BSYNC B0 ;  /* 0x0000000000007941 */ /* 0x000fea0003800000 */
.L_x_960:
        /* <DEDUP_REMOVED lines=16> */
.L_x_952:
[----:B------:R-:W1:Y:S01]  /*3e40*/  S2UR UR6, SR_CgaCtaId ;  /* 0x00000000000679c3 */ /* 0x000e620000008800 */
[----:B------:R-:W-:Y:S01]  /*3e50*/  UMOV UR5, 0x400 ;  /* 0x0000040000057882 */ /* 0x000fe20000000000 */
[----:B------:R-:W-:Y:S02]  /*3e60*/  ULDC.64 UR12, c[0x0][0x290] ;  /* 0x0000a400000c7ab9 */ /* 0x000fe40000000a00 */
[----:B------:R-:W-:Y:S02]  /*3e70*/  ISETP.GE.U32.AND P0, PT, R75, UR12, PT ;  /* 0x0000000c4b007c0c */ /* 0x000fe4000bf06070 */
[----:B------:R-:W-:Y:S02]  /*3e80*/  ISETP.GE.U32.AND P3, PT, R73, UR12, PT ;  /* 0x0000000c49007c0c */ /* 0x000fe4000bf66070 */
[----:B------:R-:W-:Y:S02]  /*3e90*/  ISETP.GE.AND.EX P0, PT, R69, UR13, PT, P0 ;  /* 0x0000000d45007c0c */ /* 0x000fe4000bf06300 */
[----:B------:R-:W-:-:S02]  /*3ea0*/  ISETP.GE.AND.EX P3, PT, R65, UR13, PT, P3 ;  /* 0x0000000d41007c0c */ /* 0x000fc4000bf66330 */
[C---:B------:R-:W-:Y:S02]  /*3eb0*/  ISETP.GT.U32.OR P0, PT, R78.reuse, 0x27f, P0 ;  /* 0x0000027f4e00780c */ /* 0x040fe40000704470 */
[----:B------:R-:W-:Y:S01]  /*3ec0*/  ISETP.GT.U32.OR P3, PT, R78, 0x27f, P3 ;  /* 0x0000027f4e00780c */ /* 0x000fe20001f64470 */
[----:B-1----:R-:W-:-:S09]  /*3ed0*/  ULEA UR5, UR6, UR5, 0x18 ;  /* 0x0000000506057291 */ /* 0x002fd2000f8ec03f */
[----:B------:R-:W-:Y:S01]  /*3ee0*/  @!P2 STS.64 [UR5+0xc0], R20 ;  /* 0x0000c014ff00a988 */ /* 0x000fe20008000a05 */
[----:B------:R-:W-:Y:S01]  /*3ef0*/  BAR.SYNC.DEFER_BLOCKING 0x0 ;  /* 0x0000000000007b1d */ /* 0x000fe20000010000 */
[----:B------:R-:W-:-:S04]  /*3f00*/  ISETP.GE.U32.AND P2, PT, R74, UR12, PT ;  /* 0x0000000c4a007c0c */ /* 0x000fc8000bf46070 */
[----:B------:R-:W-:-:S04]  /*3f10*/  ISETP.GE.AND.EX P2, PT, R67, UR13, PT, P2 ;  /* 0x0000000d43007c0c */ /* 0x000fc8000bf46320 */
[----:B------:R-:W-:Y:S01]  /*3f20*/  ISETP.GT.U32.OR P2, PT, R78, 0x27f, P2 ;  /* 0x0000027f4e00780c */ /* 0x000fe20001744470 */
[----:B--2---:R-:W0:Y:S01]  /*3f30*/  LDS.64 R24, [UR5+0xc0] ;  /* 0x0000c005ff187984 */ /* 0x004e220008000a00 */
[----:B------:R-:W-:Y:S02]  /*3f40*/  ULDC UR5, c[0x0][0x2bc] ;  /* 0x0000af0000057ab9 */ /* 0x000fe40000000800 */
[----:B0-----:R-:W-:Y:S01]  /*3f50*/  FMUL.FTZ R20, R24, UR5 ;  /* 0x0000000518147c20 */ /* 0x001fe20008410000 */
[----:B------:R-:W-:Y:S01]  /*3f60*/  FMUL.FTZ R21, R25, UR5 ;  /* 0x0000000519157c20 */ /* 0x000fe20008410000 */
[----:B------:R-:W-:Y:S07]  /*3f70*/  @!P4 BRA `(.L_x_962) ;  /* 0x000000000048c947 */ /* 0x000fee0003800000 */
        /* <DEDUP_REMOVED lines=18> */
.L_x_962:
[----:B------:R-:W-:Y:S04]  /*40a0*/  BSSY B0, `(.L_x_963) ;  /* 0x0000013000007945 */ /* 0x000fe80003800000 */
[----:B------:R-:W-:Y:S05]  /*40b0*/  @!P1 BRA `(.L_x_964) ;  /* 0x0000000000449947 */ /* 0x000fea0003800000 */
[----:B------:R-:W-:Y:S01]  /*40c0*/  ULDC.64 UR12, c[0x0][0x288] ;  /* 0x0000a200000c7ab9 */ /* 0x000fe20000000a00 */
[----:B------:R-:W-:Y:S01]  /*40d0*/  MOV R24, R82 ;  /* 0x0000005200187202 */ /* 0x000fe20000000f00 */
[----:B------:R-:W-:Y:S01]  /*40e0*/  IMAD R27, R71, UR12, RZ ;  /* 0x0000000c471b7c24 */ /* 0x000fe2000f8e02ff */
[----:B------:R-:W-:Y:S01]  /*40f0*/  MOV R25, R85 ;  /* 0x0000005500197202 */ /* 0x000fe20000000f00 */
[-CC-:B------:R-:W-:Y:S01]  /*4100*/  FFMA.FTZ R23, R23, R20.reuse, R21.reuse ;  /* 0x0000001417177223 */ /* 0x180fe20000010015 */
[----:B------:R-:W-:Y:S01]  /*4110*/  FFMA.FTZ R6, R6, R20, R21 ;  /* 0x0000001406067223 */ /* 0x000fe20000010015 */
[C---:B------:R-:W-:Y:S02]  /*4120*/  IMAD R27, R76.reuse, UR13, R27 ;  /* 0x0000000d4c1b7c24 */ /* 0x040fe4000f8e021b */
[----:B------:R-:W-:Y:S01]  /*4130*/  IMAD.WIDE.U32 R24, R76, UR12, R24 ;  /* 0x0000000c4c187c25 */ /* 0x000fe2000f8e0018 */
[----:B------:R-:W-:-:S03]  /*4140*/  ULDC.64 UR12, c[0x0][0x210] ;  /* 0x00008400000c7ab9 */ /* 0x000fc60000000a00 */
[----:B------:R-:W-:Y:S01]  /*4150*/  FFMA.FTZ R23, R16, R8, -R23 ;  /* 0x0000000810177223 */ /* 0x000fe20000010817 */
[----:B------:R-:W-:Y:S01]  /*4160*/  IADD3 R25, R25, R27, RZ ;  /* 0x0000001b19197210 */ /* 0x000fe20007ffe0ff */
[----:B------:R-:W-:Y:S01]  /*4170*/  FFMA.FTZ R27, R17, R9, -R6 ;  /* 0x00000009111b7223 */ /* 0x000fe20000010806 */
[C---:B------:R-:W-:Y:S01]  /*4180*/  LEA R8, P5, R24.reuse, UR12, 0x2 ;  /* 0x0000000c18087c11 */ /* 0x040fe2000f8a10ff */
[-C--:B------:R-:W-:Y:S02]  /*4190*/  FMUL.FTZ R26, R23, R70.reuse ;  /* 0x00000046171a7220 */ /* 0x080fe40000410000 */
[----:B------:R-:W-:Y:S01]  /*41a0*/  FMUL.FTZ R27, R27, R70 ;  /* 0x000000461b1b7220 */ /* 0x000fe20000410000 */
[----:B------:R-:W-:-:S05]  /*41b0*/  LEA.HI.X R9, R24, UR13, R25, 0x2, P5 ;  /* 0x0000000d18097c11 */ /* 0x000fca000a8f1419 */
[----:B------:R0:W-:Y:S04]  /*41c0*/  STG.E.64 desc[UR8][R8.64], R26 ;  /* 0x0000001a08007986 */ /* 0x0001e8000c101b08 */
.L_x_964:
[----:B------:R-:W-:Y:S05]  /*41d0*/  BSYNC B0 ;  /* 0x0000000000007941 */ /* 0x000fea0003800000 */
.L_x_963:
[----:B------:R-:W-:Y:S05]  /*41e0*/  @!P4 BRA `(.L_x_965) ;  /* 0x000000000048c947 */ /* 0x000fea0003800000 */
        /* <DEDUP_REMOVED lines=18> */
.L_x_965:
[----:B------:R-:W-:Y:S04]  /*4310*/  BSSY B0, `(.L_x_966) ;  /* 0x0000013000007945 */ /* 0x000fe80003800000 */
[----:B------:R-:W-:Y:S05]  /*4320*/  @P0 BRA `(.L_x_967) ;  /* 0x0000000000440947 */ /* 0x000fea0003800000 */
[----:B------:R-:W-:Y:S01]  /*4330*/  ULDC.64 UR12, c[0x0][0x288] ;  /* 0x0000a200000c7ab9 */ /* 0x000fe20000000a00 */
[----:B0-----:R-:W-:Y:S01]  /*4340*/  MOV R8, R82 ;  /* 0x0000005200087202 */ /* 0x001fe20000000f00 */
[----:B------:R-:W-:Y:S01]  /*4350*/  IMAD R6, R69, UR12, RZ ;  /* 0x0000000c45067c24 */ /* 0x000fe2000f8e02ff */
[----:B------:R-:W-:Y:S01]  /*4360*/  MOV R9, R85 ;  /* 0x0000005500097202 */ /* 0x000fe20000000f00 */
[-CC-:B------:R-:W-:Y:S01]  /*4370*/  FFMA.FTZ R3, R3, R20.reuse, R21.reuse ;  /* 0x0000001403037223 */ /* 0x180fe20000010015 */
        /* <DEDUP_REMOVED lines=12> */
.L_x_967:
[----:B------:R-:W-:Y:S05]  /*4440*/  BSYNC B0 ;  /* 0x0000000000007941 */ /* 0x000fea0003800000 */
.L_x_966:
[----:B------:R-:W-:Y:S05]  /*4450*/  @!P4 BRA `(.L_x_968) ;  /* 0x000000000048c947 */ /* 0x000fea0003800000 */
[----:B------:R-:W-:Y:S01]  /*4460*/  FFMA.FTZ R0, R5, R16, R18 ;  /* 0x0000001005007223 */ /* 0x000fe20000010012 */
[----:B------:R-:W-:-:S03]  /*4470*/  FFMA.FTZ R3, R2, R17, R19 ;  /* 0x0000001102037223 */ /* 0x000fc60000010013 */
[----:B------:R-:W-:Y:S01]  /*4480*/  FMUL.FTZ R6, R0, -1.4426950216293334961 ;  /* 0xbfb8aa3b00067820 */ /* 0x000fe20000410000 */
[----:B-1----:R-:W-:-:S05]  /*4490*/  FMUL.FTZ R10, R3, -1.4426950216293334961 ;  /* 0xbfb8aa3b030a7820 */ /* 0x002fca0000410000 */
        /* <DEDUP_REMOVED lines=14> */
.L_x_968:
[----:B------:R-:W-:Y:S04]  /*4580*/  BSSY B0, `(.L_x_969) ;  /* 0x0000013000007945 */ /* 0x000fe80003800000 */
[----:B------:R-:W-:Y:S05]  /*4590*/  @P2 BRA `(.L_x_970) ;  /* 0x0000000000442947 */ /* 0x000fea0003800000 */
[----:B------:R-:W-:Y:S01]  /*45a0*/  ULDC.64 UR12, c[0x0][0x288] ;  /* 0x0000a200000c7ab9 */ /* 0x000fe20000000a00 */
[----:B01----:R-:W-:Y:S01]  /*45b0*/  MOV R8, R82 ;  /* 0x0000005200087202 */ /* 0x003fe20000000f00 */
        /* <DEDUP_REMOVED lines=8> */
[----:B------:R-:W-:Y:S01]  /*4640*/  FFMA.FTZ R11, R17, R13, -R0 ;  /* 0x0000000d110b7223 */ /* 0x000fe20000010800 */
[----:B------:R-:W-:Y:S02]  /*4650*/  LEA R2, P0, R8, UR12, 0x2 ;  /* 0x0000000c08027c11 */ /* 0x000fe4000f8010ff */
[-C--:B------:R-:W-:Y:S01]  /*4660*/  FMUL.FTZ R10, R5, R70.reuse ;  /* 0x00000046050a7220 */ /* 0x080fe20000410000 */
[----:B------:R-:W-:Y:S01]  /*4670*/  IADD3 R67, R9, R67, RZ ;  /* 0x0000004309437210 */ /* 0x000fe20007ffe0ff */
[----:B------:R-:W-:-:S03]  /*4680*/  FMUL.FTZ R11, R11, R70 ;  /* 0x000000460b0b7220 */ /* 0x000fc60000410000 */
[----:B------:R-:W-:-:S05]  /*4690*/  LEA.HI.X R3, R8, UR13, R67, 0x2, P0 ;  /* 0x0000000d08037c11 */ /* 0x000fca00080f1443 */
[----:B------:R2:W-:Y:S02]  /*46a0*/  STG.E.64 desc[UR8][R2.64], R10 ;  /* 0x0000000a02007986 */ /* 0x0005e4000c101b08 */
.L_x_970:
[----:B------:R-:W-:Y:S05]  /*46b0*/  BSYNC B0 ;  /* 0x0000000000007941 */ /* 0x000fea0003800000 */
.L_x_969:
[----:B------:R-:W-:Y:S05]  /*46c0*/  @!P4 BRA `(.L_x_971) ;  /* 0x000000000048c947 */ /* 0x000fea0003800000 */
[----:B------:R-:W-:Y:S01]  /*46d0*/  FFMA.FTZ R19, R4, R17, R19 ;  /* 0x0000001104137223 */ /* 0x000fe20000010013 */
[----:B------:R-:W-:-:S03]  /*46e0*/  FFMA.FTZ R18, R7, R16, R18 ;  /* 0x0000001007127223 */ /* 0x000fc60000010012 */
[----:B------:R-:W-:Y:S01]  /*46f0*/  FMUL.FTZ R5, R19, -1.4426950216293334961 ;  /* 0xbfb8aa3b13057820 */ /* 0x000fe20000410000 */
[----:B------:R-:W-:-:S05]  /*4700*/  FMUL.FTZ R0, R18, -1.4426950216293334961 ;  /* 0xbfb8aa3b12007820 */ /* 0x000fca0000410000 */
[----:B------:R-:W3:Y:S08]  /*4710*/  MUFU.EX2 R5, R5 ;  /* 0x0000000500057308 */ /* 0x000ef00000000800 */
[----:B------:R-:W2:Y:S01]  /*4720*/  MUFU.EX2 R0, R0 ;  /* 0x0000000000007308 */ /* 0x000ea20000000800 */
[----:B---3--:R-:W-:-:S07]  /*4730*/  FADD.FTZ R6, R5, 1 ;  /* 0x3f80000005067421 */ /* 0x008fce0000010000 */
[----:B------:R-:W0:Y:S01]  /*4740*/  MUFU.RCP R6, R6 ;  /* 0x0000000600067308 */ /* 0x000e220000001000 */
[----:B--2---:R-:W-:-:S07]  /*4750*/  FADD.FTZ R2, R0, 1 ;  /* 0x3f80000000027421 */ /* 0x004fce0000010000 */
[----:B------:R-:W2:Y:S01]  /*4760*/  MUFU.RCP R3, R2 ;  /* 0x0000000200037308 */ /* 0x000ea20000001000 */
[----:B01----:R-:W-:Y:S01]  /*4770*/  FADD.FTZ R8, -R6, 1 ;  /* 0x3f80000006087421 */ /* 0x003fe20000010100 */
[----:B------:R-:W-:-:S03]  /*4780*/  FMUL.FTZ R15, R15, R6 ;  /* 0x000000060f0f7220 */ /* 0x000fc60000410000 */
[----:B------:R-:W-:Y:S01]  /*4790*/  FFMA.FTZ R8, R19, R8, 1 ;  /* 0x3f80000013087423 */ /* 0x000fe20000010008 */
[----:B--2---:R-:W-:Y:S01]  /*47a0*/  FADD.FTZ R9, -R3, 1 ;  /* 0x3f80000003097421 */ /* 0x004fe20000010100 */
[----:B------:R-:W-:Y:S02]  /*47b0*/  FMUL.FTZ R14, R14, R3 ;  /* 0x000000030e0e7220 */ /* 0x000fe40000410000 */
[----:B------:R-:W-:Y:S01]  /*47c0*/  FMUL.FTZ R15, R15, R8 ;  /* 0x000000080f0f7220 */ /* 0x000fe20000410000 */
[----:B------:R-:W-:-:S04]  /*47d0*/  FFMA.FTZ R9, R18, R9, 1 ;  /* 0x3f80000012097423 */ /* 0x000fc80000010009 */
[----:B------:R-:W-:-:S07]  /*47e0*/  FMUL.FTZ R14, R14, R9 ;  /* 0x000000090e0e7220 */ /* 0x000fce0000410000 */
.L_x_971:
[----:B------:R-:W-:Y:S04]  /*47f0*/  BSSY B0, `(.L_x_972) ;  /* 0x0000012000007945 */ /* 0x000fe80003800000 */
[----:B------:R-:W-:Y:S05]  /*4800*/  @P3 BRA `(.L_x_973) ;  /* 0x0000000000403947 */ /* 0x000fea0003800000 */
[----:B------:R-:W-:Y:S01]  /*4810*/  ULDC.64 UR12, c[0x0][0x288] ;  /* 0x0000a200000c7ab9 */ /* 0x000fe20000000a00 */
[----:B------:R-:W-:Y:S01]  /*4820*/  MOV R83, R85 ;  /* 0x0000005500537202 */ /* 0x000fe20000000f00 */
[----:B------:R-:W-:Y:S02]  /*4830*/  IMAD R0, R65, UR12, RZ ;  /* 0x0000000c41007c24 */ /* 0x000fe4000f8e02ff */
[-CC-:B------:R-:W-:Y:S01]  /*4840*/  FFMA.FTZ R7, R7, R20.reuse, R21.reuse ;  /* 0x0000001407077223 */ /* 0x180fe20000010015 */
[----:B------:R-:W-:Y:S01]  /*4850*/  FFMA.FTZ R4, R4, R20, R21 ;  /* 0x0000001404047223 */ /* 0x000fe20000010015 */
[----:B------:R-:W-:-:S04]  /*4860*/  IMAD.WIDE.U32 R82, R73, UR12, R82 ;  /* 0x0000000c49527c25 */ /* 0x000fc8000f8e0052 */
[----:B------:R-:W-:Y:S01]  /*4870*/  FFMA.FTZ R7, R16, R14, -R7 ;  /* 0x0000000e10077223 */ /* 0x000fe20000010807 */
[----:B------:R-:W-:Y:S01]  /*4880*/  FFMA.FTZ R15, R17, R15, -R4 ;  /* 0x0000000f110f7223 */ /* 0x000fe20000010804 */
[----:B--2---:R-:W-:Y:S01]  /*4890*/  IMAD R3, R73, UR13, R0 ;  /* 0x0000000d49037c24 */ /* 0x004fe2000f8e0200 */
[----:B------:R-:W-:Y:S01]  /*48a0*/  ULDC.64 UR12, c[0x0][0x210] ;  /* 0x00008400000c7ab9 */ /* 0x000fe20000000a00 */
[-C--:B------:R-:W-:Y:S01]  /*48b0*/  FMUL.FTZ R14, R7, R70.reuse ;  /* 0x00000046070e7220 */ /* 0x080fe20000410000 */
[----:B------:R-:W-:Y:S01]  /*48c0*/  LEA R2, P0, R82, UR12, 0x2 ;  /* 0x0000000c52027c11 */ /* 0x000fe2000f8010ff */
[----:B------:R-:W-:Y:S01]  /*48d0*/  FMUL.FTZ R15, R15, R70 ;  /* 0x000000460f0f7220 */ /* 0x000fe20000410000 */
[----:B------:R-:W-:-:S04]  /*48e0*/  IADD3 R3, R83, R3, RZ ;  /* 0x0000000353037210 */ /* 0x000fc80007ffe0ff */
[----:B------:R-:W-:-:S05]  /*48f0*/  LEA.HI.X R3, R82, UR13, R3, 0x2, P0 ;  /* 0x0000000d52037c11 */ /* 0x000fca00080f1403 */
[----:B------:R3:W-:Y:S02]  /*4900*/  STG.E.64 desc[UR8][R2.64], R14 ;  /* 0x0000000e02007986 */ /* 0x0007e4000c101b08 */
.L_x_973:
[----:B------:R-:W-:Y:S05]  /*4910*/  BSYNC B0 ;  /* 0x0000000000007941 */ /* 0x000fea0003800000 */
.L_x_972:
[----:B------:R-:W4:Y:S01]  /*4920*/  LDC R0, c[0x0][0x10] ;  /* 0x00000400ff007b82 */ /* 0x000f220000000800 */
[----:B------:R-:W-:Y:S02]  /*4930*/  IADD3 R72, R72, 0x1, RZ ;  /* 0x0000000148487810 */ /* 0x000fe40007ffe0ff */
[----:B----4-:R-:W-:-:S04]  /*4940*/  IADD3 R77, R0, R77, RZ ;  /* 0x0000004d004d7210 */ /* 0x010fc80007ffe0ff */
[----:B------:R-:W-:-:S13]  /*4950*/  ISETP.GE.AND P0, PT, R77, UR4, PT ;  /* 0x000000044d007c0c */ /* 0x000fda000bf06270 */
[----:B------:R-:W-:Y:S05]  /*4960*/  @!P0 BRA `(.L_x_974) ;  /* 0xffffffb800648947 */ /* 0x000fea000383ffff */
.L_x_938:
[----:B------:R-:W4:Y:S01]  /*4970*/  LDC R4, c[0x0][0xc] ;  /* 0x00000300ff047b82 */ /* 0x000f220000000800 */
[----:B------:R-:W-:Y:S01]  /*4980*/  ISETP.NE.AND P1, PT, R78, RZ, PT ;  /* 0x000000ff4e00720c */ /* 0x000fe20003f25270 */
[----:B------:R-:W-:Y:S06]  /*4990*/  BSSY B0, `(.L_x_975) ;  /* 0x0000011000007945 */ /* 0x000fec0003800000 */
[----:B------:R-:W5:Y:S08]  /*49a0*/  LDC R7, c[0x0][0x10] ;  /* 0x00000400ff077b82 */ /* 0x000f700000000800 */
[----:B--23--:R-:W2:Y:S01]  /*49b0*/  LDC.64 R2, c[0x0][0x258] ;  /* 0x00009600ff027b82 */ /* 0x00cea20000000a00 */
[----:B----4-:R-:W-:-:S02]  /*49c0*/  ISETP.NE.AND P0, PT, R4, 0x1, PT ;  /* 0x000000010400780c */ /* 0x010fc40003f05270 */
[----:B-----5:R-:W-:-:S04]  /*49d0*/  SHF.L.U32 R0, R7, 0x1, RZ ;  /* 0x0000000107007819 */ /* 0x020fc800000006ff */
[----:B------:R-:W-:-:S05]  /*49e0*/  SEL R5, R0, RZ, P0 ;  /* 0x000000ff00057207 */ /* 0x000fca0000000000 */
[----:B--2---:R-:W-:Y:S01]  /*49f0*/  IMAD.WIDE.U32 R2, R5, 0x4, R2 ;  /* 0x0000000405027825 */ /* 0x004fe200078e0002 */
        /* <DEDUP_REMOVED lines=10> */
.L_x_976:
[----:B------:R-:W-:Y:S05]  /*4aa0*/  BSYNC B0 ;  /* 0x0000000000007941 */ /* 0x000fea0003800000 */
.L_x_975:
        /* <DEDUP_REMOVED lines=11> */
.L_x_978:
[----:B------:R-:W2:Y:S04]  /*4b60*/  LDG.E.STRONG.GPU R5, desc[UR8][R2.64] ;  /* 0x0000000802057981 */ /* 0x000ea8000c1ef900 */
[----:B--2---:R-:W-:Y:S01]  /*4b70*/  CCTL.IVALL ;  /* 0x00000000ff00798f */ /* 0x004fe20002000000 */
[----:B------:R-:W-:Y:S05]  /*4b80*/  YIELD ;  /* 0x0000000000007946 */ /* 0x000fea0003800000 */
[----:B------:R-:W-:-:S13]  /*4b90*/  ISETP.NE.AND P0, PT, R5, R0, PT ;  /* 0x000000000500720c */ /* 0x000fda0003f05270 */
[----:B------:R-:W-:Y:S05]  /*4ba0*/  @P0 BRA `(.L_x_978) ;  /* 0xfffffffc00ec0947 */ /* 0x000fea000383ffff */
.L_x_977:
[----:B------:R-:W-:Y:S05]  /*4bb0*/  WARPSYNC.ALL ;  /* 0x0000000000007948 */ /* 0x000fea0003800000 */
[----:B------:R-:W2:Y:S08]  /*4bc0*/  LDC.64 R22, c[0x0][0x288] ;  /* 0x0000a200ff167b82 */ /* 0x000eb00000000a00 */
[----:B------:R-:W-:Y:S01]  /*4bd0*/  BAR.SYNC.DEFER_BLOCKING 0x0 ;  /* 0x0000000000007b1d */ /* 0x000fe20000010000 */
[----:B--2---:R-:W-:-:S04]  /*4be0*/  LEA.HI R0, P0, R23, R22, RZ, 0x1 ;  /* 0x0000001617007211 */ /* 0x004fc800078108ff */
[----:B------:R-:W-:-:S04]  /*4bf0*/  IADD3.X R3, RZ, R23, RZ, P0, !PT ;  /* 0x00000017ff037210 */ /* 0x000fc800007fe4ff */
[--C-:B------:R-:W-:Y:S02]  /*4c00*/  SHF.R.S64 R25, R0, 0x1, R3.reuse ;  /* 0x0000000100197819 */ /* 0x100fe40000001003 */
[----:B------:R-:W-:Y:S02]  /*4c10*/  SHF.R.S32.HI R0, RZ, 0x1f, R78 ;  /* 0x0000001fff007819 */ /* 0x000fe4000001144e */
[----:B0-----:R-:W-:Y:S02]  /*4c20*/  SHF.R.S32.HI R27, RZ, 0x1, R3 ;  /* 0x00000001ff1b7819 */ /* 0x001fe40000011403 */
        /* <DEDUP_REMOVED lines=16> */
.L_x_979:
[----:B------:R-:W-:-:S04]  /*4d30*/  LEA R6, P0, R78, UR4, 0x2 ;  /* 0x000000044e067c11 */ /* 0x000fc8000f8010ff */
[----:B------:R-:W-:Y:S02]  /*4d40*/  LEA.HI.X R7, R78, UR5, R0, 0x2, P0 ;  /* 0x000000054e077c11 */ /* 0x000fe400080f1400 */
[-C--:B-1----:R-:W-:Y:S02]  /*4d50*/  LEA R8, P0, R25, R6.reuse, 0x2 ;  /* 0x0000000619087211 */ /* 0x082fe400078010ff */
        /* <DEDUP_REMOVED lines=20> */
.L_x_980:
        /* <DEDUP_REMOVED lines=14> */
.L_x_1901:


//--------------------- .text._Z35group_norm_nhwc_bwd_one_pass_kernelI11Fp32IOBf16WLi64ELi10ELi640EEv26Group_norm_nhwc_bwd_params --------------------------
	.section	.text._Z35group_norm_nhwc_bwd_one_pass_kernelI11Fp32IOBf16WLi64ELi10ELi640EEv26Group_norm_nhwc_bwd_params,"ax",@progbits
	.align	128
        .global         _Z35group_norm_nhwc_bwd_one_pass_kernelI11Fp32IOBf16WLi64ELi10ELi640EEv26Group_norm_nhwc_bwd_params
        .type           _Z35group_norm_nhwc_bwd_one_pass_kernelI11Fp32IOBf16WLi64ELi10ELi640EEv26Group_norm_nhwc_bwd_params,@function
        .size           _Z35group_norm_nhwc_bwd_one_pass_kernelI11Fp32IOBf16WLi64ELi10ELi640EEv26Group_norm_nhwc_bwd_params,(.L_x_1902 - _Z35group_norm_nhwc_bwd_one_pass_kernelI11Fp32IOBf16WLi64ELi10ELi640EEv26Group_norm_nhwc_bwd_params)
        .other          _Z35group_norm_nhwc_bwd_one_pass_kernelI11Fp32IOBf16WLi64ELi10ELi640EEv26Group_norm_nhwc_bwd_params,@"STO_CUDA_ENTRY STV_DEFAULT"
_Z35group_norm_nhwc_bwd_one_pass_kernelI11Fp32IOBf16WLi64ELi10ELi640EEv26Group_norm_nhwc_bwd_params:
.text._Z35group_norm_nhwc_bwd_one_pass_kernelI11Fp32IOBf16WLi64ELi10ELi640EEv26Group_norm_nhwc_bwd_params:
[----:B------:R-:W0:Y:S08]  /*0000*/  LDC R1, c[0x0][0x28] ;  /* 0x00000a00ff017b82 */ /* 0x000e300000000800 */
[----:B------:R-:W1:Y:S01]  /*0010*/  S2UR UR9, SR_CTAID.Y ;  /* 0x00000000000979c3 */ /* 0x000e620000002600 */
[----:B------:R-:W-:Y:S01]  /*0020*/  ULDC UR5, c[0x0][0x2a0] ;  /* 0x0000a80000057ab9 */ /* 0x000fe20000000800 */
[----:B------:R-:W-:Y:S01]  /*0030*/  ULDC UR4, c[0x0][0x270] ;  /* 0x00009c0000047ab9 */ /* 0x000fe20000000800 */
[----:B------:R-:W2:Y:S01]  /*0040*/  S2R R30, SR_TID.X ;  /* 0x00000000001e7919 */ /* 0x000ea20000002100 */
[----:B------:R-:W-:Y:S01]  /*0050*/  UIMAD UR5, UR5, UR4, URZ ;  /* 0x00000004050572a4 */ /* 0x000fe2000f8e023f */
[----:B0-----:R-:W-:Y:S01]  /*0060*/  IADD3 R1, R1, -0x8, RZ ;  /* 0xfffffff801017810 */ /* 0x001fe20007ffe0ff */
[----:B------:R-:W-:-:S02]  /*0070*/  ULDC.64 UR14, c[0x0][0x208] ;  /* 0x00008200000e7ab9 */ /* 0x000fc40000000a00 */
[----:B-1----:R-:W-:-:S06]  /*0080*/  UISETP.GE.AND UP0, UPT, UR9, UR5, UPT ;  /* 0x000000050900728c */ /* 0x002fcc000bf06270 */
[----:B------:R-:W-:-:S13]  /*0090*/  PLOP3.LUT P0, PT, PT, PT, UP0, 0x80, 0x0 ;  /* 0x000000000000781c */ /* 0x000fda0003f0f008 */
[----:B--2---:R-:W-:Y:S05]  /*00a0*/  @P0 BRA `(.L_x_981) ;  /* 0x0000003400d00947 */ /* 0x004fea0003800000 */
[----:B------:R-:W0:Y:S01]  /*00b0*/  S2UR UR16, SR_CTAID.X ;  /* 0x00000000001079c3 */ /* 0x000e220000002500 */
[----:B------:R-:W-:Y:S01]  /*00c0*/  IMAD.WIDE.U32 R2, R30, -0x33333333, RZ ;  /* 0xcccccccd1e027825 */ /* 0x000fe200078e00ff */
[----:B------:R-:W-:Y:S01]  /*00d0*/  UMOV UR4, 0x400 ;  /* 0x0000040000047882 */ /* 0x000fe20000000000 */
[----:B------:R-:W-:Y:S01]  /*00e0*/  ULDC.64 UR18, c[0x0][0x290] ;  /* 0x0000a40000127ab9 */ /* 0x000fe20000000a00 */
[----:B------:R-:W-:Y:S02]  /*00f0*/  ULDC.64 UR10, c[0x0][0x288] ;  /* 0x0000a200000a7ab9 */ /* 0x000fe40000000a00 */
[----:B------:R-:W-:Y:S01]  /*0100*/  SHF.R.U32.HI R3, RZ, 0x2, R3 ;  /* 0x00000002ff037819 */ /* 0x000fe20000011603 */
[----:B------:R-:W-:Y:S01]  /*0110*/  UIMAD.WIDE.U32 UR6, UR10, 0x3, URZ ;  /* 0x000000030a0678a5 */ /* 0x000fe2000f8e003f */
[----:B------:R-:W0:Y:S01]  /*0120*/  LDC R42, c[0x0][0x2ac] ;  /* 0x0000ab00ff2a7b82 */ /* 0x000e220000000800 */
[----:B------:R-:W-:Y:S02]  /*0130*/  ULEA.HI UR13, UP0, UR11, UR10, URZ, 0x1 ;  /* 0x0000000a0b0d7291 */ /* 0x000fe4000f81083f */
[----:B------:R-:W-:Y:S01]  /*0140*/  IMAD R45, R3, -0x5, R30 ;  /* 0xfffffffb032d7824 */ /* 0x000fe200078e021e */
[----:B------:R-:W-:-:S02]  /*0150*/  UIMAD UR10, UR11, 0x3, URZ ;  /* 0x000000030b0a78a4 */ /* 0x000fc4000f8e023f */
[----:B------:R-:W-:Y:S02]  /*0160*/  UIADD3.X UR11, URZ, UR11, URZ, UP0, !UPT ;  /* 0x0000000b3f0b7290 */ /* 0x000fe400087fe43f */
[----:B------:R-:W1:Y:S01]  /*0170*/  S2UR UR8, SR_CgaCtaId ;  /* 0x00000000000879c3 */ /* 0x000e620000008800 */
[----:B------:R-:W-:Y:S01]  /*0180*/  UIADD3 UR10, UR7, UR10, URZ ;  /* 0x0000000a070a7290 */ /* 0x000fe2000fffe03f */
[----:B------:R-:W-:Y:S01]  /*0190*/  SHF.L.U32 R45, R45, 0x1, RZ ;  /* 0x000000012d2d7819 */ /* 0x000fe200000006ff */
[----:B------:R-:W-:Y:S02]  /*01a0*/  USHF.R.S64 UR13, UR13, 0x1, UR11 ;  /* 0x000000010d0d7899 */ /* 0x000fe4000800100b */
[----:B------:R-:W-:Y:S02]  /*01b0*/  ULEA.HI UR12, UP0, UR10, UR6, URZ, 0x1 ;  /* 0x000000060a0c7291 */ /* 0x000fe4000f81083f */
[----:B------:R-:W-:Y:S02]  /*01c0*/  USHF.R.S32.HI UR11, URZ, 0x1, UR11 ;  /* 0x000000013f0b7899 */ /* 0x000fe4000801140b */
[----:B------:R-:W-:-:S02]  /*01d0*/  UIADD3.X UR10, URZ, UR10, URZ, UP0, !UPT ;  /* 0x0000000a3f0a7290 */ /* 0x000fc400087fe43f */
[----:B------:R-:W-:Y:S02]  /*01e0*/  USHF.L.U64.HI UR11, UR13, 0x2, UR11 ;  /* 0x000000020d0b7899 */ /* 0x000fe4000801020b */
[----:B------:R-:W-:Y:S02]  /*01f0*/  USHF.R.S64 UR12, UR12, 0x1, UR10 ;  /* 0x000000010c0c7899 */ /* 0x000fe4000800100a */
[----:B------:R-:W-:Y:S01]  /*0200*/  USHF.R.S32.HI UR10, URZ, 0x1, UR10 ;  /* 0x000000013f0a7899 */ /* 0x000fe2000801140a */
[----:B0-----:R-:W-:Y:S01]  /*0210*/  IMAD R42, R42, UR16, R3 ;  /* 0x000000102a2a7c24 */ /* 0x001fe2000f8e0203 */
[----:B------:R-:W-:Y:S02]  /*0220*/  SHF.R.S32.HI R3, RZ, 0x1f, R30 ;  /* 0x0000001fff037819 */ /* 0x000fe4000001141e */
[----:B------:R-:W-:Y:S02]  /*0230*/  USHF.L.U64.HI UR10, UR12, 0x2, UR10 ;  /* 0x000000020c0a7899 */ /* 0x000fe4000801020a */
[----:B------:R-:W-:-:S02]  /*0240*/  LEA.HI R3, R3, R30, RZ, 0x5 ;  /* 0x0000001e03037211 */ /* 0x000fc400078f28ff */
[----:B------:R-:W-:Y:S01]  /*0250*/  ISETP.GE.U32.AND P1, PT, R42, UR18, PT ;  /* 0x000000122a007c0c */ /* 0x000fe2000bf26070 */
[----:B-1----:R-:W-:Y:S01]  /*0260*/  ULEA UR4, UR8, UR4, 0x18 ;  /* 0x0000000408047291 */ /* 0x002fe2000f8ec03f */
[----:B------:R-:W-:Y:S01]  /*0270*/  SHF.R.S32.HI R0, RZ, 0x1f, R42 ;  /* 0x0000001fff007819 */ /* 0x000fe2000001142a */
[----:B------:R-:W-:Y:S01]  /*0280*/  ULDC.U8 UR18, c[0x0][0x2a4] ;  /* 0x0000a90000127ab9 */ /* 0x000fe20000000000 */
[----:B------:R-:W-:Y:S01]  /*0290*/  SHF.R.S32.HI R3, RZ, 0x5, R3 ;  /* 0x00000005ff037819 */ /* 0x000fe20000011403 */
[----:B------:R-:W-:Y:S01]  /*02a0*/  UMOV UR8, UR9 ;  /* 0x0000000900087c82 */ /* 0x000fe20008000000 */
[----:B------:R-:W-:Y:S02]  /*02b0*/  ISETP.GE.AND.EX P1, PT, R0, UR19, PT, P1 ;  /* 0x0000001300007c0c */ /* 0x000fe4000bf26310 */
[----:B------:R-:W-:Y:S01]  /*02c0*/  LEA R0, R3, UR4, 0x3 ;  /* 0x0000000403007c11 */ /* 0x000fe2000f8e18ff */
[----:B------:R-:W-:Y:S01]  /*02d0*/  UMOV UR4, URZ ;  /* 0x0000003f00047c82 */ /* 0x000fe20008000000 */
[----:B------:R-:W-:-:S03]  /*02e0*/  ISETP.LT.U32.AND P1, PT, R30, 0x280, !P1 ;  /* 0x000002801e00780c */ /* 0x000fc60004f21070 */
[----:B------:R0:W-:Y:S10]  /*02f0*/  STL [R1], R0 ;  /* 0x0000000001007387 */ /* 0x0001f40000100800 */
.L_x_1005:
[----:B-1----:R-:W1:Y:S01]  /*0300*/  LDC R8, c[0x0][0x2a0] ;  /* 0x0000a800ff087b82 */ /* 0x002e620000000800 */
[----:B------:R-:W-:Y:S01]  /*0310*/  IABS R6, UR8 ;  /* 0x0000000800067c13 */ /* 0x000fe20008000000 */
[----:B------:R-:W-:Y:S01]  /*0320*/  ULDC.64 UR6, c[0x0][0x248] ;  /* 0x0000920000067ab9 */ /* 0x000fe20000000a00 */
[----:B------:R-:W-:Y:S01]  /*0330*/  ISETP.LE.AND P4, PT, RZ, UR8, PT ;  /* 0x00000008ff007c0c */ /* 0x000fe2000bf83270 */
[----:B------:R-:W-:-:S04]  /*0340*/  UIMAD.WIDE UR6, UR8, 0x8, UR6 ;  /* 0x00000008080678a5 */ /* 0x000fc8000f8e0206 */
[----:B--2---:R-:W2:Y:S01]  /*0350*/  @P1 LDC.64 R10, c[0x0][0x288] ;  /* 0x0000a200ff0a1b82 */ /* 0x004ea20000000a00 */
[----:B-1----:R-:W-:-:S04]  /*0360*/  IABS R5, R8 ;  /* 0x0000000800057213 */ /* 0x002fc80000000000 */
[----:B0-----:R-:W0:Y:S08]  /*0370*/  I2F.RP R0, R5 ;  /* 0x0000000500007306 */ /* 0x001e300000209400 */
[----:B0-----:R-:W0:Y:S02]  /*0380*/  MUFU.RCP R0, R0 ;  /* 0x0000000000007308 */ /* 0x001e240000001000 */
[----:B0-----:R-:W-:-:S06]  /*0390*/  IADD3 R2, R0, 0xffffffe, RZ ;  /* 0x0ffffffe00027810 */ /* 0x001fcc0007ffe0ff */
[----:B------:R0:W1:Y:S02]  /*03a0*/  F2I.FTZ.U32.TRUNC.NTZ R3, R2 ;  /* 0x0000000200037305 */ /* 0x000064000021f000 */
[----:B0-----:R-:W-:Y:S01]  /*03b0*/  HFMA2.MMA R2, -RZ, RZ, 0, 0 ;  /* 0x00000000ff027435 */ /* 0x001fe200000001ff */
[----:B-1----:R-:W-:-:S05]  /*03c0*/  IADD3 R4, RZ, -R3, RZ ;  /* 0x80000003ff047210 */ /* 0x002fca0007ffe0ff */
[----:B------:R-:W-:-:S04]  /*03d0*/  IMAD R7, R4, R5, RZ ;  /* 0x0000000504077224 */ /* 0x000fc800078e02ff */
[----:B------:R-:W-:Y:S01]  /*03e0*/  IMAD.HI.U32 R3, R3, R7, R2 ;  /* 0x0000000703037227 */ /* 0x000fe200078e0002 */
[----:B------:R-:W-:-:S05]  /*03f0*/  MOV R2, UR6 ;  /* 0x0000000600027c02 */ /* 0x000fca0008000f00 */
[----:B------:R-:W-:Y:S01]  /*0400*/  IMAD.HI.U32 R4, R3, R6, RZ ;  /* 0x0000000603047227 */ /* 0x000fe200078e00ff */
[----:B------:R-:W-:Y:S01]  /*0410*/  MOV R3, UR7 ;  /* 0x0000000700037c02 */ /* 0x000fe20008000f00 */
[----:B------:R-:W-:-:S03]  /*0420*/  ULDC.64 UR6, c[0x0][0x298] ;  /* 0x0000a60000067ab9 */ /* 0x000fc60000000a00 */
[----:B------:R-:W-:Y:S02]  /*0430*/  IADD3 R0, -R4, RZ, RZ ;  /* 0x000000ff04007210 */ /* 0x000fe40007ffe1ff */
[----:B------:R-:W3:Y:S03]  /*0440*/  LDG.E.64 R2, desc[UR14][R2.64] ;  /* 0x0000000e02027981 */ /* 0x000ee6000c1e1b00 */
        /* <DEDUP_REMOVED lines=23> */
[----:B------:R-:W-:Y:S01]  /*05c0*/  SHF.R.S32.HI R12, RZ, 0x1f, R42 ;  /* 0x0000001fff0c7819 */ /* 0x000fe2000001142a */
[----:B------:R-:W-:Y:S01]  /*05d0*/  IMAD R4, R4, UR6, RZ ;  /* 0x0000000604047c24 */ /* 0x000fe2000f8e02ff */
[----:B------:R-:W1:Y:S01]  /*05e0*/  @P1 LDC.64 R6, c[0x0][0x230] ;  /* 0x00008c00ff061b82 */ /* 0x000e620000000a00 */
[----:B------:R-:W-:-:S04]  /*05f0*/  IMAD.WIDE.U32 R36, R5, UR6, R36 ;  /* 0x0000000605247c25 */ /* 0x000fc8000f8e0024 */
[----:B------:R-:W-:Y:S02]  /*0600*/  IMAD R13, R5, UR7, R4 ;  /* 0x00000007050d7c24 */ /* 0x000fe4000f8e0204 */
[----:B--2---:R-:W-:-:S03]  /*0610*/  @P1 IMAD R4, R12, R10, RZ ;  /* 0x0000000a0c041224 */ /* 0x004fc600078e02ff */
[----:B------:R-:W-:Y:S01]  /*0620*/  IADD3 R5, R37, R13, RZ ;  /* 0x0000000d25057210 */ /* 0x000fe20007ffe0ff */
[----:B------:R-:W-:Y:S01]  /*0630*/  @P1 IMAD R13, R42, R11, R4 ;  /* 0x0000000b2a0d1224 */ /* 0x000fe200078e0204 */
[----:B------:R-:W-:-:S05]  /*0640*/  @P1 MOV R4, R36 ;  /* 0x0000002400041202 */ /* 0x000fca0000000f00 */
[----:B------:R-:W-:-:S05]  /*0650*/  @P1 IMAD.WIDE.U32 R10, R42, R10, R4 ;  /* 0x0000000a2a0a1225 */ /* 0x000fca00078e0004 */
[----:B------:R-:W-:Y:S02]  /*0660*/  @P1 IADD3 R11, R11, R13, RZ ;  /* 0x0000000d0b0b1210 */ /* 0x000fe40007ffe0ff */
[C---:B------:R-:W-:Y:S02]  /*0670*/  @P1 SHF.L.U32 R13, R10.reuse, 0x2, RZ ;  /* 0x000000020a0d1819 */ /* 0x040fe400000006ff */
[----:B------:R-:W-:Y:S02]  /*0680*/  @P1 SHF.L.U64.HI R14, R10, 0x2, R11 ;  /* 0x000000020a0e1819 */ /* 0x000fe4000001020b */
[C---:B-1----:R-:W-:Y:S02]  /*0690*/  @P1 IADD3 R10, P0, R13.reuse, R6, RZ ;  /* 0x000000060d0a1210 */ /* 0x042fe40007f1e0ff */
[----:B0-----:R-:W-:Y:S02]  /*06a0*/  @P1 IADD3 R12, P2, R13, R8, RZ ;  /* 0x000000080d0c1210 */ /* 0x001fe40007f5e0ff */
[----:B------:R-:W-:-:S02]  /*06b0*/  @P1 IADD3.X R11, R14, R7, RZ, P0, !PT ;  /* 0x000000070e0b1210 */ /* 0x000fc400007fe4ff */
[----:B------:R-:W-:Y:S02]  /*06c0*/  CS2R R6, SRZ ;  /* 0x0000000000067805 */ /* 0x000fe4000001ff00 */
[----:B------:R-:W-:Y:S02]  /*06d0*/  @P1 IADD3.X R13, R14, R9, RZ, P2, !PT ;  /* 0x000000090e0d1210 */ /* 0x000fe400017fe4ff */
[----:B------:R-:W-:-:S03]  /*06e0*/  CS2R R8, SRZ ;  /* 0x0000000000087805 */ /* 0x000fc6000001ff00 */
[----:B------:R0:W5:Y:S04]  /*06f0*/  @P1 LDG.E.64 R6, desc[UR14][R12.64] ;  /* 0x0000000e0c061981 */ /* 0x000168000c1e1b00 */
[----:B------:R0:W5:Y:S01]  /*0700*/  @P1 LDG.E.64 R8, desc[UR14][R10.64] ;  /* 0x0000000e0a081981 */ /* 0x000162000c1e1b00 */
[----:B------:R-:W-:Y:S01]  /*0710*/  UMOV UR9, 0x3f800000 ;  /* 0x3f80000000097882 */ /* 0x000fe20000000000 */
[----:B------:R-:W-:Y:S01]  /*0720*/  BSSY B0, `(.L_x_982) ;  /* 0x0000022000007945 */ /* 0x000fe20003800000 */
[----:B------:R-:W-:Y:S02]  /*0730*/  HFMA2.MMA R43, -RZ, RZ, 0, 0 ;  /* 0x00000000ff2b7435 */ /* 0x000fe400000001ff */
[----:B------:R-:W-:Y:S01]  /*0740*/  HFMA2.MMA R38, -RZ, RZ, 0, 0 ;  /* 0x00000000ff267435 */ /* 0x000fe200000001ff */
[----:B------:R-:W-:-:S02]  /*0750*/  ISETP.NE.AND P3, PT, RZ, UR18, PT ;  /* 0x00000012ff007c0c */ /* 0x000fc4000bf65270 */
[----:B------:R-:W-:Y:S02]  /*0760*/  MOV R41, RZ ;  /* 0x000000ff00297202 */ /* 0x000fe40000000f00 */
[----:B------:R-:W-:Y:S01]  /*0770*/  MOV R31, RZ ;  /* 0x000000ff001f7202 */ /* 0x000fe20000000f00 */
[----:B---3--:R-:W-:-:S05]  /*0780*/  FFMA.FTZ R3, -R2, R2, R3 ;  /* 0x0000000202037223 */ /* 0x008fca0000010103 */
[----:B------:R-:W-:-:S13]  /*0790*/  FSETP.GTU.FTZ.AND P0, PT, R3, RZ, PT ;  /* 0x000000ff0300720b */ /* 0x000fda0003f1c000 */
[----:B------:R-:W-:Y:S01]  /*07a0*/  VOTEU.ANY UP0, P0 ;  /* 0x00000000003f7886 */ /* 0x000fe20000000100 */
[----:B------:R-:W-:-:S04]  /*07b0*/  PLOP3.LUT P0, PT, PT, PT, UP0, 0x80, 0x0 ;  /* 0x000000000000781c */ /* 0x000fc80003f0f008 */
[----:B------:R-:W-:-:S09]  /*07c0*/  @UP0 ULDC UR6, c[0x0][0x250] ;  /* 0x0000940000060ab9 */ /* 0x000fd20000000800 */
[----:B------:R-:W-:-:S06]  /*07d0*/  @P0 FADD.FTZ R3, R3, UR6 ;  /* 0x0000000603030e21 */ /* 0x000fcc0008010000 */
[----:B------:R-:W1:Y:S02]  /*07e0*/  @P0 MUFU.RSQ R3, R3 ;  /* 0x0000000300030308 */ /* 0x000e640000001400 */
[----:B-1----:R-:W-:Y:S02]  /*07f0*/  @P0 R2UR UR6, R3 ;  /* 0x00000000030602ca */ /* 0x002fe400000e0000 */
[----:B------:R-:W-:-:S11]  /*0800*/  ISETP.GT.U32.AND P0, PT, R30, 0x27f, PT ;  /* 0x0000027f1e00780c */ /* 0x000fd60003f04070 */
[----:B------:R-:W-:Y:S02]  /*0810*/  @UP0 UMOV UR9, UR6 ;  /* 0x0000000600090c82 */ /* 0x000fe40008000000 */
[----:B0-----:R-:W-:Y:S05]  /*0820*/  @P0 BRA `(.L_x_983) ;  /* 0x0000000000440947 */ /* 0x001fea0003800000 */
        /* <DEDUP_REMOVED lines=12> */
[----:B------:R-:W-:Y:S02]  /*08f0*/  MOV R41, RZ ;  /* 0x000000ff00297202 */ /* 0x000fe40000000f00 */
[----:B--2---:R-:W-:Y:S02]  /*0900*/  SHF.L.U32 R38, R38, 0x10, RZ ;  /* 0x0000001026267819 */ /* 0x004fe400000006ff */
[----:B---3--:R-:W-:Y:S02]  /*0910*/  SHF.L.U32 R31, R31, 0x10, RZ ;  /* 0x000000101f1f7819 */ /* 0x008fe400000006ff */
[----:B----4-:R-:W-:-:S02]  /*0920*/  @P0 SHF.L.U32 R43, R3, 0x10, RZ ;  /* 0x00000010032b0819 */ /* 0x010fc400000006ff */
[----:B------:R-:W-:-:S07]  /*0930*/  @P0 SHF.L.U32 R41, R0, 0x10, RZ ;  /* 0x0000001000290819 */ /* 0x000fce00000006ff */
.L_x_983:
[----:B------:R-:W-:Y:S05]  /*0940*/  BSYNC B0 ;  /* 0x0000000000007941 */ /* 0x000fea0003800000 */
.L_x_982:
        /* <DEDUP_REMOVED lines=25> */
.L_x_984:
[----:B------:R-:W2:Y:S01]  /*0ae0*/  LDL R12, [R1] ;  /* 0x00000000010c7983 */ /* 0x000ea20000100800 */
[----:B------:R-:W-:Y:S01]  /*0af0*/  FMUL.FTZ R9, R3, R38 ;  /* 0x0000002603097220 */ /* 0x000fe20000410000 */
[----:B------:R-:W-:Y:S01]  /*0b00*/  FMUL.FTZ R8, R0, R31 ;  /* 0x0000001f00087220 */ /* 0x000fe20000410000 */
[----:B------:R-:W0:Y:S01]  /*0b10*/  S2UR UR17, SR_CgaCtaId ;  /* 0x00000000001179c3 */ /* 0x000e220000008800 */
[----:B------:R-:W1:Y:S01]  /*0b20*/  S2R R10, SR_LANEID ;  /* 0x00000000000a7919 */ /* 0x000e620000000000 */
        /* <DEDUP_REMOVED lines=8> */
[----:B------:R-:W-:Y:S01]  /*0bb0*/  FADD.FTZ R11, RZ, R0 ;  /* 0x00000000ff0b7221 */ /* 0x000fe20000010000 */
[----:B------:R-:W3:Y:S01]  /*0bc0*/  SHFL.DOWN PT, R9, R28, 0x1, 0x1f ;  /* 0x08201f001c097f89 */ /* 0x000ee200000e0000 */
[----:B------:R-:W-:Y:S01]  /*0bd0*/  BSSY B0, `(.L_x_985) ;  /* 0x0000054000007945 */ /* 0x000fe20003800000 */
[----:B------:R-:W-:-:S02]  /*0be0*/  ISETP.GT.U32.AND P3, PT, R30, 0x4, PT ;  /* 0x000000041e00780c */ /* 0x000fc40003f64070 */
[----:B------:R-:W4:Y:S01]  /*0bf0*/  SHFL.DOWN PT, R2, R29, 0x1, 0x1f ;  /* 0x08201f001d027f89 */ /* 0x000f2200000e0000 */
[----:B0-----:R-:W-:Y:S01]  /*0c00*/  ULEA UR6, UR17, UR6, 0x18 ;  /* 0x0000000611067291 */ /* 0x001fe2000f8ec03f */
[----:B-1----:R-:W-:-:S13]  /*0c10*/  ISETP.GT.AND P0, PT, R10, 0x1e, PT ;  /* 0x0000001e0a00780c */ /* 0x002fda0003f04270 */
[----:B---3--:R-:W-:Y:S01]  /*0c20*/  @!P0 FADD.FTZ R28, R28, R9 ;  /* 0x000000091c1c8221 */ /* 0x008fe20000010000 */
[----:B----4-:R-:W-:Y:S01]  /*0c30*/  @!P0 FADD.FTZ R29, R29, R2 ;  /* 0x000000021d1d8221 */ /* 0x010fe20000010000 */
        /* <DEDUP_REMOVED lines=20> */
[----:B-1----:R-:W-:Y:S01]  /*0d80*/  @!P0 FADD.FTZ R29, R29, R2 ;  /* 0x000000021d1d8221 */ /* 0x002fe20000010000 */
[----:B------:R-:W-:Y:S01]  /*0d90*/  ISETP.NE.AND P0, PT, R10, RZ, PT ;  /* 0x000000ff0a00720c */ /* 0x000fe20003f05270 */
[----:B------:R-:W-:Y:S01]  /*0da0*/  FADD.FTZ R10, RZ, R3 ;  /* 0x00000003ff0a7221 */ /* 0x000fe20000010000 */
[----:B------:R-:W-:-:S05]  /*0db0*/  LEA R2, R30, UR6, 0x4 ;  /* 0x000000061e027c11 */ /* 0x000fca000f8e20ff */
[----:B------:R0:W-:Y:S06]  /*0dc0*/  STS.128 [R2], R8 ;  /* 0x0000000802007388 */ /* 0x0001ec0000000c00 */
[----:B--2---:R0:W-:Y:S01]  /*0dd0*/  @!P0 STS.64 [R12+0x18], R28 ;  /* 0x0000181c0c008388 */ /* 0x0041e20000000a00 */
[----:B------:R-:W-:Y:S06]  /*0de0*/  BAR.SYNC.DEFER_BLOCKING 0x0 ;  /* 0x0000000000007b1d */ /* 0x000fec0000010000 */
[----:B------:R-:W-:Y:S05]  /*0df0*/  @P2 BRA `(.L_x_986) ;  /* 0x0000000000c42947 */ /* 0x000fea0003800000 */
[----:B------:R-:W-:-:S09]  /*0e00*/  ULEA UR6, UR17, UR7, 0x18 ;  /* 0x0000000711067291 */ /* 0x000fd2000f8ec03f */
[----:B0-----:R-:W0:Y:S04]  /*0e10*/  LDS.128 R12, [UR6+0x20] ;  /* 0x00002006ff0c7984 */ /* 0x001e280008000c00 */
[----:B------:R-:W1:Y:S04]  /*0e20*/  LDS.128 R24, [UR6+0x30] ;  /* 0x00003006ff187984 */ /* 0x000e680008000c00 */
[----:B------:R-:W2:Y:S04]  /*0e30*/  LDS.128 R16, [UR6+0x40] ;  /* 0x00004006ff107984 */ /* 0x000ea80008000c00 */
[----:B------:R-:W3:Y:S04]  /*0e40*/  LDS.128 R20, [UR6+0x50] ;  /* 0x00005006ff147984 */ /* 0x000ee80008000c00 */
[----:B------:R-:W4:Y:S01]  /*0e50*/  LDS.128 R32, [UR6+0x60] ;  /* 0x00006006ff207984 */ /* 0x000f220008000c00 */
[----:B0-----:R-:W-:Y:S01]  /*0e60*/  FADD.FTZ R3, R28, R12 ;  /* 0x0000000c1c037221 */ /* 0x001fe20000010000 */
[----:B------:R-:W-:-:S02]  /*0e70*/  FADD.FTZ R0, R29, R13 ;  /* 0x0000000d1d007221 */ /* 0x000fc40000010000 */
[----:B------:R-:W-:Y:S01]  /*0e80*/  LDS.64 R28, [UR6+0xb0] ;  /* 0x0000b006ff1c7984 */ /* 0x000fe20008000a00 */
[----:B------:R-:W-:Y:S01]  /*0e90*/  FADD.FTZ R3, R3, R14 ;  /* 0x0000000e03037221 */ /* 0x000fe20000010000 */
[----:B------:R-:W-:Y:S02]  /*0ea0*/  FADD.FTZ R0, R0, R15 ;  /* 0x0000000f00007221 */ /* 0x000fe40000010000 */
[----:B------:R-:W0:Y:S01]  /*0eb0*/  LDS.128 R12, [UR6+0x70] ;  /* 0x00007006ff0c7984 */ /* 0x000e220008000c00 */
[----:B-1----:R-:W-:Y:S01]  /*0ec0*/  FADD.FTZ R3, R3, R24 ;  /* 0x0000001803037221 */ /* 0x002fe20000010000 */
[----:B------:R-:W-:-:S03]  /*0ed0*/  FADD.FTZ R0, R0, R25 ;  /* 0x0000001900007221 */ /* 0x000fc60000010000 */
[----:B------:R-:W-:Y:S01]  /*0ee0*/  FADD.FTZ R3, R3, R26 ;  /* 0x0000001a03037221 */ /* 0x000fe20000010000 */
[----:B------:R-:W-:Y:S02]  /*0ef0*/  FADD.FTZ R0, R0, R27 ;  /* 0x0000001b00007221 */ /* 0x000fe40000010000 */
[----:B------:R-:W-:Y:S01]  /*0f00*/  LDS.128 R24, [UR6+0xa0] ;  /* 0x0000a006ff187984 */ /* 0x000fe20008000c00 */
        /* <DEDUP_REMOVED lines=26> */
[----:B------:R-:W-:Y:S01]  /*10b0*/  FADD.FTZ R3, R3, R24 ;  /* 0x0000001803037221 */ /* 0x000fe20000010000 */
[----:B------:R-:W-:-:S03]  /*10c0*/  FADD.FTZ R0, R0, R25 ;  /* 0x0000001900007221 */ /* 0x000fc60000010000 */
[----:B------:R-:W-:Y:S01]  /*10d0*/  FADD.FTZ R3, R3, R26 ;  /* 0x0000001a03037221 */ /* 0x000fe20000010000 */
[----:B------:R-:W-:-:S03]  /*10e0*/  FADD.FTZ R0, R0, R27 ;  /* 0x0000001b00007221 */ /* 0x000fc60000010000 */
[----:B------:R-:W-:Y:S01]  /*10f0*/  FADD.FTZ R28, R3, R28 ;  /* 0x0000001c031c7221 */ /* 0x000fe20000010000 */
[----:B------:R-:W-:-:S07]  /*1100*/  FADD.FTZ R29, R0, R29 ;  /* 0x0000001d001d7221 */ /* 0x000fce0000010000 */
.L_x_986:
[----:B------:R-:W-:Y:S05]  /*1110*/  BSYNC B0 ;  /* 0x0000000000007941 */ /* 0x000fea0003800000 */
.L_x_985:
[----:B------:R-:W-:Y:S06]  /*1120*/  BAR.SYNC.DEFER_BLOCKING 0x0 ;  /* 0x0000000000007b1d */ /* 0x000fec0000010000 */
[----:B------:R-:W-:Y:S04]  /*1130*/  BSSY B0, `(.L_x_987) ;  /* 0x00000f9000007945 */ /* 0x000fe80003800000 */
[----:B------:R-:W-:Y:S05]  /*1140*/  @P3 BRA `(.L_x_988) ;  /* 0x0000000c00dc3947 */ /* 0x000fea0003800000 */
[----:B------:R-:W1:Y:S04]  /*1150*/  LDS.128 R24, [R2+0x50] ;  /* 0x0000500002187984 */ /* 0x000e680000000c00 */
[----:B0-----:R-:W0:Y:S04]  /*1160*/  LDS.128 R12, [R2+0xa0] ;  /* 0x0000a000020c7984 */ /* 0x001e280000000c00 */
[----:B------:R-:W2:Y:S04]  /*1170*/  LDS.128 R16, [R2+0xf0] ;  /* 0x0000f00002107984 */ /* 0x000ea80000000c00 */
[----:B------:R-:W3:Y:S01]  /*1180*/  LDS.128 R20, [R2+0x140] ;  /* 0x0001400002147984 */ /* 0x000ee20000000c00 */
[----:B-1----:R-:W-:Y:S01]  /*1190*/  FADD.FTZ R33, R8, R24 ;  /* 0x0000001808217221 */ /* 0x002fe20000010000 */
[----:B------:R-:W-:Y:S01]  /*11a0*/  FADD.FTZ R24, R9, R25 ;  /* 0x0000001909187221 */ /* 0x000fe20000010000 */
[----:B------:R-:W-:Y:S01]  /*11b0*/  FADD.FTZ R3, R10, R26 ;  /* 0x0000001a0a037221 */ /* 0x000fe20000010000 */
[----:B------:R-:W-:Y:S01]  /*11c0*/  FADD.FTZ R0, R11, R27 ;  /* 0x0000001b0b007221 */ /* 0x000fe20000010000 */
[----:B0-----:R-:W-:Y:S01]  /*11d0*/  FADD.FTZ R33, R33, R12 ;  /* 0x0000000c21217221 */ /* 0x001fe20000010000 */
[----:B------:R-:W0:Y:S01]  /*11e0*/  LDS.128 R8, [R2+0x190] ;  /* 0x0001900002087984 */ /* 0x000e220000000c00 */
        /* <DEDUP_REMOVED lines=26> */
[----:B------:R-:W-:-:S08]  /*1390*/  FADD.FTZ R11, R0, R27 ;  /* 0x0000001b000b7221 */ /* 0x000fd00000010000 */
.L_x_989:
        /* <DEDUP_REMOVED lines=179> */
[----:B------:R1:W2:Y:S01]  /*1ed0*/  LDS.128 R12, [R24+0xaf0] ;  /* 0x000af000180c7984 */ /* 0x0002a20000000c00 */
        /* <DEDUP_REMOVED lines=30> */
.L_x_988:
[----:B------:R-:W-:Y:S05]  /*20c0*/  BSYNC B0 ;  /* 0x0000000000007941 */ /* 0x000fea0003800000 */
.L_x_987:
[----:B------:R-:W1:Y:S01]  /*20d0*/  LDC R0, c[0x0][0xc] ;  /* 0x00000300ff007b82 */ /* 0x000e620000000800 */
[----:B------:R-:W-:Y:S01]  /*20e0*/  IMAD R13, R44, 0x5, R30 ;  /* 0x000000052c0d7824 */ /* 0x000fe200078e021e */
[----:B------:R-:W-:Y:S06]  /*20f0*/  BSSY B0, `(.L_x_990) ;  /* 0x0000012000007945 */ /* 0x000fec0003800000 */
[----:B0-----:R-:W0:Y:S01]  /*2100*/  LDC.64 R2, c[0x0][0x268] ;  /* 0x00009a00ff027b82 */ /* 0x001e220000000a00 */
[----:B-1----:R-:W-:Y:S01]  /*2110*/  ISETP.GE.U32.AND P0, PT, R0, 0x2, PT ;  /* 0x000000020000780c */ /* 0x002fe20003f06070 */
[----:B0-----:R-:W-:Y:S01]  /*2120*/  IMAD.WIDE R2, R13, 0x4, R2 ;  /* 0x000000040d027825 */ /* 0x001fe200078e0202 */
        /* <DEDUP_REMOVED lines=14> */
.L_x_991:
[----:B------:R-:W-:Y:S05]  /*2210*/  BSYNC B0 ;  /* 0x0000000000007941 */ /* 0x000fea0003800000 */
.L_x_990:
        /* <DEDUP_REMOVED lines=34> */
.L_x_994:
[----:B------:R-:W2:Y:S04]  /*2440*/  LDG.E.STRONG.GPU R12, desc[UR14][R8.64] ;  /* 0x0000000e080c7981 */ /* 0x000ea8000c1ef900 */
[----:B--2---:R-:W-:Y:S01]  /*2450*/  CCTL.IVALL ;  /* 0x00000000ff00798f */ /* 0x004fe20002000000 */
[----:B------:R-:W-:Y:S05]  /*2460*/  YIELD ;  /* 0x0000000000007946 */ /* 0x000fea0003800000 */
[----:B------:R-:W-:-:S13]  /*2470*/  ISETP.NE.AND P0, PT, R12, R15, PT ;  /* 0x0000000f0c00720c */ /* 0x000fda0003f05270 */
[----:B------:R-:W-:Y:S05]  /*2480*/  @P0 BRA `(.L_x_994) ;  /* 0xfffffffc00ec0947 */ /* 0x000fea000383ffff */
.L_x_993:
        /* <DEDUP_REMOVED lines=17> */
.L_x_998:
        /* <DEDUP_REMOVED lines=115> */
.L_x_997:
        /* <DEDUP_REMOVED lines=61> */
.L_x_999:
[----:B------:R-:W-:-:S13]  /*30a0*/  ISETP.NE.OR P0, PT, R8, RZ, P0 ;  /* 0x000000ff0800720c */ /* 0x000fda0000705670 */
[----:B------:R-:W-:Y:S05]  /*30b0*/  @!P0 BRA `(.L_x_995) ;  /* 0x00000000007c8947 */ /* 0x000fea0003800000 */
.L_x_996:
        /* <DEDUP_REMOVED lines=31> */
.L_x_995:
        /* <DEDUP_REMOVED lines=11> */
.L_x_1001:
[----:B------:R-:W-:Y:S05]  /*3360*/  BSYNC B0 ;  /* 0x0000000000007941 */ /* 0x000fea0003800000 */
.L_x_1000:
        /* <DEDUP_REMOVED lines=16> */
.L_x_992:
[----:B------:R-:W0:Y:S01]  /*3470*/  S2UR UR7, SR_CgaCtaId ;  /* 0x00000000000779c3 */ /* 0x000e220000008800 */
[----:B------:R-:W-:Y:S01]  /*3480*/  UMOV UR6, 0x400 ;  /* 0x0000040000067882 */ /* 0x000fe20000000000 */
[----:B------:R-:W-:Y:S01]  /*3490*/  ISETP.NE.AND P0, PT, RZ, UR18, PT ;  /* 0x00000012ff007c0c */ /* 0x000fe2000bf05270 */
[----:B0-----:R-:W-:-:S09]  /*34a0*/  ULEA UR6, UR7, UR6, 0x18 ;  /* 0x0000000607067291 */ /* 0x001fd2000f8ec03f */
[----:B------:R0:W-:Y:S01]  /*34b0*/  @!P2 STS.64 [UR6+0xc0], R28 ;  /* 0x0000c01cff00a988 */ /* 0x0001e20008000a06 */
[----:B------:R-:W-:Y:S06]  /*34c0*/  BAR.SYNC.DEFER_BLOCKING 0x0 ;  /* 0x0000000000007b1d */ /* 0x000fec0000010000 */
[----:B-1----:R-:W1:Y:S01]  /*34d0*/  LDS.64 R2, [UR6+0xc0] ;  /* 0x0000c006ff027984 */ /* 0x002e620008000a00 */
        /* <DEDUP_REMOVED lines=19> */
.L_x_1002:
[----:B------:R-:W-:Y:S04]  /*3610*/  BSSY B0, `(.L_x_1003) ;  /* 0x0000017000007945 */ /* 0x000fe80003800000 */
[----:B------:R-:W-:Y:S05]  /*3620*/  @!P1 BRA `(.L_x_1004) ;  /* 0x0000000000549947 */ /* 0x000fea0003800000 */
[----:B------:R-:W-:Y:S01]  /*3630*/  ULDC UR6, c[0x0][0x2bc] ;  /* 0x0000af0000067ab9 */ /* 0x000fe20000000800 */
[----:B------:R-:W-:Y:S01]  /*3640*/  SHF.R.S32.HI R0, RZ, 0x1f, R42 ;  /* 0x0000001fff007819 */ /* 0x000fe2000001142a */
[----:B-1----:R-:W-:Y:S01]  /*3650*/  FMUL.FTZ R2, R2, UR6 ;  /* 0x0000000602027c20 */ /* 0x002fe20008410000 */
[----:B------:R-:W-:Y:S01]  /*3660*/  ULDC.64 UR20, c[0x0][0x288] ;  /* 0x0000a20000147ab9 */ /* 0x000fe20000000a00 */
[----:B------:R-:W-:Y:S02]  /*3670*/  MOV R4, R36 ;  /* 0x0000002400047202 */ /* 0x000fe40000000f00 */
[----:B------:R-:W-:Y:S02]  /*3680*/  IMAD R9, R0, UR20, RZ ;  /* 0x0000001400097c24 */ /* 0x000fe4000f8e02ff */
[-C--:B------:R-:W-:Y:S01]  /*3690*/  FMUL.FTZ R40, R40, R2.reuse ;  /* 0x0000000228287220 */ /* 0x080fe20000410000 */
[----:B------:R-:W-:Y:S01]  /*36a0*/  FMUL.FTZ R2, R39, R2 ;  /* 0x0000000227027220 */ /* 0x000fe20000410000 */
[----:B------:R-:W-:-:S04]  /*36b0*/  IMAD.WIDE.U32 R4, R42, UR20, R4 ;  /* 0x000000142a047c25 */ /* 0x000fc8000f8e0004 */
[C---:B------:R-:W-:Y:S01]  /*36c0*/  FFMA.FTZ R0, R3.reuse, UR6, R2 ;  /* 0x0000000603007c23 */ /* 0x040fe20008010002 */
[----:B------:R-:W-:Y:S02]  /*36d0*/  IMAD R11, R42, UR21, R9 ;  /* 0x000000152a0b7c24 */ /* 0x000fe4000f8e0209 */
[----:B------:R-:W-:Y:S01]  /*36e0*/  FFMA.FTZ R9, R3, UR6, R40 ;  /* 0x0000000603097c23 */ /* 0x000fe20008010028 */
[----:B------:R-:W-:Y:S01]  /*36f0*/  ULDC.64 UR20, c[0x0][0x210] ;  /* 0x0000840000147ab9 */ /* 0x000fe20000000a00 */
[----:B------:R-:W-:Y:S01]  /*3700*/  FFMA.FTZ R0, R31, R7, -R0 ;  /* 0x000000071f007223 */ /* 0x000fe20000010800 */
[----:B------:R-:W-:Y:S01]  /*3710*/  LEA R2, P0, R4, UR20, 0x2 ;  /* 0x0000001404027c11 */ /* 0x000fe2000f8010ff */
[----:B------:R-:W-:Y:S01]  /*3720*/  FFMA.FTZ R9, R38, R6, -R9 ;  /* 0x0000000626097223 */ /* 0x000fe20000010809 */
[----:B------:R-:W-:Y:S01]  /*3730*/  IADD3 R11, R5, R11, RZ ;  /* 0x0000000b050b7210 */ /* 0x000fe20007ffe0ff */
[----:B------:R-:W-:-:S03]  /*3740*/  FMUL.FTZ R5, R0, UR9 ;  /* 0x0000000900057c20 */ /* 0x000fc60008410000 */
[----:B------:R-:W-:Y:S01]  /*3750*/  LEA.HI.X R3, R4, UR21, R11, 0x2, P0 ;  /* 0x0000001504037c11 */ /* 0x000fe200080f140b */
[----:B------:R-:W-:-:S05]  /*3760*/  FMUL.FTZ R4, R9, UR9 ;  /* 0x0000000909047c20 */ /* 0x000fca0008410000 */
[----:B------:R2:W-:Y:S02]  /*3770*/  STG.E.64 desc[UR14][R2.64], R4 ;  /* 0x0000000402007986 */ /* 0x0005e4000c101b0e */
.L_x_1004:
[----:B------:R-:W-:Y:S05]  /*3780*/  BSYNC B0 ;  /* 0x0000000000007941 */ /* 0x000fea0003800000 */
.L_x_1003:
[----:B------:R-:W-:Y:S01]  /*3790*/  ULDC UR6, c[0x0][0x10] ;  /* 0x0000040000067ab9 */ /* 0x000fe20000000800 */
[----:B------:R-:W-:Y:S02]  /*37a0*/  UIADD3 UR4, UR4, 0x1, URZ ;  /* 0x0000000104047890 */ /* 0x000fe4000fffe03f */
[----:B------:R-:W-:-:S04]  /*37b0*/  UIADD3 UR8, UR6, UR8, URZ ;  /* 0x0000000806087290 */ /* 0x000fc8000fffe03f */
[----:B------:R-:W-:-:S06]  /*37c0*/  UISETP.GE.AND UP0, UPT, UR8, UR5, UPT ;  /* 0x000000050800728c */ /* 0x000fcc000bf06270 */
[----:B------:R-:W-:-:S13]  /*37d0*/  PLOP3.LUT P0, PT, PT, PT, UP0, 0x80, 0x0 ;  /* 0x000000000000781c */ /* 0x000fda0003f0f008 */
[----:B------:R-:W-:Y:S05]  /*37e0*/  @!P0 BRA `(.L_x_1005) ;  /* 0xffffffc800c48947 */ /* 0x000fea000383ffff */
.L_x_981:
[----:B--2---:R-:W2:Y:S01]  /*37f0*/  LDC R4, c[0x0][0xc] ;  /* 0x00000300ff047b82 */ /* 0x004ea20000000800 */
[----:B------:R-:W-:Y:S01]  /*3800*/  ISETP.NE.AND P1, PT, R30, RZ, PT ;  /* 0x000000ff1e00720c */ /* 0x000fe20003f25270 */
[----:B------:R-:W-:Y:S06]  /*3810*/  BSSY B0, `(.L_x_1006) ;  /* 0x0000011000007945 */ /* 0x000fec0003800000 */
[----:B------:R-:W3:Y:S08]  /*3820*/  LDC R7, c[0x0][0x10] ;  /* 0x00000400ff077b82 */ /* 0x000ef00000000800 */
[----:B-1----:R-:W1:Y:S01]  /*3830*/  LDC.64 R2, c[0x0][0x258] ;  /* 0x00009600ff027b82 */ /* 0x002e620000000a00 */
[----:B--2---:R-:W-:-:S02]  /*3840*/  ISETP.NE.AND P0, PT, R4, 0x1, PT ;  /* 0x000000010400780c */ /* 0x004fc40003f05270 */
[----:B---3--:R-:W-:-:S04]  /*3850*/  SHF.L.U32 R0, R7, 0x1, RZ ;  /* 0x0000000107007819 */ /* 0x008fc800000006ff */
[----:B------:R-:W-:-:S05]  /*3860*/  SEL R5, R0, RZ, P0 ;  /* 0x000000ff00057207 */ /* 0x000fca0000000000 */
[----:B-1----:R-:W-:Y:S01]  /*3870*/  IMAD.WIDE.U32 R2, R5, 0x4, R2 ;  /* 0x0000000405027825 */ /* 0x002fe200078e0002 */
        /* <DEDUP_REMOVED lines=10> */
.L_x_1007:
[----:B------:R-:W-:Y:S05]  /*3920*/  BSYNC B0 ;  /* 0x0000000000007941 */ /* 0x000fea0003800000 */
.L_x_1006:
        /* <DEDUP_REMOVED lines=11> */
.L_x_1009:
[----:B------:R-:W2:Y:S04]  /*39e0*/  LDG.E.STRONG.GPU R5, desc[UR14][R2.64] ;  /* 0x0000000e02057981 */ /* 0x000ea8000c1ef900 */
[----:B--2---:R-:W-:Y:S01]  /*39f0*/  CCTL.IVALL ;  /* 0x00000000ff00798f */ /* 0x004fe20002000000 */
[----:B------:R-:W-:Y:S05]  /*3a00*/  YIELD ;  /* 0x0000000000007946 */ /* 0x000fea0003800000 */
[----:B------:R-:W-:-:S13]  /*3a10*/  ISETP.NE.AND P0, PT, R5, R0, PT ;  /* 0x000000000500720c */ /* 0x000fda0003f05270 */
[----:B------:R-:W-:Y:S05]  /*3a20*/  @P0 BRA `(.L_x_1009) ;  /* 0xfffffffc00ec0947 */ /* 0x000fea000383ffff */
.L_x_1008:
[----:B------:R-:W-:Y:S05]  /*3a30*/  WARPSYNC.ALL ;  /* 0x0000000000007948 */ /* 0x000fea0003800000 */
[----:B------:R-:W1:Y:S08]  /*3a40*/  LDC.64 R2, c[0x0][0x288] ;  /* 0x0000a200ff027b82 */ /* 0x000e700000000a00 */
[----:B------:R-:W-:Y:S01]  /*3a50*/  BAR.SYNC.DEFER_BLOCKING 0x0 ;  /* 0x0000000000007b1d */ /* 0x000fe20000010000 */
[----:B-1----:R-:W-:-:S04]  /*3a60*/  LEA.HI R0, P0, R3, R2, RZ, 0x1 ;  /* 0x0000000203007211 */ /* 0x002fc800078108ff */
        /* <DEDUP_REMOVED lines=20> */
.L_x_1010:
        /* <DEDUP_REMOVED lines=25> */
.L_x_1011:
        /* <DEDUP_REMOVED lines=12> */
.L_x_1902:


//--------------------- .text._Z35group_norm_nhwc_bwd_one_pass_kernelI11Fp32IOBf16WLi128ELi10ELi640EEv26Group_norm_nhwc_bwd_params --------------------------
	.section	.text._Z35group_norm_nhwc_bwd_one_pass_kernelI11Fp32IOBf16WLi128ELi10ELi640EEv26Group_norm_nhwc_bwd_params,"ax",@progbits
	.align	128
        .global         _Z35group_norm_nhwc_bwd_one_pass_kernelI11Fp32IOBf16WLi128ELi10ELi640EEv26Group_norm_nhwc_bwd_params
        .type           _Z35group_norm_nhwc_bwd_one_pass_kernelI11Fp32IOBf16WLi128ELi10ELi640EEv26Group_norm_nhwc_bwd_params,@function
        .size           _Z35group_norm_nhwc_bwd_one_pass_kernelI11Fp32IOBf16WLi128ELi10ELi640EEv26Group_norm_nhwc_bwd_params,(.L_x_1903 - _Z35group_norm_nhwc_bwd_one_pass_kernelI11Fp32IOBf16WLi128ELi10ELi640EEv26Group_norm_nhwc_bwd_params)
        .other          _Z35group_norm_nhwc_bwd_one_pass_kernelI11Fp32IOBf16WLi128ELi10ELi640EEv26Group_norm_nhwc_bwd_params,@"STO_CUDA_ENTRY STV_DEFAULT"
_Z35group_norm_nhwc_bwd_one_pass_kernelI11Fp32IOBf16WLi128ELi10ELi640EEv26Group_norm_nhwc_bwd_params:
.text._Z35group_norm_nhwc_bwd_one_pass_kernelI11Fp32IOBf16WLi128ELi10ELi640EEv26Group_norm_nhwc_bwd_params:
        /* <DEDUP_REMOVED lines=48> */
.L_x_1036:
        /* <DEDUP_REMOVED lines=100> */
.L_x_1014:
[----:B------:R-:W-:Y:S05]  /*0940*/  BSYNC B0 ;  /* 0x0000000000007941 */ /* 0x000fea0003800000 */
.L_x_1013:
        /* <DEDUP_REMOVED lines=25> */
.L_x_1015:
        /* <DEDUP_REMOVED lines=99> */
.L_x_1017:
[----:B------:R-:W-:Y:S05]  /*1110*/  BSYNC B0 ;  /* 0x0000000000007941 */ /* 0x000fea0003800000 */
.L_x_1016:
        /* <DEDUP_REMOVED lines=40> */
.L_x_1020:
        /* <DEDUP_REMOVED lines=210> */
.L_x_1019:
[----:B------:R-:W-:Y:S05]  /*20c0*/  BSYNC B0 ;  /* 0x0000000000007941 */ /* 0x000fea0003800000 */
.L_x_1018:
        /* <DEDUP_REMOVED lines=20> */
.L_x_1022:
[----:B------:R-:W-:Y:S05]  /*2210*/  BSYNC B0 ;  /* 0x0000000000007941 */ /* 0x000fea0003800000 */
.L_x_1021:
        /* <DEDUP_REMOVED lines=34> */
.L_x_1025:
[----:B------:R-:W2:Y:S04]  /*2440*/  LDG.E.STRONG.GPU R12, desc[UR14][R8.64] ;  /* 0x0000000e080c7981 */ /* 0x000ea8000c1ef900 */
[----:B--2---:R-:W-:Y:S01]  /*2450*/  CCTL.IVALL ;  /* 0x00000000ff00798f */ /* 0x004fe20002000000 */
[----:B------:R-:W-:Y:S05]  /*2460*/  YIELD ;  /* 0x0000000000007946 */ /* 0x000fea0003800000 */
[----:B------:R-:W-:-:S13]  /*2470*/  ISETP.NE.AND P0, PT, R12, R15, PT ;  /* 0x0000000f0c00720c */ /* 0x000fda0003f05270 */
[----:B------:R-:W-:Y:S05]  /*2480*/  @P0 BRA `(.L_x_1025) ;  /* 0xfffffffc00ec0947 */ /* 0x000fea000383ffff */
.L_x_1024:
        /* <DEDUP_REMOVED lines=17> */
.L_x_1029:
        /* <DEDUP_REMOVED lines=115> */
.L_x_1028:
        /* <DEDUP_REMOVED lines=61> */
.L_x_1030:
[----:B------:R-:W-:-:S13]  /*30a0*/  ISETP.NE.OR P0, PT, R8, RZ, P0 ;  /* 0x000000ff0800720c */ /* 0x000fda0000705670 */
[----:B------:R-:W-:Y:S05]  /*30b0*/  @!P0 BRA `(.L_x_1026) ;  /* 0x00000000007c8947 */ /* 0x000fea0003800000 */
.L_x_1027:
        /* <DEDUP_REMOVED lines=31> */
.L_x_1026:
        /* <DEDUP_REMOVED lines=11> */
.L_x_1032:
[----:B------:R-:W-:Y:S05]  /*3360*/  BSYNC B0 ;  /* 0x0000000000007941 */ /* 0x000fea0003800000 */
.L_x_1031:
        /* <DEDUP_REMOVED lines=16> */
.L_x_1023:
        /* <DEDUP_REMOVED lines=26> */
.L_x_1033:
        /* <DEDUP_REMOVED lines=23> */
.L_x_1035:
[----:B------:R-:W-:Y:S05]  /*3780*/  BSYNC B0 ;  /* 0x0000000000007941 */ /* 0x000fea0003800000 */
.L_x_1034:
[----:B------:R-:W-:Y:S01]  /*3790*/  ULDC UR6, c[0x0][0x10] ;  /* 0x0000040000067ab9 */ /* 0x000fe20000000800 */
[----:B------:R-:W-:Y:S02]  /*37a0*/  UIADD3 UR4, UR4, 0x1, URZ ;  /* 0x0000000104047890 */ /* 0x000fe4000fffe03f */
[----:B------:R-:W-:-:S04]  /*37b0*/  UIADD3 UR8, UR6, UR8, URZ ;  /* 0x0000000806087290 */ /* 0x000fc8000fffe03f */
[----:B------:R-:W-:-:S06]  /*37c0*/  UISETP.GE.AND UP0, UPT, UR8, UR5, UPT ;  /* 0x000000050800728c */ /* 0x000fcc000bf06270 */
[----:B------:R-:W-:-:S13]  /*37d0*/  PLOP3.LUT P0, PT, PT, PT, UP0, 0x80, 0x0 ;  /* 0x000000000000781c */ /* 0x000fda0003f0f008 */
[----:B------:R-:W-:Y:S05]  /*37e0*/  @!P0 BRA `(.L_x_1036) ;  /* 0xffffffc800c48947 */ /* 0x000fea000383ffff */
.L_x_1012:
        /* <DEDUP_REMOVED lines=19> */
.L_x_1038:
[----:B------:R-:W-:Y:S05]  /*3920*/  BSYNC B0 ;  /* 0x0000000000007941 */ /* 0x000fea0003800000 */
.L_x_1037:
        /* <DEDUP_REMOVED lines=11> */
.L_x_1040:
[----:B------:R-:W2:Y:S04]  /*39e0*/  LDG.E.STRONG.GPU R5, desc[UR14][R2.64] ;  /* 0x0000000e02057981 */ /* 0x000ea8000c1ef900 */
[----:B--2---:R-:W-:Y:S01]  /*39f0*/  CCTL.IVALL ;  /* 0x00000000ff00798f */ /* 0x004fe20002000000 */
[----:B------:R-:W-:Y:S05]  /*3a00*/  YIELD ;  /* 0x0000000000007946 */ /* 0x000fea0003800000 */
[----:B------:R-:W-:-:S13]  /*3a10*/  ISETP.NE.AND P0, PT, R5, R0, PT ;  /* 0x000000000500720c */ /* 0x000fda0003f05270 */
[----:B------:R-:W-:Y:S05]  /*3a20*/  @P0 BRA `(.L_x_1040) ;  /* 0xfffffffc00ec0947 */ /* 0x000fea000383ffff */
.L_x_1039:
        /* <DEDUP_REMOVED lines=24> */
.L_x_1041:
        /* <DEDUP_REMOVED lines=25> */
.L_x_1042:
        /* <DEDUP_REMOVED lines=12> */
.L_x_1903:


//--------------------- .text._Z35group_norm_nhwc_bwd_one_pass_kernelI11Fp32IOBf16WLi256ELi10ELi640EEv26Group_norm_nhwc_bwd_params --------------------------
	.section	.text._Z35group_norm_nhwc_bwd_one_pass_kernelI11Fp32IOBf16WLi256ELi10ELi640EEv26Group_norm_nhwc_bwd_params,"ax",@progbits
	.align	128
        .global         _Z35group_norm_nhwc_bwd_one_pass_kernelI11Fp32IOBf16WLi256ELi10ELi640EEv26Group_norm_nhwc_bwd_params
        .type           _Z35group_norm_nhwc_bwd_one_pass_kernelI11Fp32IOBf16WLi256ELi10ELi640EEv26Group_norm_nhwc_bwd_params,@function
        .size           _Z35group_norm_nhwc_bwd_one_pass_kernelI11Fp32IOBf16WLi256ELi10ELi640EEv26Group_norm_nhwc_bwd_params,(.L_x_1904 - _Z35group_norm_nhwc_bwd_one_pass_kernelI11Fp32IOBf16WLi256ELi10ELi640EEv26Group_norm_nhwc_bwd_params)
        .other          _Z35group_norm_nhwc_bwd_one_pass_kernelI11Fp32IOBf16WLi256ELi10ELi640EEv26Group_norm_nhwc_bwd_params,@"STO_CUDA_ENTRY STV_DEFAULT"
_Z35group_norm_nhwc_bwd_one_pass_kernelI11Fp32IOBf16WLi256ELi10ELi640EEv26Group_norm_nhwc_bwd_params:
.text._Z35group_norm_nhwc_bwd_one_pass_kernelI11Fp32IOBf16WLi256ELi10ELi640EEv26Group_norm_nhwc_bwd_params:
        /* <DEDUP_REMOVED lines=37> */
.L_x_1071:
[----:B0-----:R-:W0:Y:S01]  /*0250*/  LDC R13, c[0x0][0x2a0] ;  /* 0x0000a800ff0d7b82 */ /* 0x001e220000000800 */
[----:B------:R-:W-:Y:S01]  /*0260*/  IABS R8, R38 ;  /* 0x0000002600087213 */ /* 0x000fe20000000000 */
[----:B------:R-:W1:Y:S01]  /*0270*/  S2R R10, SR_TID.X ;  /* 0x00000000000a7919 */ /* 0x000e620000002100 */
[----:B------:R-:W-:Y:S01]  /*0280*/  ULDC.64 UR10, c[0x0][0x290] ;  /* 0x0000a400000a7ab9 */ /* 0x000fe20000000a00 */
[----:B------:R-:W-:Y:S01]  /*0290*/  ISETP.GE.AND P2, PT, R38, RZ, PT ;  /* 0x000000ff2600720c */ /* 0x000fe20003f46270 */
[----:B------:R-:W-:-:S03]  /*02a0*/  ULDC.U8 UR5, c[0x0][0x2a4] ;  /* 0x0000a90000057ab9 */ /* 0x000fc60000000000 */
        /* <DEDUP_REMOVED lines=8> */
[----:B------:R-:W-:Y:S01]  /*0330*/  IMAD R7, R4, R9, RZ ;  /* 0x0000000904077224 */ /* 0x000fe200078e02ff */
[----:B------:R-:W-:-:S03]  /*0340*/  IADD3 R4, R37, 0x80, RZ ;  /* 0x0000008025047810 */ /* 0x000fc60007ffe0ff */
[----:B------:R-:W-:Y:S01]  /*0350*/  IMAD.HI.U32 R3, R3, R7, R2 ;  /* 0x0000000703037227 */ /* 0x000fe200078e0002 */
[----:B------:R-:W-:Y:S02]  /*0360*/  ISETP.GE.U32.AND P0, PT, R4, UR10, PT ;  /* 0x0000000a04007c0c */ /* 0x000fe4000bf06070 */
[----:B------:R-:W-:Y:S01]  /*0370*/  SHF.R.S32.HI R11, RZ, 0x1f, R4 ;  /* 0x0000001fff0b7819 */ /* 0x000fe20000011404 */
[----:B-1----:R-:W-:Y:S01]  /*0380*/  IMAD.WIDE.U32 R6, R10, -0x33333333, RZ ;  /* 0xcccccccd0a067825 */ /* 0x002fe200078e00ff */
[----:B------:R-:W-:Y:S02]  /*0390*/  LOP3.LUT R6, R38, R13, RZ, 0x3c, !PT ;  /* 0x0000000d26067212 */ /* 0x000fe400078e3cff */
[----:B------:R-:W-:Y:S01]  /*03a0*/  ISETP.GE.AND.EX P0, PT, R11, UR11, PT, P0 ;  /* 0x0000000b0b007c0c */ /* 0x000fe2000bf06300 */
[----:B------:R-:W-:Y:S01]  /*03b0*/  IMAD.HI.U32 R0, R3, R8, RZ ;  /* 0x0000000803007227 */ /* 0x000fe200078e00ff */
[----:B------:R-:W-:Y:S01]  /*03c0*/  ISETP.GE.AND P3, PT, R6, RZ, PT ;  /* 0x000000ff0600720c */ /* 0x000fe20003f66270 */
[----:B------:R-:W-:Y:S01]  /*03d0*/  ULDC.64 UR10, c[0x0][0x298] ;  /* 0x0000a600000a7ab9 */ /* 0x000fe20000000a00 */
[----:B------:R-:W-:-:S02]  /*03e0*/  SHF.R.U32.HI R15, RZ, 0x2, R7 ;  /* 0x00000002ff0f7819 */ /* 0x000fc40000011607 */
[----:B------:R-:W-:Y:S02]  /*03f0*/  IADD3 R3, -R0, RZ, RZ ;  /* 0x000000ff00037210 */ /* 0x000fe40007ffe1ff */
[----:B------:R-:W-:Y:S02]  /*0400*/  ISETP.GT.U32.OR P0, PT, R39, 0x27f, P0 ;  /* 0x0000027f2700780c */ /* 0x000fe40000704470 */
[----:B------:R-:W-:Y:S01]  /*0410*/  LOP3.LUT R6, RZ, R13, RZ, 0x33, !PT ;  /* 0x0000000dff067212 */ /* 0x000fe200078e33ff */
[C---:B------:R-:W-:Y:S02]  /*0420*/  IMAD R8, R9.reuse, R3, R8 ;  /* 0x0000000309087224 */ /* 0x040fe400078e0208 */
[----:B------:R-:W0:Y:S03]  /*0430*/  LDC.64 R2, c[0x0][0x248] ;  /* 0x00009200ff027b82 */ /* 0x000e260000000a00 */
[----:B------:R-:W-:-:S05]  /*0440*/  ISETP.GT.U32.AND P5, PT, R9, R8, PT ;  /* 0x000000080900720c */ /* 0x000fca0003fa4070 */
[----:B------:R-:W1:Y:S08]  /*0450*/  @!P0 LDC.64 R16, c[0x0][0x230] ;  /* 0x00008c00ff108b82 */ /* 0x000e700000000a00 */
[----:B------:R-:W-:Y:S01]  /*0460*/  @!P5 IADD3 R8, R8, -R9, RZ ;  /* 0x800000090808d210 */ /* 0x000fe20007ffe0ff */
[----:B------:R-:W3:Y:S01]  /*0470*/  @!P0 LDC.64 R18, c[0x0][0x228] ;  /* 0x00008a00ff128b82 */ /* 0x000ee20000000a00 */
[----:B------:R-:W-:-:S02]  /*0480*/  @!P5 IADD3 R0, R0, 0x1, RZ ;  /* 0x000000010000d810 */ /* 0x000fc40007ffe0ff */
[-C--:B------:R-:W-:Y:S02]  /*0490*/  ISETP.GE.U32.AND P4, PT, R8, R9.reuse, PT ;  /* 0x000000090800720c */ /* 0x080fe40003f86070 */
[-C--:B------:R-:W-:Y:S01]  /*04a0*/  ISETP.GT.U32.AND P6, PT, R9, R8.reuse, PT ;  /* 0x000000080900720c */ /* 0x080fe20003fc4070 */
[----:B0-----:R-:W-:Y:S01]  /*04b0*/  IMAD.WIDE R2, R38, 0x8, R2 ;  /* 0x0000000826027825 */ /* 0x001fe200078e0202 */
[----:B------:R-:W-:Y:S02]  /*04c0*/  IADD3 R7, R8, -R9, RZ ;  /* 0x8000000908077210 */ /* 0x000fe40007ffe0ff */
[----:B------:R-:W-:Y:S02]  /*04d0*/  ISETP.NE.AND P5, PT, R13, RZ, PT ;  /* 0x000000ff0d00720c */ /* 0x000fe40003fa5270 */
[----:B------:R-:W-:Y:S01]  /*04e0*/  SEL R7, R7, R8, !P6 ;  /* 0x0000000807077207 */ /* 0x000fe20007000000 */
[----:B------:R-:W4:Y:S01]  /*04f0*/  LDG.E.64 R2, desc[UR8][R2.64] ;  /* 0x0000000802027981 */ /* 0x000f22000c1e1b00 */
[----:B------:R-:W0:Y:S03]  /*0500*/  @P1 LDC.64 R8, c[0x0][0x288] ;  /* 0x0000a200ff081b82 */ /* 0x000e260000000a00 */
[----:B------:R-:W-:-:S02]  /*0510*/  @P4 IADD3 R0, R0, 0x1, RZ ;  /* 0x0000000100004810 */ /* 0x000fc40007ffe0ff */
[----:B------:R-:W-:Y:S02]  /*0520*/  @!P2 IADD3 R7, -R7, RZ, RZ ;  /* 0x000000ff0707a210 */ /* 0x000fe40007ffe1ff */
[----:B------:R-:W-:Y:S01]  /*0530*/  MOV R13, R0 ;  /* 0x00000000000d7202 */ /* 0x000fe20000000f00 */
[----:B------:R-:W-:Y:S01]  /*0540*/  IMAD R0, R15, -0x5, R10 ;  /* 0xfffffffb0f007824 */ /* 0x000fe200078e020a */
[----:B------:R-:W-:Y:S01]  /*0550*/  SEL R40, R6, R7, !P5 ;  /* 0x0000000706287207 */ /* 0x000fe20006800000 */
[----:B------:R-:W2:Y:S01]  /*0560*/  @P1 LDC.64 R14, c[0x0][0x228] ;  /* 0x00008a00ff0e1b82 */ /* 0x000ea20000000a00 */
[----:B------:R-:W-:Y:S02]  /*0570*/  @!P3 IADD3 R13, -R13, RZ, RZ ;  /* 0x000000ff0d0db210 */ /* 0x000fe40007ffe1ff */
[----:B------:R-:W-:Y:S01]  /*0580*/  SHF.L.U32 R0, R0, 0x1, RZ ;  /* 0x0000000100007819 */ /* 0x000fe200000006ff */
[----:B------:R-:W-:Y:S01]  /*0590*/  IMAD R21, R40, 0xa, RZ ;  /* 0x0000000a28157824 */ /* 0x000fe200078e02ff */
[----:B------:R-:W-:-:S03]  /*05a0*/  SEL R13, R6, R13, !P5 ;  /* 0x0000000d060d7207 */ /* 0x000fc60006800000 */
[----:B------:R-:W1:Y:S01]  /*05b0*/  @!P0 LDC.64 R6, c[0x0][0x288] ;  /* 0x0000a200ff068b82 */ /* 0x000e620000000a00 */
[----:B------:R-:W-:Y:S02]  /*05c0*/  SHF.R.S32.HI R12, RZ, 0x1f, R0 ;  /* 0x0000001fff0c7819 */ /* 0x000fe40000011400 */
[----:B------:R-:W-:Y:S02]  /*05d0*/  IADD3 R42, P2, R0, R21, RZ ;  /* 0x00000015002a7210 */ /* 0x000fe40007f5e0ff */
[----:B------:R-:W-:Y:S02]  /*05e0*/  SHF.R.S32.HI R10, RZ, 0x1f, R13 ;  /* 0x0000001fff0a7819 */ /* 0x000fe4000001140d */
[----:B------:R-:W-:-:S03]  /*05f0*/  LEA.HI.X.SX32 R43, R21, R12, 0x1, P2 ;  /* 0x0000000c152b7211 */ /* 0x000fc600010f0eff */
[----:B------:R-:W-:Y:S02]  /*0600*/  IMAD R10, R10, UR10, RZ ;  /* 0x0000000a0a0a7c24 */ /* 0x000fe4000f8e02ff */
[----:B------:R-:W-:-:S04]  /*0610*/  IMAD.WIDE.U32 R42, R13, UR10, R42 ;  /* 0x0000000a0d2a7c25 */ /* 0x000fc8000f8e002a */
[----:B------:R-:W-:Y:S01]  /*0620*/  IMAD R45, R13, UR11, R10 ;  /* 0x0000000b0d2d7c24 */ /* 0x000fe2000f8e020a */
[----:B------:R-:W-:Y:S02]  /*0630*/  SHF.R.S32.HI R13, RZ, 0x1f, R37 ;  /* 0x0000001fff0d7819 */ /* 0x000fe40000011425 */
[----:B------:R-:W-:Y:S02]  /*0640*/  @P1 MOV R44, R42 ;  /* 0x0000002a002c1202 */ /* 0x000fe40000000f00 */
[----:B------:R-:W-:Y:S01]  /*0650*/  IADD3 R45, R43, R45, RZ ;  /* 0x0000002d2b2d7210 */ /* 0x000fe20007ffe0ff */
[----:B0-----:R-:W-:Y:S02]  /*0660*/  @P1 IMAD R10, R13, R8, RZ ;  /* 0x000000080d0a1224 */ /* 0x001fe400078e02ff */
[----:B-1----:R-:W-:Y:S02]  /*0670*/  @!P0 IMAD R11, R11, R6, RZ ;  /* 0x000000060b0b8224 */ /* 0x002fe400078e02ff */
[C---:B------:R-:W-:Y:S01]  /*0680*/  @P1 IMAD R13, R37.reuse, R9, R10 ;  /* 0x00000009250d1224 */ /* 0x040fe200078e020a */
[----:B------:R-:W-:Y:S01]  /*0690*/  @!P0 MOV R10, R42 ;  /* 0x0000002a000a8202 */ /* 0x000fe20000000f00 */
[----:B------:R-:W-:Y:S01]  /*06a0*/  @!P0 IMAD R25, R4, R7, R11 ;  /* 0x0000000704198224 */ /* 0x000fe200078e020b */
[----:B------:R-:W-:Y:S01]  /*06b0*/  @!P0 MOV R11, R45 ;  /* 0x0000002d000b8202 */ /* 0x000fe20000000f00 */
[----:B------:R-:W-:-:S04]  /*06c0*/  @P1 IMAD.WIDE.U32 R8, R37, R8, R44 ;  /* 0x0000000825081225 */ /* 0x000fc800078e002c */
[----:B------:R-:W-:Y:S01]  /*06d0*/  @!P0 IMAD.WIDE.U32 R6, R4, R6, R10 ;  /* 0x0000000604068225 */ /* 0x000fe200078e000a */
[----:B------:R-:W-:Y:S02]  /*06e0*/  @P1 IADD3 R9, R9, R13, RZ ;  /* 0x0000000d09091210 */ /* 0x000fe40007ffe0ff */
[C---:B------:R-:W-:Y:S02]  /*06f0*/  @P1 SHF.L.U32 R11, R8.reuse, 0x2, RZ ;  /* 0x00000002080b1819 */ /* 0x040fe400000006ff */
[----:B------:R-:W-:Y:S02]  /*0700*/  @P1 SHF.L.U64.HI R8, R8, 0x2, R9 ;  /* 0x0000000208081819 */ /* 0x000fe40000010209 */
[----:B------:R-:W-:Y:S02]  /*0710*/  @!P0 IADD3 R9, R7, R25, RZ ;  /* 0x0000001907098210 */ /* 0x000fe40007ffe0ff */
[C---:B------:R-:W-:Y:S02]  /*0720*/  @!P0 SHF.L.U32 R7, R6.reuse, 0x2, RZ ;  /* 0x0000000206078819 */ /* 0x040fe400000006ff */
[----:B------:R-:W-:-:S02]  /*0730*/  @!P0 SHF.L.U64.HI R6, R6, 0x2, R9 ;  /* 0x0000000206068819 */ /* 0x000fc40000010209 */
[C---:B------:R-:W-:Y:S02]  /*0740*/  @!P0 IADD3 R16, P4, R7.reuse, R16, RZ ;  /* 0x0000001007108210 */ /* 0x040fe40007f9e0ff */
[----:B---3--:R-:W-:Y:S02]  /*0750*/  @!P0 IADD3 R18, P5, R7, R18, RZ ;  /* 0x0000001207128210 */ /* 0x008fe40007fbe0ff */
[C---:B--2---:R-:W-:Y:S02]  /*0760*/  @P1 IADD3 R22, P2, R11.reuse, R22, RZ ;  /* 0x000000160b161210 */ /* 0x044fe40007f5e0ff */
[----:B------:R-:W-:Y:S02]  /*0770*/  @P1 IADD3 R14, P3, R11, R14, RZ ;  /* 0x0000000e0b0e1210 */ /* 0x000fe40007f7e0ff */
[----:B------:R-:W-:Y:S02]  /*0780*/  CS2R R10, SRZ ;  /* 0x00000000000a7805 */ /* 0x000fe4000001ff00 */
[----:B------:R-:W-:-:S02]  /*0790*/  @!P0 IADD3.X R17, R6, R17, RZ, P4, !PT ;  /* 0x0000001106118210 */ /* 0x000fc400027fe4ff */
[----:B------:R-:W-:Y:S02]  /*07a0*/  @!P0 IADD3.X R19, R6, R19, RZ, P5, !PT ;  /* 0x0000001306138210 */ /* 0x000fe40002ffe4ff */
[----:B------:R-:W-:Y:S02]  /*07b0*/  CS2R R6, SRZ ;  /* 0x0000000000067805 */ /* 0x000fe4000001ff00 */
[C---:B------:R-:W-:Y:S02]  /*07c0*/  @P1 IADD3.X R23, R8.reuse, R23, RZ, P2, !PT ;  /* 0x0000001708171210 */ /* 0x040fe400017fe4ff */
[----:B------:R-:W-:-:S03]  /*07d0*/  @P1 IADD3.X R15, R8, R15, RZ, P3, !PT ;  /* 0x0000000f080f1210 */ /* 0x000fc60001ffe4ff */
[----:B------:R0:W5:Y:S04]  /*07e0*/  @P1 LDG.E.64 R10, desc[UR8][R22.64] ;  /* 0x00000008160a1981 */ /* 0x000168000c1e1b00 */
[----:B------:R0:W5:Y:S01]  /*07f0*/  @P1 LDG.E.64 R6, desc[UR8][R14.64] ;  /* 0x000000080e061981 */ /* 0x000162000c1e1b00 */
[----:B------:R-:W-:Y:S02]  /*0800*/  CS2R R12, SRZ ;  /* 0x00000000000c7805 */ /* 0x000fe4000001ff00 */
[----:B------:R-:W-:-:S04]  /*0810*/  CS2R R8, SRZ ;  /* 0x0000000000087805 */ /* 0x000fc8000001ff00 */
[----:B------:R0:W5:Y:S04]  /*0820*/  @!P0 LDG.E.64 R12, desc[UR8][R16.64] ;  /* 0x00000008100c8981 */ /* 0x000168000c1e1b00 */
[----:B------:R0:W5:Y:S01]  /*0830*/  @!P0 LDG.E.64 R8, desc[UR8][R18.64] ;  /* 0x0000000812088981 */ /* 0x000162000c1e1b00 */
[----:B------:R-:W-:Y:S01]  /*0840*/  MOV R34, 0x3f800000 ;  /* 0x3f80000000227802 */ /* 0x000fe20000000f00 */
[----:B------:R-:W-:Y:S01]  /*0850*/  BSSY B0, `(.L_x_1044) ;  /* 0x000001b000007945 */ /* 0x000fe20003800000 */
[----:B------:R-:W-:Y:S02]  /*0860*/  MOV R35, RZ ;  /* 0x000000ff00237202 */ /* 0x000fe40000000f00 */
[----:B------:R-:W-:Y:S02]  /*0870*/  CS2R R32, SRZ ;  /* 0x0000000000207805 */ /* 0x000fe4000001ff00 */
[----:B------:R-:W-:Y:S01]  /*0880*/  MOV R31, RZ ;  /* 0x000000ff001f7202 */ /* 0x000fe20000000f00 */
[----:B----4-:R-:W-:-:S05]  /*0890*/  FFMA.FTZ R4, -R2, R2, R3 ;  /* 0x0000000202047223 */ /* 0x010fca0000010103 */
[----:B------:R-:W-:-:S13]  /*08a0*/  FSETP.GTU.FTZ.AND P0, PT, R4, RZ, PT ;  /* 0x000000ff0400720b */ /* 0x000fda0003f1c000 */
[----:B------:R-:W1:Y:S02]  /*08b0*/  @P0 LDC R3, c[0x0][0x250] ;  /* 0x00009400ff030b82 */ /* 0x000e640000000800 */
[----:B-1----:R-:W-:-:S04]  /*08c0*/  @P0 FADD.FTZ R3, R4, R3 ;  /* 0x0000000304030221 */ /* 0x002fc80000010000 */
        /* <DEDUP_REMOVED lines=8> */
[----:B0-----:R-:W-:-:S05]  /*0950*/  IMAD.WIDE R16, R21, 0x2, R16 ;  /* 0x0000000215107825 */ /* 0x001fca00078e0210 */
[----:B------:R-:W3:Y:S04]  /*0960*/  LDG.E.U16 R35, desc[UR8][R16.64] ;  /* 0x0000000810237981 */ /* 0x000ee8000c1e1500 */
[----:B------:R-:W4:Y:S01]  /*0970*/  LDG.E.U16 R31, desc[UR8][R16.64+0x2] ;  /* 0x00000208101f7981 */ /* 0x000f22000c1e1500 */
[----:B--2---:R-:W-:-:S04]  /*0980*/  @P0 LEA R14, P2, R21, R14, 0x1 ;  /* 0x0000000e150e0211 */ /* 0x004fc800078408ff */
[----:B------:R-:W-:-:S05]  /*0990*/  @P0 LEA.HI.X R15, R21, R15, R0, 0x1, P2 ;  /* 0x0000000f150f0211 */ /* 0x000fca00010f0c00 */
[----:B------:R-:W2:Y:S04]  /*09a0*/  @P0 LDG.E.U16 R3, desc[UR8][R14.64] ;  /* 0x000000080e030981 */ /* 0x000ea8000c1e1500 */
[----:B------:R-:W2:Y:S01]  /*09b0*/  @P0 LDG.E.U16 R0, desc[UR8][R14.64+0x2] ;  /* 0x000002080e000981 */ /* 0x000ea2000c1e1500 */
[----:B---3--:R-:W-:Y:S02]  /*09c0*/  SHF.L.U32 R35, R35, 0x10, RZ ;  /* 0x0000001023237819 */ /* 0x008fe400000006ff */
[----:B----4-:R-:W-:Y:S02]  /*09d0*/  SHF.L.U32 R31, R31, 0x10, RZ ;  /* 0x000000101f1f7819 */ /* 0x010fe400000006ff */
[----:B--2---:R-:W-:Y:S02]  /*09e0*/  @P0 SHF.L.U32 R32, R3, 0x10, RZ ;  /* 0x0000001003200819 */ /* 0x004fe400000006ff */
[----:B------:R-:W-:-:S07]  /*09f0*/  @P0 SHF.L.U32 R33, R0, 0x10, RZ ;  /* 0x0000001000210819 */ /* 0x000fce00000006ff */
.L_x_1045:
[----:B------:R-:W-:Y:S05]  /*0a00*/  BSYNC B0 ;  /* 0x0000000000007941 */ /* 0x000fea0003800000 */
.L_x_1044:
[----:B------:R-:W-:Y:S01]  /*0a10*/  ISETP.NE.AND P2, PT, RZ, UR5, PT ;  /* 0x00000005ff007c0c */ /* 0x000fe2000bf45270 */
[C---:B-----5:R-:W-:Y:S01]  /*0a20*/  FADD.FTZ R15, -R2.reuse, R10 ;  /* 0x0000000a020f7221 */ /* 0x060fe20000010100 */
[C---:B------:R-:W-:Y:S01]  /*0a30*/  FADD.FTZ R17, -R2.reuse, R11 ;  /* 0x0000000b02117221 */ /* 0x040fe20000010100 */
        /* <DEDUP_REMOVED lines=26> */
.L_x_1046:
[----:B------:R-:W-:Y:S01]  /*0be0*/  FMUL.FTZ R19, R11, R35 ;  /* 0x000000230b137220 */ /* 0x000fe20000410000 */
[----:B------:R-:W-:Y:S01]  /*0bf0*/  MOV R16, R9 ;  /* 0x0000000900107202 */ /* 0x000fe20000000f00 */
[-C--:B------:R-:W-:Y:S01]  /*0c00*/  FMUL.FTZ R3, R3, R34.reuse ;  /* 0x0000002203037220 */ /* 0x080fe20000410000 */
        /* <DEDUP_REMOVED lines=23> */
.L_x_1047:
        /* <DEDUP_REMOVED lines=12> */
[C---:B------:R-:W-:Y:S01]  /*0e40*/  ISETP.NE.AND P3, PT, R39.reuse, RZ, PT ;  /* 0x000000ff2700720c */ /* 0x040fe20003f65270 */
[----:B------:R-:W-:Y:S01]  /*0e50*/  FADD.FTZ R15, RZ, R12 ;  /* 0x0000000cff0f7221 */ /* 0x000fe20000010000 */
[----:B------:R-:W1:Y:S01]  /*0e60*/  SHFL.DOWN PT, R14, R17, 0x1, 0x1f ;  /* 0x08201f00110e7f89 */ /* 0x000e6200000e0000 */
[----:B------:R-:W-:Y:S01]  /*0e70*/  BSSY B0, `(.L_x_1048) ;  /* 0x000005b000007945 */ /* 0x000fe20003800000 */
[----:B------:R-:W-:Y:S01]  /*0e80*/  ISETP.GT.U32.AND P4, PT, R39, 0x4, PT ;  /* 0x000000042700780c */ /* 0x000fe20003f84070 */
[----:B------:R-:W-:Y:S01]  /*0e90*/  FADD.FTZ R15, R15, R16 ;  /* 0x000000100f0f7221 */ /* 0x000fe20000010000 */
        /* <DEDUP_REMOVED lines=29> */
[----:B------:R-:W-:Y:S01]  /*1070*/  FFMA.FTZ R12, R3, R10, R14 ;  /* 0x0000000a030c7223 */ /* 0x000fe2000001000e */
[----:B------:R-:W-:Y:S01]  /*1080*/  FADD.FTZ R14, R11, R10 ;  /* 0x0000000a0b0e7221 */ /* 0x000fe20000010000 */
[----:B------:R-:W-:Y:S01]  /*1090*/  MOV R10, R17 ;  /* 0x00000011000a7202 */ /* 0x000fe20000000f00 */
[----:B------:R-:W-:Y:S01]  /*10a0*/  FFMA.FTZ R13, R4, R16, R13 ;  /* 0x00000010040d7223 */ /* 0x000fe2000001000d */
[----:B------:R-:W-:-:S04]  /*10b0*/  MOV R11, R18 ;  /* 0x00000012000b7202 */ /* 0x000fc80000000f00 */
        /* <DEDUP_REMOVED lines=54> */
.L_x_1049:
[----:B------:R-:W-:Y:S05]  /*1420*/  BSYNC B0 ;  /* 0x0000000000007941 */ /* 0x000fea0003800000 */
.L_x_1048:
        /* <DEDUP_REMOVED lines=40> */
.L_x_1052:
        /* <DEDUP_REMOVED lines=42> */
[----:B------:R1:W2:Y:S01]  /*1950*/  LDS.128 R12, [R21+0x230] ;  /* 0x00023000150c7984 */ /* 0x0002a20000000c00 */
[----:B0-----:R-:W-:Y:S01]  /*1960*/  FADD.FTZ R27, R23, R16 ;  /* 0x00000010171b7221 */ /* 0x001fe20000010000 */
[----:B------:R-:W-:Y:S01]  /*1970*/  FADD.FTZ R23, R20, R17 ;  /* 0x0000001114177221 */ /* 0x000fe20000010000 */
[----:B------:R-:W-:Y:S01]  /*1980*/  LEA R20, R26, R41, 0x4 ;  /* 0x000000291a147211 */ /* 0x000fe200078e20ff */
[----:B------:R-:W-:Y:S01]  /*1990*/  FADD.FTZ R25, R25, R18 ;  /* 0x0000001219197221 */ /* 0x000fe20000010000 */
[----:B-1----:R-:W-:Y:S01]  /*19a0*/  FADD.FTZ R21, R22, R19 ;  /* 0x0000001316157221 */ /* 0x002fe20000010000 */
[----:B--2---:R-:W-:Y:S02]  /*19b0*/  FADD.FTZ R22, R23, R13 ;  /* 0x0000000d17167221 */ /* 0x004fe40000010000 */
        /* <DEDUP_REMOVED lines=16> */
[----:B------:R-:W-:Y:S01]  /*1ac0*/  LEA R21, R26, R41, 0x4 ;  /* 0x000000291a157211 */ /* 0x000fe200078e20ff */
        /* <DEDUP_REMOVED lines=129> */
[----:B------:R-:W-:Y:S01]  /*22e0*/  IADD3 R26, R26, 0xb4, RZ ;  /* 0x000000b41a1a7810 */ /* 0x000fe20007ffe0ff */
[----:B------:R-:W0:Y:S01]  /*22f0*/  LDS.128 R16, [R21+0xb40] ;  /* 0x000b400015107984 */ /* 0x000e220000000c00 */
[----:B-1----:R-:W-:Y:S01]  /*2300*/  FADD.FTZ R27, R12, R27 ;  /* 0x0000001b0c1b7221 */ /* 0x002fe20000010000 */
[----:B------:R-:W-:Y:S01]  /*2310*/  FADD.FTZ R12, R13, R22 ;  /* 0x000000160d0c7221 */ /* 0x000fe20000010000 */
[----:B------:R-:W-:Y:S01]  /*2320*/  FADD.FTZ R25, R14, R25 ;  /* 0x000000190e197221 */ /* 0x000fe20000010000 */
[----:B------:R-:W-:-:S02]  /*2330*/  FADD.FTZ R22, R15, R23 ;  /* 0x000000170f167221 */ /* 0x000fc40000010000 */
[----:B0-----:R-:W-:Y:S01]  /*2340*/  FADD.FTZ R20, R12, R17 ;  /* 0x000000110c147221 */ /* 0x001fe20000010000 */
[----:B------:R-:W-:Y:S01]  /*2350*/  FADD.FTZ R23, R27, R16 ;  /* 0x000000101b177221 */ /* 0x000fe20000010000 */
[----:B------:R-:W0:Y:S01]  /*2360*/  LDS.128 R12, [R21+0xb90] ;  /* 0x000b9000150c7984 */ /* 0x000e220000000c00 */
[----:B------:R-:W-:Y:S01]  /*2370*/  FADD.FTZ R25, R25, R18 ;  /* 0x0000001219197221 */ /* 0x000fe20000010000 */
[----:B------:R-:W-:Y:S02]  /*2380*/  FADD.FTZ R22, R22, R19 ;  /* 0x0000001316167221 */ /* 0x000fe40000010000 */
        /* <DEDUP_REMOVED lines=11> */
.L_x_1051:
[----:B------:R-:W-:Y:S05]  /*2440*/  BSYNC B0 ;  /* 0x0000000000007941 */ /* 0x000fea0003800000 */
.L_x_1050:
        /* <DEDUP_REMOVED lines=24> */
.L_x_1054:
[----:B------:R-:W-:Y:S05]  /*25d0*/  BSYNC B0 ;  /* 0x0000000000007941 */ /* 0x000fea0003800000 */
.L_x_1053:
        /* <DEDUP_REMOVED lines=32> */
.L_x_1057:
[----:B-1----:R-:W2:Y:S04]  /*27e0*/  LDG.E.STRONG.GPU R14, desc[UR8][R12.64] ;  /* 0x000000080c0e7981 */ /* 0x002ea8000c1ef900 */
[----:B--2---:R-:W-:Y:S01]  /*27f0*/  CCTL.IVALL ;  /* 0x00000000ff00798f */ /* 0x004fe20002000000 */
[----:B------:R-:W-:Y:S05]  /*2800*/  YIELD ;  /* 0x0000000000007946 */ /* 0x000fea0003800000 */
[----:B------:R-:W-:-:S13]  /*2810*/  ISETP.NE.AND P0, PT, R14, R19, PT ;  /* 0x000000130e00720c */ /* 0x000fda0003f05270 */
[----:B------:R-:W-:Y:S05]  /*2820*/  @P0 BRA `(.L_x_1057) ;  /* 0xfffffffc00ec0947 */ /* 0x000fea000383ffff */
.L_x_1056:
        /* <DEDUP_REMOVED lines=17> */
.L_x_1061:
        /* <DEDUP_REMOVED lines=115> */
.L_x_1060:
        /* <DEDUP_REMOVED lines=61> */
.L_x_1062:
[----:B------:R-:W-:-:S13]  /*3440*/  ISETP.NE.OR P0, PT, R23, RZ, P0 ;  /* 0x000000ff1700720c */ /* 0x000fda0000705670 */
[----:B------:R-:W-:Y:S05]  /*3450*/  @!P0 BRA `(.L_x_1058) ;  /* 0x00000000007c8947 */ /* 0x000fea0003800000 */
.L_x_1059:
        /* <DEDUP_REMOVED lines=31> */
.L_x_1058:
        /* <DEDUP_REMOVED lines=11> */
.L_x_1064:
[----:B------:R-:W-:Y:S05]  /*3700*/  BSYNC B0 ;  /* 0x0000000000007941 */ /* 0x000fea0003800000 */
.L_x_1063:
        /* <DEDUP_REMOVED lines=16> */
.L_x_1055:
        /* <DEDUP_REMOVED lines=29> */
.L_x_1065:
        /* <DEDUP_REMOVED lines=9> */
[----:B------:R-:W-:Y:S01]  /*3a70*/  FFMA.FTZ R13, R35, R6, -R0 ;  /* 0x00000006230d7223 */ /* 0x000fe20000010800 */
[----:B------:R-:W-:-:S04]  /*3a80*/  IMAD.WIDE.U32 R10, R37, UR10, R10 ;  /* 0x0000000a250a7c25 */ /* 0x000fc8000f8e000a */
[----:B------:R-:W-:Y:S01]  /*3a90*/  IMAD R19, R37, UR11, R12 ;  /* 0x0000000b25137c24 */ /* 0x000fe2000f8e020c */
[----:B------:R-:W-:Y:S01]  /*3aa0*/  ULDC.64 UR10, c[0x0][0x210] ;  /* 0x00008400000a7ab9 */ /* 0x000fe20000000a00 */
[----:B------:R-:W-:Y:S01]  /*3ab0*/  FMUL.FTZ R12, R13, R34 ;  /* 0x000000220d0c7220 */ /* 0x000fe20000410000 */
[----:B------:R-:W-:Y:S02]  /*3ac0*/  LEA R6, P0, R10, UR10, 0x2 ;  /* 0x0000000a0a067c11 */ /* 0x000fe4000f8010ff */
[----:B------:R-:W-:Y:S01]  /*3ad0*/  IADD3 R19, R11, R19, RZ ;  /* 0x000000130b137210 */ /* 0x000fe20007ffe0ff */
[----:B------:R-:W-:-:S03]  /*3ae0*/  FFMA.FTZ R11, R31, R7, -R2 ;  /* 0x000000071f0b7223 */ /* 0x000fc60000010802 */
[----:B------:R-:W-:Y:S01]  /*3af0*/  LEA.HI.X R7, R10, UR11, R19, 0x2, P0 ;  /* 0x0000000b0a077c11 */ /* 0x000fe200080f1413 */
[----:B------:R-:W-:-:S05]  /*3b00*/  FMUL.FTZ R13, R11, R34 ;  /* 0x000000220b0d7220 */ /* 0x000fca0000410000 */
[----:B------:R0:W-:Y:S02]  /*3b10*/  STG.E.64 desc[UR8][R6.64], R12 ;  /* 0x0000000c06007986 */ /* 0x0001e4000c101b08 */
.L_x_1067:
[----:B------:R-:W-:Y:S05]  /*3b20*/  BSYNC B0 ;  /* 0x0000000000007941 */ /* 0x000fea0003800000 */
.L_x_1066:
[----:B------:R-:W-:Y:S05]  /*3b30*/  @!P2 BRA `(.L_x_1068) ;  /* 0x000000000048a947 */ /* 0x000fea0003800000 */
        /* <DEDUP_REMOVED lines=18> */
.L_x_1068:
[----:B------:R-:W-:Y:S01]  /*3c60*/  ULDC.64 UR10, c[0x0][0x290] ;  /* 0x0000a400000a7ab9 */ /* 0x000fe20000000a00 */
[----:B0-----:R-:W-:Y:S01]  /*3c70*/  SHF.R.S32.HI R7, RZ, 0x1f, R14 ;  /* 0x0000001fff077819 */ /* 0x001fe2000001140e */
        /* <DEDUP_REMOVED lines=21> */
.L_x_1070:
[----:B------:R-:W-:Y:S05]  /*3dd0*/  BSYNC B0 ;  /* 0x0000000000007941 */ /* 0x000fea0003800000 */
.L_x_1069:
[----:B------:R-:W1:Y:S01]  /*3de0*/  LDC R3, c[0x0][0x10] ;  /* 0x00000400ff037b82 */ /* 0x000e620000000800 */
[----:B------:R-:W-:Y:S02]  /*3df0*/  IADD3 R36, R36, 0x1, RZ ;  /* 0x0000000124247810 */ /* 0x000fe40007ffe0ff */
[----:B-1----:R-:W-:-:S04]  /*3e00*/  IADD3 R38, R3, R38, RZ ;  /* 0x0000002603267210 */ /* 0x002fc80007ffe0ff */
[----:B------:R-:W-:-:S13]  /*3e10*/  ISETP.GE.AND P0, PT, R38, UR4, PT ;  /* 0x0000000426007c0c */ /* 0x000fda000bf06270 */
[----:B------:R-:W-:Y:S05]  /*3e20*/  @!P0 BRA `(.L_x_1071) ;  /* 0xffffffc400088947 */ /* 0x000fea000383ffff */
.L_x_1043:
[----:B------:R-:W1:Y:S01]  /*3e30*/  LDC R4, c[0x0][0xc] ;  /* 0x00000300ff047b82 */ /* 0x000e620000000800 */
[----:B------:R-:W-:Y:S01]  /*3e40*/  ISETP.NE.AND P1, PT, R39, RZ, PT ;  /* 0x000000ff2700720c */ /* 0x000fe20003f25270 */
[----:B------:R-:W-:Y:S06]  /*3e50*/  BSSY B0, `(.L_x_1072) ;  /* 0x0000011000007945 */ /* 0x000fec0003800000 */
[----:B0-----:R-:W0:Y:S08]  /*3e60*/  LDC R7, c[0x0][0x10] ;  /* 0x00000400ff077b82 */ /* 0x001e300000000800 */
[----:B------:R-:W2:Y:S01]  /*3e70*/  LDC.64 R2, c[0x0][0x258] ;  /* 0x00009600ff027b82 */ /* 0x000ea20000000a00 */
[----:B-1----:R-:W-:-:S02]  /*3e80*/  ISETP.NE.AND P0, PT, R4, 0x1, PT ;  /* 0x000000010400780c */ /* 0x002fc40003f05270 */
[----:B0-----:R-:W-:-:S04]  /*3e90*/  SHF.L.U32 R0, R7, 0x1, RZ ;  /* 0x0000000107007819 */ /* 0x001fc800000006ff */
        /* <DEDUP_REMOVED lines=12> */
.L_x_1073:
[----:B------:R-:W-:Y:S05]  /*3f60*/  BSYNC B0 ;  /* 0x0000000000007941 */ /* 0x000fea0003800000 */
.L_x_1072:
        /* <DEDUP_REMOVED lines=11> */
.L_x_1075:
[----:B------:R-:W2:Y:S04]  /*4020*/  LDG.E.STRONG.GPU R5, desc[UR8][R2.64] ;  /* 0x0000000802057981 */ /* 0x000ea8000c1ef900 */
[----:B--2---:R-:W-:Y:S01]  /*4030*/  CCTL.IVALL ;  /* 0x00000000ff00798f */ /* 0x004fe20002000000 */
[----:B------:R-:W-:Y:S05]  /*4040*/  YIELD ;  /* 0x0000000000007946 */ /* 0x000fea0003800000 */
[----:B------:R-:W-:-:S13]  /*4050*/  ISETP.NE.AND P0, PT, R5, R0, PT ;  /* 0x000000000500720c */ /* 0x000fda0003f05270 */
[----:B------:R-:W-:Y:S05]  /*4060*/  @P0 BRA `(.L_x_1075) ;  /* 0xfffffffc00ec0947 */ /* 0x000fea000383ffff */
.L_x_1074:
        /* <DEDUP_REMOVED lines=24> */
.L_x_1076:
        /* <DEDUP_REMOVED lines=25> */
.L_x_1077:
        /* <DEDUP_REMOVED lines=16> */
.L_x_1904:


//--------------------- .text._Z35group_norm_nhwc_bwd_one_pass_kernelI11Fp32IOBf16WLi512ELi10ELi640EEv26Group_norm_nhwc_bwd_params --------------------------
	.section	.text._Z35group_norm_nhwc_bwd_one_pass_kernelI11Fp32IOBf16WLi512ELi10ELi640EEv26Group_norm_nhwc_bwd_params,"ax",@progbits
	.align	128
        .global         _Z35group_norm_nhwc_bwd_one_pass_kernelI11Fp32IOBf16WLi512ELi10ELi640EEv26Group_norm_nhwc_bwd_params
        .type           _Z35group_norm_nhwc_bwd_one_pass_kernelI11Fp32IOBf16WLi512ELi10ELi640EEv26Group_norm_nhwc_bwd_params,@function
        .size           _Z35group_norm_nhwc_bwd_one_pass_kernelI11Fp32IOBf16WLi512ELi10ELi640EEv26Group_norm_nhwc_bwd_params,(.L_x_1905 - _Z35group_norm_nhwc_bwd_one_pass_kernelI11Fp32IOBf16WLi512ELi10ELi640EEv26Group_norm_nhwc_bwd_params)
        .other          _Z35group_norm_nhwc_bwd_one_pass_kernelI11Fp32IOBf16WLi512ELi10ELi640EEv26Group_norm_nhwc_bwd_params,@"STO_CUDA_ENTRY STV_DEFAULT"
_Z35group_norm_nhwc_bwd_one_pass_kernelI11Fp32IOBf16WLi512ELi10ELi640EEv26Group_norm_nhwc_bwd_params:
.text._Z35group_norm_nhwc_bwd_one_pass_kernelI11Fp32IOBf16WLi512ELi10ELi640EEv26Group_norm_nhwc_bwd_params:
        /* <DEDUP_REMOVED lines=48> */
.L_x_1114:
[----:B0-----:R-:W0:Y:S01]  /*0300*/  LDC R6, c[0x0][0x2a0] ;  /* 0x0000a800ff067b82 */ /* 0x001e220000000800 */
[----:B------:R-:W-:Y:S01]  /*0310*/  ISETP.GE.AND P4, PT, R77, RZ, PT ;  /* 0x000000ff4d00720c */ /* 0x000fe20003f86270 */
[----:B------:R-:W-:Y:S01]  /*0320*/  ULDC.64 UR14, c[0x0][0x290] ;  /* 0x0000a400000e7ab9 */ /* 0x000fe20000000a00 */
[----:B------:R-:W-:Y:S01]  /*0330*/  SHF.R.S32.HI R65, RZ, 0x1f, R75 ;  /* 0x0000001fff417819 */ /* 0x000fe2000001144b */
[----:B------:R-:W-:Y:S01]  /*0340*/  ULDC.64 UR12, c[0x0][0x298] ;  /* 0x0000a600000c7ab9 */ /* 0x000fe20000000a00 */
[----:B------:R-:W-:Y:S02]  /*0350*/  SHF.R.S32.HI R63, RZ, 0x1f, R74 ;  /* 0x0000001fff3f7819 */ /* 0x000fe4000001144a */
[----:B------:R-:W-:Y:S01]  /*0360*/  SHF.R.S32.HI R61, RZ, 0x1f, R72 ;  /* 0x0000001fff3d7819 */ /* 0x000fe20000011448 */
[----:B-1----:R-:W1:Y:S08]  /*0370*/  LDC.64 R18, c[0x0][0x248] ;  /* 0x00009200ff127b82 */ /* 0x002e700000000a00 */
[----:B--2---:R-:W2:Y:S01]  /*0380*/  @P1 LDC.64 R10, c[0x0][0x288] ;  /* 0x0000a200ff0a1b82 */ /* 0x004ea20000000a00 */
[----:B0-----:R-:W-:-:S07]  /*0390*/  IABS R5, R6 ;  /* 0x0000000600057213 */ /* 0x001fce0000000000 */
[----:B------:R-:W0:Y:S01]  /*03a0*/  @P1 LDC.64 R14, c[0x0][0x230] ;  /* 0x00008c00ff0e1b82 */ /* 0x000e220000000a00 */
[----:B---3--:R-:W3:Y:S01]  /*03b0*/  I2F.RP R0, R5 ;  /* 0x0000000500007306 */ /* 0x008ee20000209400 */
[----:B-1----:R-:W-:-:S06]  /*03c0*/  IMAD.WIDE R18, R77, 0x8, R18 ;  /* 0x000000084d127825 */ /* 0x002fcc00078e0212 */
[----:B------:R-:W4:Y:S01]  /*03d0*/  LDG.E.64 R18, desc[UR8][R18.64] ;  /* 0x0000000812127981 */ /* 0x000f22000c1e1b00 */
[----:B---3--:R-:W1:Y:S02]  /*03e0*/  MUFU.RCP R0, R0 ;  /* 0x0000000000007308 */ /* 0x008e640000001000 */
[----:B-1----:R-:W-:-:S06]  /*03f0*/  IADD3 R2, R0, 0xffffffe, RZ ;  /* 0x0ffffffe00027810 */ /* 0x002fcc0007ffe0ff */
[----:B------:R1:W3:Y:S02]  /*0400*/  F2I.FTZ.U32.TRUNC.NTZ R3, R2 ;  /* 0x0000000200037305 */ /* 0x0002e4000021f000 */
[----:B-1----:R-:W-:Y:S02]  /*0410*/  MOV R2, RZ ;  /* 0x000000ff00027202 */ /* 0x002fe40000000f00 */
        /* <DEDUP_REMOVED lines=22> */
[----:B------:R-:W-:-:S02]  /*0580*/  ISETP.GE.U32.AND P0, PT, R75, UR14, PT ;  /* 0x0000000e4b007c0c */ /* 0x000fc4000bf06070 */
[----:B------:R-:W-:Y:S01]  /*0590*/  @!P5 IADD3 R3, -R3, RZ, RZ ;  /* 0x000000ff0303d210 */ /* 0x000fe20007ffe1ff */
[----:B------:R-:W-:Y:S01]  /*05a0*/  IMAD R0, R23, 0xa, RZ ;  /* 0x0000000a17007824 */ /* 0x000fe200078e02ff */
[----:B------:R-:W-:Y:S02]  /*05b0*/  ISETP.GE.AND.EX P0, PT, R65, UR15, PT, P0 ;  /* 0x0000000f41007c0c */ /* 0x000fe4000bf06300 */
[----:B------:R-:W-:Y:S02]  /*05c0*/  SEL R3, R5, R3, !P2 ;  /* 0x0000000305037207 */ /* 0x000fe40005000000 */
[----:B------:R-:W-:Y:S02]  /*05d0*/  ISETP.GT.U32.OR P0, PT, R78, 0x27f, P0 ;  /* 0x0000027f4e00780c */ /* 0x000fe40000704470 */
[----:B------:R-:W-:Y:S02]  /*05e0*/  SHF.R.S32.HI R5, RZ, 0x1f, R79 ;  /* 0x0000001fff057819 */ /* 0x000fe4000001144f */
[----:B------:R-:W-:-:S02]  /*05f0*/  IADD3 R82, P2, R79, R0, RZ ;  /* 0x000000004f527210 */ /* 0x000fc40007f5e0ff */
[----:B------:R-:W-:Y:S02]  /*0600*/  SHF.R.S32.HI R2, RZ, 0x1f, R3 ;  /* 0x0000001fff027819 */ /* 0x000fe40000011403 */
[----:B------:R-:W-:Y:S02]  /*0610*/  LEA.HI.X.SX32 R83, R0, R5, 0x1, P2 ;  /* 0x0000000500537211 */ /* 0x000fe400010f0eff */
[----:B------:R-:W-:Y:S01]  /*0620*/  ISETP.GE.U32.AND P2, PT, R74, UR14, PT ;  /* 0x0000000e4a007c0c */ /* 0x000fe2000bf46070 */
[----:B------:R-:W-:Y:S01]  /*0630*/  IMAD R2, R2, UR12, RZ ;  /* 0x0000000c02027c24 */ /* 0x000fe2000f8e02ff */
[----:B------:R-:W-:Y:S01]  /*0640*/  ISETP.GE.U32.AND P3, PT, R72, UR14, PT ;  /* 0x0000000e48007c0c */ /* 0x000fe2000bf66070 */
[----:B------:R-:W3:Y:S01]  /*0650*/  @!P0 LDC.64 R24, c[0x0][0x288] ;  /* 0x0000a200ff188b82 */ /* 0x000ee20000000a00 */
[----:B------:R-:W-:Y:S01]  /*0660*/  ISETP.GE.AND.EX P2, PT, R63, UR15, PT, P2 ;  /* 0x0000000f3f007c0c */ /* 0x000fe2000bf46320 */
[----:B------:R-:W-:Y:S01]  /*0670*/  IMAD R85, R3, UR13, R2 ;  /* 0x0000000d03557c24 */ /* 0x000fe2000f8e0202 */
[----:B------:R-:W-:Y:S01]  /*0680*/  ISETP.GE.AND.EX P3, PT, R61, UR15, PT, P3 ;  /* 0x0000000f3d007c0c */ /* 0x000fe2000bf66330 */
[----:B------:R-:W-:Y:S01]  /*0690*/  IMAD.WIDE.U32 R82, R3, UR12, R82 ;  /* 0x0000000c03527c25 */ /* 0x000fe2000f8e0052 */
[----:B------:R-:W-:-:S02]  /*06a0*/  ISETP.GT.U32.OR P2, PT, R78, 0x27f, P2 ;  /* 0x0000027f4e00780c */ /* 0x000fc40001744470 */
[----:B------:R-:W-:Y:S01]  /*06b0*/  ISETP.GT.U32.OR P3, PT, R78, 0x27f, P3 ;  /* 0x0000027f4e00780c */ /* 0x000fe20001f64470 */
[----:B--2---:R-:W-:Y:S01]  /*06c0*/  @P1 IMAD R2, R67, R10, RZ ;  /* 0x0000000a43021224 */ /* 0x004fe200078e02ff */
[----:B------:R-:W-:Y:S01]  /*06d0*/  IADD3 R85, R83, R85, RZ ;  /* 0x0000005553557210 */ /* 0x000fe20007ffe0ff */
[----:B------:R-:W2:Y:S01]  /*06e0*/  @!P0 LDC.64 R28, c[0x0][0x230] ;  /* 0x00008c00ff1c8b82 */ /* 0x000ea20000000a00 */
[-C--:B------:R-:W-:Y:S01]  /*06f0*/  @P1 MOV R84, R82.reuse ;  /* 0x0000005200541202 */ /* 0x080fe20000000f00 */
[C---:B------:R-:W-:Y:S01]  /*0700*/  @P1 IMAD R5, R76.reuse, R11, R2 ;  /* 0x0000000b4c051224 */ /* 0x040fe200078e0202 */
[----:B------:R-:W-:Y:S02]  /*0710*/  @!P0 MOV R20, R82 ;  /* 0x0000005200148202 */ /* 0x000fe40000000f00 */
[----:B------:R-:W-:Y:S01]  /*0720*/  @!P0 MOV R21, R85 ;  /* 0x0000005500158202 */ /* 0x000fe20000000f00 */
[----:B------:R-:W-:Y:S02]  /*0730*/  @P1 IMAD.WIDE.U32 R2, R76, R10, R84 ;  /* 0x0000000a4c021225 */ /* 0x000fe400078e0054 */
[----:B------:R-:W2:Y:S03]  /*0740*/  @!P2 LDC.64 R16, c[0x0][0x288] ;  /* 0x0000a200ff10ab82 */ /* 0x000ea60000000a00 */
[----:B------:R-:W-:-:S02]  /*0750*/  @P1 IADD3 R3, R3, R5, RZ ;  /* 0x0000000503031210 */ /* 0x000fc40007ffe0ff */
[C---:B------:R-:W-:Y:S01]  /*0760*/  @P1 SHF.L.U32 R5, R2.reuse, 0x2, RZ ;  /* 0x0000000202051819 */ /* 0x040fe200000006ff */
[----:B---3--:R-:W-:Y:S01]  /*0770*/  @!P0 IMAD.WIDE.U32 R20, R75, R24, R20 ;  /* 0x000000184b148225 */ /* 0x008fe200078e0014 */
[----:B------:R-:W-:Y:S01]  /*0780*/  @P1 SHF.L.U64.HI R2, R2, 0x2, R3 ;  /* 0x0000000202021819 */ /* 0x000fe20000010203 */
[----:B------:R-:W3:Y:S01]  /*0790*/  @!P3 LDC.64 R12, c[0x0][0x288] ;  /* 0x0000a200ff0cbb82 */ /* 0x000ee20000000a00 */
[----:B-1----:R-:W-:Y:S01]  /*07a0*/  @P1 IADD3 R4, P5, R5, R6, RZ ;  /* 0x0000000605041210 */ /* 0x002fe20007fbe0ff */
[----:B------:R-:W-:Y:S01]  /*07b0*/  @!P0 IMAD R6, R65, R24, RZ ;  /* 0x0000001841068224 */ /* 0x000fe200078e02ff */
[----:B0-----:R-:W-:Y:S02]  /*07c0*/  @P1 IADD3 R14, P4, R5, R14, RZ ;  /* 0x0000000e050e1210 */ /* 0x001fe40007f9e0ff */
[C---:B------:R-:W-:Y:S01]  /*07d0*/  @P1 IADD3.X R5, R2.reuse, R7, RZ, P5, !PT ;  /* 0x0000000702051210 */ /* 0x040fe20002ffe4ff */
[----:B------:R-:W-:Y:S01]  /*07e0*/  @!P0 IMAD R7, R75, R25, R6 ;  /* 0x000000194b078224 */ /* 0x000fe200078e0206 */
[----:B------:R-:W-:Y:S01]  /*07f0*/  @P1 IADD3.X R15, R2, R15, RZ, P4, !PT ;  /* 0x0000000f020f1210 */ /* 0x000fe200027fe4ff */
[----:B------:R-:W0:Y:S03]  /*0800*/  @!P0 LDC.64 R26, c[0x0][0x228] ;  /* 0x00008a00ff1a8b82 */ /* 0x000e260000000a00 */
[----:B------:R-:W-:-:S02]  /*0810*/  @!P0 IADD3 R21, R21, R7, RZ ;  /* 0x0000000715158210 */ /* 0x000fc40007ffe0ff */
[----:B------:R-:W-:-:S03]  /*0820*/  @!P0 SHF.L.U32 R25, R20, 0x2, RZ ;  /* 0x0000000214198819 */ /* 0x000fc600000006ff */
[----:B------:R-:W1:Y:S01]  /*0830*/  @!P3 LDC.64 R2, c[0x0][0x230] ;  /* 0x00008c00ff02bb82 */ /* 0x000e620000000a00 */
[----:B------:R-:W-:Y:S01]  /*0840*/  @!P0 SHF.L.U64.HI R8, R20, 0x2, R21 ;  /* 0x0000000214088819 */ /* 0x000fe20000010215 */
[----:B--2---:R-:W-:Y:S01]  /*0850*/  @!P2 IMAD R22, R63, R16, RZ ;  /* 0x000000103f16a224 */ /* 0x004fe200078e02ff */
[----:B------:R-:W-:Y:S02]  /*0860*/  @!P2 MOV R20, R82 ;  /* 0x000000520014a202 */ /* 0x000fe40000000f00 */
[----:B------:R-:W-:-:S03]  /*0870*/  @!P2 MOV R21, R85 ;  /* 0x000000550015a202 */ /* 0x000fc60000000f00 */
[----:B------:R-:W2:Y:S01]  /*0880*/  @!P2 LDC.64 R10, c[0x0][0x230] ;  /* 0x00008c00ff0aab82 */ /* 0x000ea20000000a00 */
[C---:B------:R-:W-:Y:S02]  /*0890*/  @!P2 IMAD R33, R74.reuse, R17, R22 ;  /* 0x000000114a21a224 */ /* 0x040fe400078e0216 */
[----:B------:R-:W-:Y:S01]  /*08a0*/  @!P2 IMAD.WIDE.U32 R16, R74, R16, R20 ;  /* 0x000000104a10a225 */ /* 0x000fe200078e0014 */
[----:B------:R-:W-:-:S04]  /*08b0*/  @!P3 MOV R20, R82 ;  /* 0x000000520014b202 */ /* 0x000fc80000000f00 */
[----:B------:R-:W2:Y:S01]  /*08c0*/  @!P2 LDC.64 R30, c[0x0][0x228] ;  /* 0x00008a00ff1eab82 */ /* 0x000ea20000000a00 */
[----:B---3--:R-:W-:Y:S01]  /*08d0*/  @!P3 IMAD R22, R61, R12, RZ ;  /* 0x0000000c3d16b224 */ /* 0x008fe200078e02ff */
[----:B------:R-:W-:-:S06]  /*08e0*/  @!P3 MOV R21, R85 ;  /* 0x000000550015b202 */ /* 0x000fcc0000000f00 */
[----:B------:R-:W3:Y:S01]  /*08f0*/  @!P3 LDC.64 R6, c[0x0][0x228] ;  /* 0x00008a00ff06bb82 */ /* 0x000ee20000000a00 */
[C---:B------:R-:W-:Y:S02]  /*0900*/  @!P0 IADD3 R28, P4, R25.reuse, R28, RZ ;  /* 0x0000001c191c8210 */ /* 0x040fe40007f9e0ff */
[----:B0-----:R-:W-:Y:S01]  /*0910*/  @!P0 IADD3 R26, P5, R25, R26, RZ ;  /* 0x0000001a191a8210 */ /* 0x001fe20007fbe0ff */
[C---:B------:R-:W-:Y:S02]  /*0920*/  @!P3 IMAD R25, R72.reuse, R13, R22 ;  /* 0x0000000d4819b224 */ /* 0x040fe400078e0216 */
[----:B------:R-:W-:Y:S01]  /*0930*/  @!P3 IMAD.WIDE.U32 R12, R72, R12, R20 ;  /* 0x0000000c480cb225 */ /* 0x000fe200078e0014 */
[----:B------:R-:W-:Y:S02]  /*0940*/  @!P2 IADD3 R21, R17, R33, RZ ;  /* 0x000000211115a210 */ /* 0x000fe40007ffe0ff */
[----:B------:R-:W-:Y:S02]  /*0950*/  @!P2 SHF.L.U32 R17, R16, 0x2, RZ ;  /* 0x000000021011a819 */ /* 0x000fe400000006ff */
[----:B------:R-:W-:-:S02]  /*0960*/  @!P3 IADD3 R13, R13, R25, RZ ;  /* 0x000000190d0db210 */ /* 0x000fc40007ffe0ff */
[----:B------:R-:W-:Y:S02]  /*0970*/  @!P3 SHF.L.U32 R37, R12, 0x2, RZ ;  /* 0x000000020c25b819 */ /* 0x000fe400000006ff */
[----:B------:R-:W-:Y:S02]  /*0980*/  @!P0 IADD3.X R29, R8, R29, RZ, P4, !PT ;  /* 0x0000001d081d8210 */ /* 0x000fe400027fe4ff */
[----:B------:R-:W-:Y:S02]  /*0990*/  @!P3 SHF.L.U64.HI R12, R12, 0x2, R13 ;  /* 0x000000020c0cb819 */ /* 0x000fe4000001020d */
[----:B-1----:R-:W-:Y:S02]  /*09a0*/  @!P3 IADD3 R34, P4, R37, R2, RZ ;  /* 0x000000022522b210 */ /* 0x002fe40007f9e0ff */
[----:B------:R-:W-:Y:S02]  /*09b0*/  @!P0 IADD3.X R27, R8, R27, RZ, P5, !PT ;  /* 0x0000001b081b8210 */ /* 0x000fe40002ffe4ff */
[----:B------:R-:W-:-:S02]  /*09c0*/  @!P2 SHF.L.U64.HI R16, R16, 0x2, R21 ;  /* 0x000000021010a819 */ /* 0x000fc40000010215 */
[C---:B--2---:R-:W-:Y:S02]  /*09d0*/  @!P2 IADD3 R32, P5, R17.reuse, R10, RZ ;  /* 0x0000000a1120a210 */ /* 0x044fe40007fbe0ff */
[----:B------:R-:W-:Y:S02]  /*09e0*/  @!P3 IADD3.X R35, R12, R3, RZ, P4, !PT ;  /* 0x000000030c23b210 */ /* 0x000fe400027fe4ff */
[----:B------:R-:W-:Y:S02]  /*09f0*/  MOV R3, RZ ;  /* 0x000000ff00037202 */ /* 0x000fe40000000f00 */
[----:B------:R-:W-:Y:S02]  /*0a00*/  MOV R2, RZ ;  /* 0x000000ff00027202 */ /* 0x000fe40000000f00 */
[----:B------:R-:W-:Y:S02]  /*0a10*/  @!P2 IADD3.X R33, R16, R11, RZ, P5, !PT ;  /* 0x0000000b1021a210 */ /* 0x000fe40002ffe4ff */
[----:B------:R-:W-:-:S02]  /*0a20*/  @!P2 IADD3 R30, P6, R17, R30, RZ ;  /* 0x0000001e111ea210 */ /* 0x000fc40007fde0ff */
[----:B---3--:R-:W-:Y:S01]  /*0a30*/  @!P3 IADD3 R36, P5, R37, R6, RZ ;  /* 0x000000062524b210 */ /* 0x008fe20007fbe0ff */
[----:B------:R0:W5:Y:S01]  /*0a40*/  @P1 LDG.E.64 R2, desc[UR8][R14.64] ;  /* 0x000000080e021981 */ /* 0x000162000c1e1b00 */
[----:B------:R-:W-:Y:S02]  /*0a50*/  @!P2 IADD3.X R31, R16, R31, RZ, P6, !PT ;  /* 0x0000001f101fa210 */ /* 0x000fe400037fe4ff */
[----:B------:R-:W-:Y:S02]  /*0a60*/  CS2R R20, SRZ ;  /* 0x0000000000147805 */ /* 0x000fe4000001ff00 */
[----:B------:R-:W-:Y:S02]  /*0a70*/  @!P3 IADD3.X R37, R12, R7, RZ, P5, !PT ;  /* 0x000000070c25b210 */ /* 0x000fe40002ffe4ff */
[----:B------:R-:W-:Y:S02]  /*0a80*/  CS2R R6, SRZ ;  /* 0x0000000000067805 */ /* 0x000fe4000001ff00 */
[----:B------:R-:W-:Y:S01]  /*0a90*/  CS2R R16, SRZ ;  /* 0x0000000000107805 */ /* 0x000fe2000001ff00 */
[----:B------:R-:W5:Y:S01]  /*0aa0*/  @!P3 LDG.E.64 R20, desc[UR8][R34.64] ;  /* 0x000000082214b981 */ /* 0x000f62000c1e1b00 */
[----:B0-----:R-:W-:-:S03]  /*0ab0*/  CS2R R14, SRZ ;  /* 0x00000000000e7805 */ /* 0x001fc6000001ff00 */
[----:B------:R-:W5:Y:S04]  /*0ac0*/  @!P2 LDG.E.64 R6, desc[UR8][R32.64] ;  /* 0x000000082006a981 */ /* 0x000f68000c1e1b00 */
[----:B------:R-:W5:Y:S04]  /*0ad0*/  @!P2 LDG.E.64 R14, desc[UR8][R30.64] ;  /* 0x000000081e0ea981 */ /* 0x000f68000c1e1b00 */
[----:B------:R-:W5:Y:S01]  /*0ae0*/  @!P3 LDG.E.64 R16, desc[UR8][R36.64] ;  /* 0x000000082410b981 */ /* 0x000f62000c1e1b00 */
[----:B------:R-:W-:Y:S02]  /*0af0*/  CS2R R24, SRZ ;  /* 0x0000000000187805 */ /* 0x000fe4000001ff00 */
[----:B------:R-:W-:-:S04]  /*0b00*/  CS2R R12, SRZ ;  /* 0x00000000000c7805 */ /* 0x000fc8000001ff00 */
[----:B------:R-:W5:Y:S04]  /*0b10*/  @!P0 LDG.E.64 R24, desc[UR8][R28.64] ;  /* 0x000000081c188981 */ /* 0x000f68000c1e1b00 */
[----:B------:R-:W5:Y:S01]  /*0b20*/  @!P0 LDG.E.64 R12, desc[UR8][R26.64] ;  /* 0x000000081a0c8981 */ /* 0x000f62000c1e1b00 */
[----:B------:R-:W-:-:S06]  /*0b30*/  CS2R R10, SRZ ;  /* 0x00000000000a7805 */ /* 0x000fcc000001ff00 */
[----:B------:R0:W5:Y:S01]  /*0b40*/  @P1 LDG.E.64 R10, desc[UR8][R4.64] ;  /* 0x00000008040a1981 */ /* 0x000162000c1e1b00 */
[----:B----4-:R-:W-:-:S05]  /*0b50*/  FFMA.FTZ R19, -R18, R18, R19 ;  /* 0x0000001212137223 */ /* 0x010fca0000010113 */
[----:B------:R-:W-:-:S13]  /*0b60*/  FSETP.GTU.FTZ.AND P0, PT, R19, RZ, PT ;  /* 0x000000ff1300720b */ /* 0x000fda0003f1c000 */
[----:B0-----:R-:W0:Y:S01]  /*0b70*/  @P0 LDC R4, c[0x0][0x250] ;  /* 0x00009400ff040b82 */ /* 0x001e220000000800 */
[----:B------:R-:W-:Y:S01]  /*0b80*/  MOV R68, 0x3f800000 ;  /* 0x3f80000000447802 */ /* 0x000fe20000000f00 */
[----:B------:R-:W-:Y:S01]  /*0b90*/  BSSY B0, `(.L_x_1079) ;  /* 0x0000019000007945 */ /* 0x000fe20003800000 */
[----:B------:R-:W-:Y:S01]  /*0ba0*/  MOV R73, RZ ;  /* 0x000000ff00497202 */ /* 0x000fe20000000f00 */
[----:B0-----:R-:W-:-:S04]  /*0bb0*/  @P0 FADD.FTZ R4, R19, R4 ;  /* 0x0000000413040221 */ /* 0x001fc80000010000 */
[----:B------:R0:W1:Y:S01]  /*0bc0*/  @P0 MUFU.RSQ R68, R4 ;  /* 0x0000000400440308 */ /* 0x0000620000001400 */
[----:B------:R-:W-:Y:S02]  /*0bd0*/  ISETP.GT.U32.AND P0, PT, R78, 0x27f, PT ;  /* 0x0000027f4e00780c */ /* 0x000fe40003f04070 */
[----:B------:R-:W-:Y:S02]  /*0be0*/  MOV R66, RZ ;  /* 0x000000ff00427202 */ /* 0x000fe40000000f00 */
[----:B------:R-:W-:Y:S02]  /*0bf0*/  MOV R71, RZ ;  /* 0x000000ff00477202 */ /* 0x000fe40000000f00 */
[----:B------:R-:W-:-:S07]  /*0c00*/  MOV R69, RZ ;  /* 0x000000ff00457202 */ /* 0x000fce0000000f00 */
        /* <DEDUP_REMOVED lines=17> */
.L_x_1080:
[----:B------:R-:W-:Y:S05]  /*0d20*/  BSYNC B0 ;  /* 0x0000000000007941 */ /* 0x000fea0003800000 */
.L_x_1079:
        /* <DEDUP_REMOVED lines=29> */
.L_x_1081:
        /* <DEDUP_REMOVED lines=26> */
.L_x_1082:
[----:B------:R-:W-:Y:S01]  /*10a0*/  FMUL.FTZ R26, R22, R73 ;  /* 0x00000049161a7220 */ /* 0x000fe20000410000 */
[----:B------:R-:W-:Y:S01]  /*10b0*/  FADD.FTZ R5, R8, R5 ;  /* 0x0000000508057221 */ /* 0x000fe20000010000 */
[----:B------:R-:W-:Y:S01]  /*10c0*/  FFMA.FTZ R28, R2, R8, R27 ;  /* 0x00000008021c7223 */ /* 0x000fe2000001001b */
[C---:B------:R-:W-:Y:S01]  /*10d0*/  FADD.FTZ R31, -R18.reuse, R7 ;  /* 0x00000007121f7221 */ /* 0x040fe20000010100 */
[----:B------:R-:W-:Y:S01]  /*10e0*/  MOV R27, R15 ;  /* 0x0000000f001b7202 */ /* 0x000fe20000000f00 */
[----:B------:R-:W-:Y:S01]  /*10f0*/  FADD.FTZ R8, R5, R26 ;  /* 0x0000001a05087221 */ /* 0x000fe20000010000 */
[----:B------:R-:W-:Y:S01]  /*1100*/  FADD.FTZ R5, -R18, R6 ;  /* 0x0000000612057221 */ /* 0x000fe20000010100 */
[----:B------:R-:W-:Y:S01]  /*1110*/  FFMA.FTZ R29, R3, R26, R28 ;  /* 0x0000001a031d7223 */ /* 0x000fe2000001001c */
        /* <DEDUP_REMOVED lines=23> */
.L_x_1083:
        /* <DEDUP_REMOVED lines=26> */
[----:B-1----:R-:W-:-:S03]  /*1430*/  FADD.FTZ R39, -R34, 1 ;  /* 0x3f80000022277421 */ /* 0x002fc60000010100 */
[----:B------:R-:W-:Y:S01]  /*1440*/  FMUL.FTZ R20, R35, R20 ;  /* 0x0000001423147220 */ /* 0x000fe20000410000 */
[----:B------:R-:W-:Y:S01]  /*1450*/  FFMA.FTZ R39, R28, R39, 1 ;  /* 0x3f8000001c277423 */ /* 0x000fe20000010027 */
[----:B------:R-:W-:-:S04]  /*1460*/  FMUL.FTZ R28, R17, R34 ;  /* 0x00000022111c7220 */ /* 0x000fc80000410000 */
[----:B------:R-:W-:-:S07]  /*1470*/  FMUL.FTZ R28, R28, R39 ;  /* 0x000000271c1c7220 */ /* 0x000fce0000410000 */
.L_x_1084:
        /* <DEDUP_REMOVED lines=11> */
[----:B------:R-:W-:Y:S01]  /*1530*/  UMOV UR6, 0x400 ;  /* 0x0000040000067882 */ /* 0x000fe20000000000 */
[----:B------:R-:W-:Y:S01]  /*1540*/  FFMA.FTZ R34, R3, R22, R34 ;  /* 0x0000001603227223 */ /* 0x000fe20000010022 */
[----:B------:R-:W-:Y:S01]  /*1550*/  UIADD3 UR5, UR6, 0xd0, URZ ;  /* 0x000000d006057890 */ /* 0x000fe2000fffe03f */
[----:B------:R-:W1:Y:S01]  /*1560*/  SHFL.DOWN PT, R21, R30, 0x1, 0x1f ;  /* 0x08201f001e157f89 */ /* 0x000e6200000e0000 */
[----:B------:R-:W2:Y:S01]  /*1570*/  LDC R60, c[0x0][0xc] ;  /* 0x00000300ff3c7b82 */ /* 0x000ea20000000800 */
[----:B------:R-:W-:Y:S01]  /*1580*/  ISETP.NE.AND P3, PT, R62, RZ, PT ;  /* 0x000000ff3e00720c */ /* 0x000fe20003f65270 */
[----:B------:R-:W-:Y:S01]  /*1590*/  FFMA.FTZ R34, R5, R26, R34 ;  /* 0x0000001a05227223 */ /* 0x000fe20000010022 */
[----:B------:R-:W3:Y:S01]  /*15a0*/  SHFL.DOWN PT, R18, R29, 0x1, 0x1f ;  /* 0x08201f001d127f89 */ /* 0x000ee200000e0000 */
[C---:B------:R-:W-:Y:S01]  /*15b0*/  ISETP.NE.AND P2, PT, R78.reuse, RZ, PT ;  /* 0x000000ff4e00720c */ /* 0x040fe20003f45270 */
[----:B------:R-:W-:Y:S01]  /*15c0*/  BSSY B0, `(.L_x_1085) ;  /* 0x0000061000007945 */ /* 0x000fe20003800000 */
[----:B------:R-:W-:Y:S01]  /*15d0*/  FFMA.FTZ R44, R7, R20, R34 ;  /* 0x00000014072c7223 */ /* 0x000fe20000010022 */
[----:B------:R-:W-:Y:S01]  /*15e0*/  ISETP.GT.U32.AND P5, PT, R78, 0x4, PT ;  /* 0x000000044e00780c */ /* 0x000fe20003fa4070 */
[----:B------:R-:W4:Y:S01]  /*15f0*/  LDC.64 R86, c[0x0][0x268] ;  /* 0x00009a00ff567b82 */ /* 0x000f220000000a00 */
[----:B------:R-:W-:Y:S01]  /*1600*/  IMAD R49, R23, 0x5, R78 ;  /* 0x0000000517317824 */ /* 0x000fe200078e024e */
[----:B0-----:R-:W-:-:S06]  /*1610*/  ULEA UR5, UR11, UR5, 0x18 ;  /* 0x000000050b057291 */ /* 0x001fcc000f8ec03f */
[----:B------:R-:W-:Y:S01]  /*1620*/  LEA R64, R78, UR5, 0x4 ;  /* 0x000000054e407c11 */ /* 0x000fe2000f8e20ff */
[----:B-1----:R-:W-:Y:S01]  /*1630*/  @!P0 FADD.FTZ R30, R30, R21 ;  /* 0x000000151e1e8221 */ /* 0x002fe20000010000 */
[----:B---3--:R-:W-:-:S04]  /*1640*/  @!P0 FADD.FTZ R29, R29, R18 ;  /* 0x000000121d1d8221 */ /* 0x008fc80000010000 */
        /* <DEDUP_REMOVED lines=15> */
[----:B------:R-:W-:Y:S01]  /*1740*/  FFMA.FTZ R19, R2, R24, RZ ;  /* 0x0000001802137223 */ /* 0x000fe200000100ff */
[----:B-1----:R-:W-:-:S02]  /*1750*/  @!P0 FADD.FTZ R29, R29, R18 ;  /* 0x000000121d1d8221 */ /* 0x002fc40000010000 */
[----:B------:R-:W0:Y:S01]  /*1760*/  SHFL.DOWN PT, R31, R30, 0x10, 0x1f ;  /* 0x0a001f001e1f7f89 */ /* 0x000e2200000e0000 */
[----:B------:R-:W-:Y:S01]  /*1770*/  ISETP.GT.AND P0, PT, R62, 0xf, PT ;  /* 0x0000000f3e00780c */ /* 0x000fe20003f04270 */
[----:B------:R-:W-:Y:S01]  /*1780*/  FADD.FTZ R18, RZ, R24 ;  /* 0x00000018ff127221 */ /* 0x000fe20000010000 */
[----:B------:R-:W-:Y:S01]  /*1790*/  FADD.FTZ R21, R21, R22 ;  /* 0x0000001615157221 */ /* 0x000fe20000010000 */
[----:B------:R-:W1:Y:S01]  /*17a0*/  SHFL.DOWN PT, R32, R29, 0x10, 0x1f ;  /* 0x0a001f001d207f89 */ /* 0x000e6200000e0000 */
[----:B------:R-:W-:Y:S01]  /*17b0*/  FFMA.FTZ R19, R4, R25, R19 ;  /* 0x0000001904137223 */ /* 0x000fe20000010013 */
[----:B------:R-:W-:Y:S01]  /*17c0*/  FADD.FTZ R18, R18, R25 ;  /* 0x0000001912127221 */ /* 0x000fe20000010000 */
[----:B------:R-:W-:Y:S02]  /*17d0*/  FADD.FTZ R21, R21, R26 ;  /* 0x0000001a15157221 */ /* 0x000fe40000010000 */
[----:B------:R-:W-:Y:S01]  /*17e0*/  FFMA.FTZ R19, R6, R27, R19 ;  /* 0x0000001b06137223 */ /* 0x000fe20000010013 */
[----:B------:R-:W-:Y:S01]  /*17f0*/  FADD.FTZ R47, R18, R27 ;  /* 0x0000001b122f7221 */ /* 0x000fe20000010000 */
[----:B------:R-:W-:-:S02]  /*1800*/  FADD.FTZ R46, R21, R20 ;  /* 0x00000014152e7221 */ /* 0x000fc40000010000 */
[----:B------:R-:W-:Y:S01]  /*1810*/  FFMA.FTZ R45, R8, R28, R19 ;  /* 0x0000001c082d7223 */ /* 0x000fe20000010013 */
[----:B------:R-:W-:-:S05]  /*1820*/  FADD.FTZ R47, R47, R28 ;  /* 0x0000001c2f2f7221 */ /* 0x000fca0000010000 */
[----:B------:R3:W-:Y:S01]  /*1830*/  STS.128 [R64], R44 ;  /* 0x0000002c40007388 */ /* 0x0007e20000000c00 */
        /* <DEDUP_REMOVED lines=9> */
[----:B------:R-:W0:Y:S04]  /*18d0*/  LDS.128 R20, [UR5+0x20] ;  /* 0x00002005ff147984 */ /* 0x000e280008000c00 */
[----:B------:R-:W1:Y:S04]  /*18e0*/  LDS.128 R24, [UR5+0x30] ;  /* 0x00003005ff187984 */ /* 0x000e680008000c00 */
[----:B------:R-:W2:Y:S04]  /*18f0*/  LDS.128 R28, [UR5+0x40] ;  /* 0x00004005ff1c7984 */ /* 0x000ea80008000c00 */
[----:B------:R-:W4:Y:S04]  /*1900*/  LDS.128 R32, [UR5+0x50] ;  /* 0x00005005ff207984 */ /* 0x000f280008000c00 */
[----:B------:R-:W5:Y:S04]  /*1910*/  LDS.128 R36, [UR5+0x60] ;  /* 0x00006005ff247984 */ /* 0x000f680008000c00 */
[----:B------:R-:W5:Y:S01]  /*1920*/  LDS.128 R40, [UR5+0x70] ;  /* 0x00007005ff287984 */ /* 0x000f620008000c00 */
[----:B0-----:R-:W-:Y:S01]  /*1930*/  FADD.FTZ R51, R18, R20 ;  /* 0x0000001412337221 */ /* 0x001fe20000010000 */
[----:B---3--:R-:W-:-:S03]  /*1940*/  FADD.FTZ R18, R19, R21 ;  /* 0x0000001513127221 */ /* 0x008fc60000010000 */
        /* <DEDUP_REMOVED lines=40> */
.L_x_1086:
[----:B------:R-:W-:Y:S05]  /*1bd0*/  BSYNC B0 ;  /* 0x0000000000007941 */ /* 0x000fea0003800000 */
.L_x_1085:
[----:B------:R-:W-:Y:S01]  /*1be0*/  BAR.SYNC.DEFER_BLOCKING 0x0 ;  /* 0x0000000000007b1d */ /* 0x000fe20000010000 */
[----:B------:R-:W-:-:S05]  /*1bf0*/  IMAD.WIDE R86, R49, 0x4, R86 ;  /* 0x0000000431567825 */ /* 0x000fca00078e0256 */
[----:B------:R-:W-:Y:S04]  /*1c00*/  BSSY B0, `(.L_x_1087) ;  /* 0x00000fb000007945 */ /* 0x000fe80003800000 */
[----:B------:R-:W-:Y:S05]  /*1c10*/  @P5 BRA `(.L_x_1088) ;  /* 0x0000000c00e45947 */ /* 0x000fea0003800000 */
[----:B------:R-:W0:Y:S01]  /*1c20*/  LDS.128 R20, [R64+0x50] ;  /* 0x0000500040147984 */ /* 0x000e220000000c00 */
[----:B------:R-:W-:-:S03]  /*1c30*/  HFMA2.MMA R80, -RZ, RZ, 0, 2.98023223876953125e-07 ;  /* 0x00000005ff507435 */ /* 0x000fc600000001ff */
[----:B------:R-:W1:Y:S04]  /*1c40*/  LDS.128 R24, [R64+0xa0] ;  /* 0x0000a00040187984 */ /* 0x000e680000000c00 */
[----:B------:R-:W2:Y:S04]  /*1c50*/  LDS.128 R28, [R64+0xf0] ;  /* 0x0000f000401c7984 */ /* 0x000ea80000000c00 */
[----:B------:R-:W4:Y:S04]  /*1c60*/  LDS.128 R32, [R64+0x140] ;  /* 0x0001400040207984 */ /* 0x000f280000000c00 */
[----:B------:R-:W5:Y:S04]  /*1c70*/  LDS.128 R36, [R64+0x190] ;  /* 0x0001900040247984 */ /* 0x000f680000000c00 */
[----:B------:R-:W3:Y:S04]  /*1c80*/  LDS.128 R40, [R64+0x1e0] ;  /* 0x0001e00040287984 */ /* 0x000ee80000000c00 */
[----:B------:R-:W3:Y:S01]  /*1c90*/  LDS.128 R48, [R64+0x230] ;  /* 0x0002300040307984 */ /* 0x000ee20000000c00 */
        /* <DEDUP_REMOVED lines=29> */
.L_x_1089:
        /* <DEDUP_REMOVED lines=212> */
.L_x_1088:
[----:B------:R-:W-:Y:S05]  /*2bb0*/  BSYNC B0 ;  /* 0x0000000000007941 */ /* 0x000fea0003800000 */
.L_x_1087:
[----:B------:R-:W-:Y:S04]  /*2bc0*/  BSSY B0, `(.L_x_1090) ;  /* 0x000000d000007945 */ /* 0x000fe80003800000 */
[----:B------:R-:W-:Y:S05]  /*2bd0*/  @P5 BRA `(.L_x_1091) ;  /* 0x00000000002c5947 */ /* 0x000fea0003800000 */
[----:B------:R-:W0:Y:S01]  /*2be0*/  LDC.64 R26, c[0x0][0x288] ;  /* 0x0000a200ff1a7b82 */ /* 0x000e220000000a00 */
[-C--:B------:R-:W-:Y:S01]  /*2bf0*/  LEA R20, P3, R56, R86.reuse, 0x2 ;  /* 0x0000005638147211 */ /* 0x080fe200078610ff */
[----:B------:R1:W-:Y:S01]  /*2c00*/  REDG.E.ADD.F32.FTZ.RN.STRONG.GPU desc[UR8][R86.64], R44 ;  /* 0x0000002c560079a6 */ /* 0x0003e2000c10f388 */
[----:B------:R-:W-:Y:S02]  /*2c10*/  LEA R24, P6, R57, R86, 0x2 ;  /* 0x0000005639187211 */ /* 0x000fe400078c10ff */
[C---:B------:R-:W-:Y:S02]  /*2c20*/  IADD3.X R21, R87.reuse, R58, RZ, P3, !PT ;  /* 0x0000003a57157210 */ /* 0x040fe40001ffe4ff */
[----:B------:R-:W-:-:S03]  /*2c30*/  IADD3.X R25, R87, R59, RZ, P6, !PT ;  /* 0x0000003b57197210 */ /* 0x000fc600037fe4ff */
[----:B------:R1:W-:Y:S01]  /*2c40*/  REDG.E.ADD.F32.FTZ.RN.STRONG.GPU desc[UR8][R20.64], R45 ;  /* 0x0000002d140079a6 */ /* 0x0003e2000c10f388 */
[----:B0-----:R-:W-:-:S04]  /*2c50*/  LEA R22, P5, R26, R86, 0x2 ;  /* 0x000000561a167211 */ /* 0x001fc800078a10ff */
[----:B------:R-:W-:-:S05]  /*2c60*/  LEA.HI.X R23, R26, R87, R27, 0x2, P5 ;  /* 0x000000571a177211 */ /* 0x000fca00028f141b */
[----:B------:R1:W-:Y:S04]  /*2c70*/  REDG.E.ADD.F32.FTZ.RN.STRONG.GPU desc[UR8][R22.64], R46 ;  /* 0x0000002e160079a6 */ /* 0x0003e8000c10f388 */
[----:B------:R1:W-:Y:S02]  /*2c80*/  REDG.E.ADD.F32.FTZ.RN.STRONG.GPU desc[UR8][R24.64], R47 ;  /* 0x0000002f180079a6 */ /* 0x0003e4000c10f388 */
.L_x_1091:
[----:B------:R-:W-:Y:S05]  /*2c90*/  BSYNC B0 ;  /* 0x0000000000007941 */ /* 0x000fea0003800000 */
.L_x_1090:
[----:B------:R-:W-:Y:S05]  /*2ca0*/  @!P0 BRA `(.L_x_1092) ;  /* 0x0000001000888947 */ /* 0x000fea0003800000 */
[----:B-1----:R-:W0:Y:S01]  /*2cb0*/  LDC R21, c[0x0][0x10] ;  /* 0x00000400ff157b82 */ /* 0x002e220000000800 */
[----:B------:R-:W1:Y:S01]  /*2cc0*/  S2R R22, SR_CTAID.Y ;  /* 0x0000000000167919 */ /* 0x000e620000002600 */
[----:B------:R-:W-:-:S06]  /*2cd0*/  LOP3.LUT R20, R70, 0x1, RZ, 0xc0, !PT ;  /* 0x0000000146147812 */ /* 0x000fcc00078ec0ff */
[----:B------:R-:W2:Y:S08]  /*2ce0*/  LDC.64 R24, c[0x0][0x258] ;  /* 0x00009600ff187b82 */ /* 0x000eb00000000a00 */
[----:B------:R-:W4:Y:S01]  /*2cf0*/  LDC.64 R32, c[0x0][0x260] ;  /* 0x00009800ff207b82 */ /* 0x000f220000000a00 */
[----:B0-----:R-:W-:-:S04]  /*2d00*/  IMAD R23, R20, R21, RZ ;  /* 0x0000001514177224 */ /* 0x001fc800078e02ff */
[C---:B------:R-:W-:Y:S01]  /*2d10*/  IMAD R20, R23.reuse, R60, RZ ;  /* 0x0000003c17147224 */ /* 0x040fe200078e02ff */
[----:B-1----:R-:W-:-:S04]  /*2d20*/  IADD3 R23, R23, R22, RZ ;  /* 0x0000001617177210 */ /* 0x002fc80007ffe0ff */
[----:B------:R-:W-:Y:S01]  /*2d30*/  SHF.L.U32 R27, R20, 0x1, RZ ;  /* 0x00000001141b7819 */ /* 0x000fe200000006ff */
[----:B--2---:R-:W-:-:S04]  /*2d40*/  IMAD.WIDE.U32 R24, R23, 0x4, R24 ;  /* 0x0000000417187825 */ /* 0x004fc800078e0018 */
[----:B----4-:R-:W-:Y:S01]  /*2d50*/  IMAD.WIDE R32, R27, 0x4, R32 ;  /* 0x000000041b207825 */ /* 0x010fe200078e0220 */
        /* <DEDUP_REMOVED lines=20> */
.L_x_1094:
[----:B------:R-:W2:Y:S04]  /*2ea0*/  LDG.E.STRONG.GPU R20, desc[UR8][R24.64] ;  /* 0x0000000818147981 */ /* 0x000ea8000c1ef900 */
[----:B--2---:R-:W-:Y:S01]  /*2eb0*/  CCTL.IVALL ;  /* 0x00000000ff00798f */ /* 0x004fe20002000000 */
[----:B------:R-:W-:Y:S05]  /*2ec0*/  YIELD ;  /* 0x0000000000007946 */ /* 0x000fea0003800000 */
[----:B------:R-:W-:-:S13]  /*2ed0*/  ISETP.NE.AND P0, PT, R20, R29, PT ;  /* 0x0000001d1400720c */ /* 0x000fda0003f05270 */
[----:B------:R-:W-:Y:S05]  /*2ee0*/  @P0 BRA `(.L_x_1094) ;  /* 0xfffffffc00ec0947 */ /* 0x000fea000383ffff */
.L_x_1093:
[----:B------:R-:W-:Y:S01]  /*2ef0*/  ISETP.NE.AND P0, PT, R60, RZ, PT ;  /* 0x000000ff3c00720c */ /* 0x000fe20003f05270 */
[----:B------:R-:W-:Y:S05]  /*2f00*/  WARPSYNC.ALL ;  /* 0x0000000000007948 */ /* 0x000fea0003800000 */
[----:B------:R-:W-:Y:S07]  /*2f10*/  BAR.SYNC.DEFER_BLOCKING 0x0 ;  /* 0x0000000000007b1d */ /* 0x000fee0000010000 */
[----:B------:R-:W-:Y:S05]  /*2f20*/  @!P0 BRA `(.L_x_1092) ;  /* 0x0000000c00e88947 */ /* 0x000fea0003800000 */
[----:B------:R-:W-:Y:S01]  /*2f30*/  IADD3 R20, R60, -0x1, RZ ;  /* 0xffffffff3c147810 */ /* 0x000fe20007ffe0ff */
[----:B-1----:R-:W-:-:S03]  /*2f40*/  HFMA2.MMA R23, -RZ, RZ, 0, 0 ;  /* 0x00000000ff177435 */ /* 0x002fc600000001ff */
        /* <DEDUP_REMOVED lines=11> */
.L_x_1098:
[----:B------:R-:W-:-:S13]  /*3000*/  ISETP.EQ.OR P6, PT, R23, UR7, P2 ;  /* 0x0000000717007c0c */ /* 0x000fda00097c2670 */
[----:B------:R-:W-:-:S04]  /*3010*/  @!P6 IMAD R25, R21, R23, R22 ;  /* 0x000000171519e224 */ /* 0x000fc800078e0216 */
[----:B------:R-:W-:-:S06]  /*3020*/  @!P6 IMAD.WIDE.U32 R24, R25, 0x8, R32 ;  /* 0x000000081918e825 */ /* 0x000fcc00078e0020 */
[----:B------:R-:W3:Y:S01]  /*3030*/  @!P6 LDG.E.64 R24, desc[UR8][R24.64] ;  /* 0x000000081818e981 */ /* 0x000ee2000c1e1b00 */
[C---:B------:R-:W-:Y:S02]  /*3040*/  IADD3 R27, R23.reuse, 0x1, RZ ;  /* 0x00000001171b7810 */ /* 0x040fe40007ffe0ff */
[----:B------:R-:W-:Y:S02]  /*3050*/  IADD3 R29, R23, 0x2, RZ ;  /* 0x00000002171d7810 */ /* 0x000fe40007ffe0ff */
[----:B------:R-:W-:Y:S02]  /*3060*/  ISETP.EQ.OR P3, PT, R27, UR7, P2 ;  /* 0x000000071b007c0c */ /* 0x000fe40009762670 */
[----:B------:R-:W-:Y:S02]  /*3070*/  ISETP.EQ.OR P5, PT, R29, UR7, P2 ;  /* 0x000000071d007c0c */ /* 0x000fe400097a2670 */
[----:B------:R-:W-:-:S09]  /*3080*/  IADD3 R28, R23, 0x3, RZ ;  /* 0x00000003171c7810 */ /* 0x000fd20007ffe0ff */
[C-C-:B------:R-:W-:Y:S02]  /*3090*/  @!P3 IMAD R27, R21.reuse, R27, R22.reuse ;  /* 0x0000001b151bb224 */ /* 0x140fe400078e0216 */
[----:B------:R-:W-:Y:S02]  /*30a0*/  @!P5 IMAD R29, R21, R29, R22 ;  /* 0x0000001d151dd224 */ /* 0x000fe400078e0216 */
[----:B---3--:R-:W-:Y:S01]  /*30b0*/  @!P6 FADD.FTZ R18, R18, R24 ;  /* 0x000000181212e221 */ /* 0x008fe20000010000 */
        /* <DEDUP_REMOVED lines=103> */
.L_x_1097:
        /* <DEDUP_REMOVED lines=13> */
[----:B------:R-:W3:Y:S02]  /*3800*/  @!P0 LDG.E.64 R24, desc[UR8][R24.64] ;  /* 0x0000000818188981 */ /* 0x000ee4000c1e1b00 */
[C-C-:B------:R-:W-:Y:S02]  /*3810*/  @!P6 IMAD R29, R21.reuse, R29, R22.reuse ;  /* 0x0000001d151de224 */ /* 0x140fe400078e0216 */
[----:B------:R-:W-:Y:S01]  /*3820*/  @!P3 IMAD R31, R21, R31, R22 ;  /* 0x0000001f151fb224 */ /* 0x000fe200078e0216 */
[----:B------:R-:W2:Y:S01]  /*3830*/  @!P5 LDG.E.64 R26, desc[UR8][R26.64] ;  /* 0x000000081a1ad981 */ /* 0x000ea2000c1e1b00 */
[----:B------:R-:W-:-:S04]  /*3840*/  @!P6 IMAD.WIDE.U32 R28, R29, 0x8, R32 ;  /* 0x000000081d1ce825 */ /* 0x000fc800078e0020 */
[----:B------:R-:W-:Y:S02]  /*3850*/  @!P3 IMAD.WIDE.U32 R30, R31, 0x8, R32 ;  /* 0x000000081f1eb825 */ /* 0x000fe400078e0020 */
[----:B------:R-:W4:Y:S04]  /*3860*/  @!P6 LDG.E.64 R28, desc[UR8][R28.64] ;  /* 0x000000081c1ce981 */ /* 0x000f28000c1e1b00 */
[----:B------:R-:W5:Y:S01]  /*3870*/  @!P3 LDG.E.64 R30, desc[UR8][R30.64] ;  /* 0x000000081e1eb981 */ /* 0x000f62000c1e1b00 */
[----:B------:R-:W-:Y:S01]  /*3880*/  IADD3 R23, R23, 0x4, RZ ;  /* 0x0000000417177810 */ /* 0x000fe20007ffe0ff */
[----:B---3--:R-:W-:Y:S01]  /*3890*/  @!P0 FADD.FTZ R18, R18, R24 ;  /* 0x0000001812128221 */ /* 0x008fe20000010000 */
[----:B------:R-:W-:Y:S02]  /*38a0*/  @!P0 FADD.FTZ R19, R19, R25 ;  /* 0x0000001913138221 */ /* 0x000fe40000010000 */
[----:B------:R-:W-:-:S02]  /*38b0*/  IADD3 R24, R23, 0x1, RZ ;  /* 0x0000000117187810 */ /* 0x000fc40007ffe0ff */
[----:B------:R-:W-:Y:S01]  /*38c0*/  ISETP.EQ.OR P0, PT, R23, UR7, P2 ;  /* 0x0000000717007c0c */ /* 0x000fe20009702670 */
[----:B--2---:R-:W-:Y:S01]  /*38d0*/  @!P5 FADD.FTZ R18, R18, R26 ;  /* 0x0000001a1212d221 */ /* 0x004fe20000010000 */
        /* <DEDUP_REMOVED lines=34> */
.L_x_1099:
[----:B------:R-:W-:-:S13]  /*3b00*/  ISETP.NE.OR P0, PT, R20, RZ, P0 ;  /* 0x000000ff1400720c */ /* 0x000fda0000705670 */
[----:B------:R-:W-:Y:S05]  /*3b10*/  @!P0 BRA `(.L_x_1095) ;  /* 0x00000000007c8947 */ /* 0x000fea0003800000 */
.L_x_1096:
        /* <DEDUP_REMOVED lines=10> */
[----:B------:R-:W3:Y:S01]  /*3bc0*/  @!P5 LDG.E.64 R24, desc[UR8][R24.64] ;  /* 0x000000081818d981 */ /* 0x000ee2000c1e1b00 */
[----:B------:R-:W-:Y:S02]  /*3bd0*/  @!P3 IMAD R29, R21, R29, R22 ;  /* 0x0000001d151db224 */ /* 0x000fe400078e0216 */
[----:B------:R-:W-:-:S04]  /*3be0*/  @!P6 IMAD.WIDE.U32 R26, R27, 0x8, R32 ;  /* 0x000000081b1ae825 */ /* 0x000fc800078e0020 */
[----:B------:R-:W-:Y:S02]  /*3bf0*/  @!P0 IMAD R31, R21, R31, R22 ;  /* 0x0000001f151f8224 */ /* 0x000fe400078e0216 */
[--C-:B------:R-:W-:Y:S01]  /*3c00*/  @!P3 IMAD.WIDE.U32 R28, R29, 0x8, R32.reuse ;  /* 0x000000081d1cb825 */ /* 0x100fe200078e0020 */
[----:B------:R-:W2:Y:S03]  /*3c10*/  @!P6 LDG.E.64 R26, desc[UR8][R26.64] ;  /* 0x000000081a1ae981 */ /* 0x000ea6000c1e1b00 */
[----:B------:R-:W-:Y:S02]  /*3c20*/  @!P0 IMAD.WIDE.U32 R30, R31, 0x8, R32 ;  /* 0x000000081f1e8825 */ /* 0x000fe400078e0020 */
[----:B------:R-:W4:Y:S04]  /*3c30*/  @!P3 LDG.E.64 R28, desc[UR8][R28.64] ;  /* 0x000000081c1cb981 */ /* 0x000f28000c1e1b00 */
[----:B------:R-:W5:Y:S01]  /*3c40*/  @!P0 LDG.E.64 R30, desc[UR8][R30.64] ;  /* 0x000000081e1e8981 */ /* 0x000f62000c1e1b00 */
[----:B------:R-:W-:-:S02]  /*3c50*/  IADD3 R20, R20, -0x4, RZ ;  /* 0xfffffffc14147810 */ /* 0x000fc40007ffe0ff */
[----:B------:R-:W-:Y:S01]  /*3c60*/  IADD3 R23, R23, 0x4, RZ ;  /* 0x0000000417177810 */ /* 0x000fe20007ffe0ff */
[----:B---3--:R-:W-:Y:S01]  /*3c70*/  @!P5 FADD.FTZ R18, R18, R24 ;  /* 0x000000181212d221 */ /* 0x008fe20000010000 */
[----:B------:R-:W-:Y:S01]  /*3c80*/  @!P5 FADD.FTZ R19, R19, R25 ;  /* 0x000000191313d221 */ /* 0x000fe20000010000 */
[----:B------:R-:W-:Y:S02]  /*3c90*/  ISETP.NE.AND P5, PT, R20, RZ, PT ;  /* 0x000000ff1400720c */ /* 0x000fe40003fa5270 */
[----:B--2---:R-:W-:Y:S01]  /*3ca0*/  @!P6 FADD.FTZ R18, R18, R26 ;  /* 0x0000001a1212e221 */ /* 0x004fe20000010000 */
[----:B------:R-:W-:-:S03]  /*3cb0*/  @!P6 FADD.FTZ R19, R19, R27 ;  /* 0x0000001b1313e221 */ /* 0x000fc60000010000 */
[----:B----4-:R-:W-:Y:S01]  /*3cc0*/  @!P3 FADD.FTZ R18, R18, R28 ;  /* 0x0000001c1212b221 */ /* 0x010fe20000010000 */
[----:B------:R-:W-:-:S03]  /*3cd0*/  @!P3 FADD.FTZ R19, R19, R29 ;  /* 0x0000001d1313b221 */ /* 0x000fc60000010000 */
[----:B-----5:R-:W-:Y:S01]  /*3ce0*/  @!P0 FADD.FTZ R18, R18, R30 ;  /* 0x0000001e12128221 */ /* 0x020fe20000010000 */
[----:B------:R-:W-:Y:S02]  /*3cf0*/  @!P0 FADD.FTZ R19, R19, R31 ;  /* 0x0000001f13138221 */ /* 0x000fe40000010000 */
[----:B------:R-:W-:Y:S05]  /*3d00*/  @P5 BRA `(.L_x_1096) ;  /* 0xfffffffc00845947 */ /* 0x000fea000383ffff */
.L_x_1095:
        /* <DEDUP_REMOVED lines=8> */
[----:B------:R-:W3:Y:S02]  /*3d90*/  LDG.E.64 R24, desc[UR8][R24.64] ;  /* 0x0000000818187981 */ /* 0x000ee4000c1e1b00 */
[----:B---3--:R-:W-:Y:S01]  /*3da0*/  FADD.FTZ R18, R18, R24 ;  /* 0x0000001812127221 */ /* 0x008fe20000010000 */
[----:B------:R-:W-:-:S07]  /*3db0*/  FADD.FTZ R19, R19, R25 ;  /* 0x0000001913137221 */ /* 0x000fce0000010000 */
.L_x_1101:
[----:B------:R-:W-:Y:S05]  /*3dc0*/  BSYNC B0 ;  /* 0x0000000000007941 */ /* 0x000fea0003800000 */
.L_x_1100:
        /* <DEDUP_REMOVED lines=10> */
[----:B------:R-:W3:Y:S04]  /*3e70*/  @!P3 LDG.E.64 R20, desc[UR8][R20.64] ;  /* 0x000000081414b981 */ /* 0x000ee8000c1e1b00 */
[----:B------:R-:W2:Y:S01]  /*3e80*/  @!P0 LDG.E.64 R32, desc[UR8][R32.64] ;  /* 0x0000000820208981 */ /* 0x000ea2000c1e1b00 */
[----:B---3--:R-:W-:Y:S01]  /*3e90*/  @!P3 FADD.FTZ R18, R18, R20 ;  /* 0x000000141212b221 */ /* 0x008fe20000010000 */
[----:B------:R-:W-:-:S03]  /*3ea0*/  @!P3 FADD.FTZ R19, R19, R21 ;  /* 0x000000151313b221 */ /* 0x000fc60000010000 */
[----:B--2---:R-:W-:Y:S01]  /*3eb0*/  @!P0 FADD.FTZ R18, R18, R32 ;  /* 0x0000002012128221 */ /* 0x004fe20000010000 */
[----:B------:R-:W-:-:S07]  /*3ec0*/  @!P0 FADD.FTZ R19, R19, R33 ;  /* 0x0000002113138221 */ /* 0x000fce0000010000 */
.L_x_1092:
[----:B------:R-:W0:Y:S01]  /*3ed0*/  S2UR UR6, SR_CgaCtaId ;  /* 0x00000000000679c3 */ /* 0x000e220000008800 */
        /* <DEDUP_REMOVED lines=8> */
[----:B0-----:R-:W-:-:S09]  /*3f60*/  ULEA UR5, UR6, UR5, 0x18 ;  /* 0x0000000506057291 */ /* 0x001fd2000f8ec03f */
[----:B------:R-:W-:Y:S01]  /*3f70*/  @!P2 STS.64 [UR5+0xc0], R18 ;  /* 0x0000c012ff00a988 */ /* 0x000fe20008000a05 */
[----:B------:R-:W-:Y:S01]  /*3f80*/  BAR.SYNC.DEFER_BLOCKING 0x0 ;  /* 0x0000000000007b1d */ /* 0x000fe20000010000 */
[----:B------:R-:W-:-:S04]  /*3f90*/  ISETP.GE.U32.AND P2, PT, R74, UR12, PT ;  /* 0x0000000c4a007c0c */ /* 0x000fc8000bf46070 */
[----:B------:R-:W-:-:S04]  /*3fa0*/  ISETP.GE.AND.EX P2, PT, R63, UR13, PT, P2 ;  /* 0x0000000d3f007c0c */ /* 0x000fc8000bf46320 */
[----:B------:R-:W-:Y:S01]  /*3fb0*/  ISETP.GT.U32.OR P2, PT, R78, 0x27f, P2 ;  /* 0x0000027f4e00780c */ /* 0x000fe20001744470 */
[----:B-1----:R-:W3:Y:S01]  /*3fc0*/  LDS.64 R20, [UR5+0xc0] ;  /* 0x0000c005ff147984 */ /* 0x002ee20008000a00 */
[----:B------:R-:W-:Y:S02]  /*3fd0*/  ULDC UR5, c[0x0][0x2bc] ;  /* 0x0000af0000057ab9 */ /* 0x000fe40000000800 */
[----:B---3--:R-:W-:Y:S01]  /*3fe0*/  FMUL.FTZ R19, R20, UR5 ;  /* 0x0000000514137c20 */ /* 0x008fe20008410000 */
        /* <DEDUP_REMOVED lines=20> */
.L_x_1102:
        /* <DEDUP_REMOVED lines=19> */
.L_x_1104:
[----:B------:R-:W-:Y:S05]  /*4260*/  BSYNC B0 ;  /* 0x0000000000007941 */ /* 0x000fea0003800000 */
.L_x_1103:
        /* <DEDUP_REMOVED lines=19> */
.L_x_1105:
[----:B------:R-:W-:Y:S04]  /*43a0*/  BSSY B0, `(.L_x_1106) ;  /* 0x0000013000007945 */ /* 0x000fe80003800000 */
[----:B------:R-:W-:Y:S05]  /*43b0*/  @P0 BRA `(.L_x_1107) ;  /* 0x0000000000440947 */ /* 0x000fea0003800000 */
[----:B------:R-:W-:Y:S01]  /*43c0*/  ULDC.64 UR12, c[0x0][0x288] ;  /* 0x0000a200000c7ab9 */ /* 0x000fe20000000a00 */
[--C-:B------:R-:W-:Y:S01]  /*43d0*/  FFMA.FTZ R0, R3, R19, R18.reuse ;  /* 0x0000001303007223 */ /* 0x100fe20000010012 */
[----:B------:R-:W-:Y:S01]  /*43e0*/  MOV R2, R82 ;  /* 0x0000005200027202 */ /* 0x000fe20000000f00 */
[----:B------:R-:W-:Y:S01]  /*43f0*/  IMAD R20, R65, UR12, RZ ;  /* 0x0000000c41147c24 */ /* 0x000fe2000f8e02ff */
[----:B------:R-:W-:Y:S01]  /*4400*/  MOV R3, R85 ;  /* 0x0000005500037202 */ /* 0x000fe20000000f00 */
[----:B------:R-:W-:Y:S02]  /*4410*/  FFMA.FTZ R4, R4, R19, R18 ;  /* 0x0000001304047223 */ /* 0x000fe40000010012 */
[C---:B------:R-:W-:Y:S02]  /*4420*/  IMAD R21, R75.reuse, UR13, R20 ;  /* 0x0000000d4b157c24 */ /* 0x040fe4000f8e0214 */
[----:B0-----:R-:W-:Y:S01]  /*4430*/  IMAD.WIDE.U32 R10, R75, UR12, R2 ;  /* 0x0000000c4b0a7c25 */ /* 0x001fe2000f8e0002 */
        /* <DEDUP_REMOVED lines=9> */
.L_x_1107:
[----:B------:R-:W-:Y:S05]  /*44d0*/  BSYNC B0 ;  /* 0x0000000000007941 */ /* 0x000fea0003800000 */
.L_x_1106:
[----:B------:R-:W-:Y:S05]  /*44e0*/  @!P4 BRA `(.L_x_1108) ;  /* 0x000000000048c947 */ /* 0x000fea0003800000 */
[----:B-1----:R-:W-:Y:S01]  /*44f0*/  FFMA.FTZ R2, R6, R69, R71 ;  /* 0x0000004506027223 */ /* 0x002fe20000010047 */
        /* <DEDUP_REMOVED lines=17> */
.L_x_1108:
[----:B------:R-:W-:Y:S04]  /*4610*/  BSSY B0, `(.L_x_1109) ;  /* 0x0000013000007945 */ /* 0x000fe80003800000 */
[----:B------:R-:W-:Y:S05]  /*4620*/  @P2 BRA `(.L_x_1110) ;  /* 0x0000000000442947 */ /* 0x000fea0003800000 */
[----:B------:R-:W-:Y:S01]  /*4630*/  ULDC.64 UR12, c[0x0][0x288] ;  /* 0x0000a200000c7ab9 */ /* 0x000fe20000000a00 */
[----:B-1----:R-:W-:Y:S01]  /*4640*/  MOV R2, R82 ;  /* 0x0000005200027202 */ /* 0x002fe20000000f00 */
        /* <DEDUP_REMOVED lines=8> */
[----:B0-----:R-:W-:Y:S01]  /*46d0*/  FFMA.FTZ R11, R69, R15, -R6 ;  /* 0x0000000f450b7223 */ /* 0x001fe20000010806 */
[----:B------:R-:W-:Y:S02]  /*46e0*/  LEA R2, P0, R4, UR12, 0x2 ;  /* 0x0000000c04027c11 */ /* 0x000fe4000f8010ff */
[-C--:B------:R-:W-:Y:S01]  /*46f0*/  FMUL.FTZ R10, R3, R68.reuse ;  /* 0x00000044030a7220 */ /* 0x080fe20000410000 */
[----:B------:R-:W-:Y:S01]  /*4700*/  IADD3 R63, R5, R63, RZ ;  /* 0x0000003f053f7210 */ /* 0x000fe20007ffe0ff */
[----:B------:R-:W-:-:S03]  /*4710*/  FMUL.FTZ R11, R11, R68 ;  /* 0x000000440b0b7220 */ /* 0x000fc60000410000 */
[----:B------:R-:W-:-:S05]  /*4720*/  LEA.HI.X R3, R4, UR13, R63, 0x2, P0 ;  /* 0x0000000d04037c11 */ /* 0x000fca00080f143f */
[----:B------:R2:W-:Y:S02]  /*4730*/  STG.E.64 desc[UR8][R2.64], R10 ;  /* 0x0000000a02007986 */ /* 0x0005e4000c101b08 */
.L_x_1110:
[----:B------:R-:W-:Y:S05]  /*4740*/  BSYNC B0 ;  /* 0x0000000000007941 */ /* 0x000fea0003800000 */
.L_x_1109:
[----:B------:R-:W-:Y:S05]  /*4750*/  @!P4 BRA `(.L_x_1111) ;  /* 0x000000000048c947 */ /* 0x000fea0003800000 */
[----:B------:R-:W-:Y:S01]  /*4760*/  FFMA.FTZ R66, R7, R73, R66 ;  /* 0x0000004907427223 */ /* 0x000fe20000010042 */
[----:B------:R-:W-:-:S03]  /*4770*/  FFMA.FTZ R71, R8, R69, R71 ;  /* 0x0000004508477223 */ /* 0x000fc60000010047 */
[----:B------:R-:W-:Y:S01]  /*4780*/  FMUL.FTZ R0, R66, -1.4426950216293334961 ;  /* 0xbfb8aa3b42007820 */ /* 0x000fe20000410000 */
[----:B------:R-:W-:-:S05]  /*4790*/  FMUL.FTZ R4, R71, -1.4426950216293334961 ;  /* 0xbfb8aa3b47047820 */ /* 0x000fca0000410000 */
[----:B------:R-:W1:Y:S08]  /*47a0*/  MUFU.EX2 R0, R0 ;  /* 0x0000000000007308 */ /* 0x000e700000000800 */
[----:B------:R-:W3:Y:S01]  /*47b0*/  MUFU.EX2 R4, R4 ;  /* 0x0000000400047308 */ /* 0x000ee20000000800 */
[----:B-12---:R-:W-:-:S07]  /*47c0*/  FADD.FTZ R2, R0, 1 ;  /* 0x3f80000000027421 */ /* 0x006fce0000010000 */
[----:B------:R-:W0:Y:S01]  /*47d0*/  MUFU.RCP R3, R2 ;  /* 0x0000000200037308 */ /* 0x000e220000001000 */
[----:B---3--:R-:W-:-:S07]  /*47e0*/  FADD.FTZ R5, R4, 1 ;  /* 0x3f80000004057421 */ /* 0x008fce0000010000 */
        /* <DEDUP_REMOVED lines=9> */
.L_x_1111:
        /* <DEDUP_REMOVED lines=13> */
[----:B-12---:R-:W-:Y:S01]  /*4950*/  LEA R2, P0, R82, UR12, 0x2 ;  /* 0x0000000c52027c11 */ /* 0x006fe2000f8010ff */
[----:B------:R-:W-:Y:S01]  /*4960*/  FMUL.FTZ R17, R17, R68 ;  /* 0x0000004411117220 */ /* 0x000fe20000410000 */
[----:B------:R-:W-:-:S04]  /*4970*/  IADD3 R61, R83, R61, RZ ;  /* 0x0000003d533d7210 */ /* 0x000fc80007ffe0ff */
[----:B------:R-:W-:-:S05]  /*4980*/  LEA.HI.X R3, R82, UR13, R61, 0x2, P0 ;  /* 0x0000000d52037c11 */ /* 0x000fca00080f143d */
[----:B------:R3:W-:Y:S02]  /*4990*/  STG.E.64 desc[UR8][R2.64], R16 ;  /* 0x0000001002007986 */ /* 0x0007e4000c101b08 */
.L_x_1113:
[----:B------:R-:W-:Y:S05]  /*49a0*/  BSYNC B0 ;  /* 0x0000000000007941 */ /* 0x000fea0003800000 */
.L_x_1112:
[----:B------:R-:W4:Y:S01]  /*49b0*/  LDC R0, c[0x0][0x10] ;  /* 0x00000400ff007b82 */ /* 0x000f220000000800 */
[----:B------:R-:W-:Y:S02]  /*49c0*/  IADD3 R70, R70, 0x1, RZ ;  /* 0x0000000146467810 */ /* 0x000fe40007ffe0ff */
[----:B----4-:R-:W-:-:S04]  /*49d0*/  IADD3 R77, R0, R77, RZ ;  /* 0x0000004d004d7210 */ /* 0x010fc80007ffe0ff */
[----:B------:R-:W-:-:S13]  /*49e0*/  ISETP.GE.AND P0, PT, R77, UR4, PT ;  /* 0x000000044d007c0c */ /* 0x000fda000bf06270 */
[----:B------:R-:W-:Y:S05]  /*49f0*/  @!P0 BRA `(.L_x_1114) ;  /* 0xffffffb800408947 */ /* 0x000fea000383ffff */
.L_x_1078:
[----:B------:R-:W4:Y:S01]  /*4a00*/  LDC R4, c[0x0][0xc] ;  /* 0x00000300ff047b82 */ /* 0x000f220000000800 */
[----:B------:R-:W-:Y:S01]  /*4a10*/  ISETP.NE.AND P1, PT, R78, RZ, PT ;  /* 0x000000ff4e00720c */ /* 0x000fe20003f25270 */
[----:B------:R-:W-:Y:S06]  /*4a20*/  BSSY B0, `(.L_x_1115) ;  /* 0x0000011000007945 */ /* 0x000fec0003800000 */
[----:B------:R-:W5:Y:S08]  /*4a30*/  LDC R7, c[0x0][0x10] ;  /* 0x00000400ff077b82 */ /* 0x000f700000000800 */
[----:B-123--:R-:W1:Y:S01]  /*4a40*/  LDC.64 R2, c[0x0][0x258] ;  /* 0x00009600ff027b82 */ /* 0x00ee620000000a00 */
[----:B----4-:R-:W-:-:S02]  /*4a50*/  ISETP.NE.AND P0, PT, R4, 0x1, PT ;  /* 0x000000010400780c */ /* 0x010fc40003f05270 */
[----:B-----5:R-:W-:-:S04]  /*4a60*/  SHF.L.U32 R0, R7, 0x1, RZ ;  /* 0x0000000107007819 */ /* 0x020fc800000006ff */
        /* <DEDUP_REMOVED lines=12> */
.L_x_1116:
[----:B------:R-:W-:Y:S05]  /*4b30*/  BSYNC B0 ;  /* 0x0000000000007941 */ /* 0x000fea0003800000 */
.L_x_1115:
        /* <DEDUP_REMOVED lines=11> */
.L_x_1118:
[----:B------:R-:W2:Y:S04]  /*4bf0*/  LDG.E.STRONG.GPU R5, desc[UR8][R2.64] ;  /* 0x0000000802057981 */ /* 0x000ea8000c1ef900 */
[----:B--2---:R-:W-:Y:S01]  /*4c00*/  CCTL.IVALL ;  /* 0x00000000ff00798f */ /* 0x004fe20002000000 */
[----:B------:R-:W-:Y:S05]  /*4c10*/  YIELD ;  /* 0x0000000000007946 */ /* 0x000fea0003800000 */
[----:B------:R-:W-:-:S13]  /*4c20*/  ISETP.NE.AND P0, PT, R5, R0, PT ;  /* 0x000000000500720c */ /* 0x000fda0003f05270 */
[----:B------:R-:W-:Y:S05]  /*4c30*/  @P0 BRA `(.L_x_1118) ;  /* 0xfffffffc00ec0947 */ /* 0x000fea000383ffff */
.L_x_1117:
[----:B------:R-:W-:Y:S05]  /*4c40*/  WARPSYNC.ALL ;  /* 0x0000000000007948 */ /* 0x000fea0003800000 */
[----:B0-----:R-:W0:Y:S08]  /*4c50*/  LDC.64 R22, c[0x0][0x288] ;  /* 0x0000a200ff167b82 */ /* 0x001e300000000a00 */
        /* <DEDUP_REMOVED lines=22> */
.L_x_1119:
        /* <DEDUP_REMOVED lines=25> */
.L_x_1120:
        /* <DEDUP_REMOVED lines=11> */
.L_x_1905:


//--------------------- .text._Z35group_norm_nhwc_bwd_one_pass_kernelI11Fp32IOFp16WLi64ELi10ELi640EEv26Group_norm_nhwc_bwd_params --------------------------
	.section	.text._Z35group_norm_nhwc_bwd_one_pass_kernelI11Fp32IOFp16WLi64ELi10ELi640EEv26Group_norm_nhwc_bwd_params,"ax",@progbits
	.align	128
        .global         _Z35group_norm_nhwc_bwd_one_pass_kernelI11Fp32IOFp16WLi64ELi10ELi640EEv26Group_norm_nhwc_bwd_params
        .type           _Z35group_norm_nhwc_bwd_one_pass_kernelI11Fp32IOFp16WLi64ELi10ELi640EEv26Group_norm_nhwc_bwd_params,@function
        .size           _Z35group_norm_nhwc_bwd_one_pass_kernelI11Fp32IOFp16WLi64ELi10ELi640EEv26Group_norm_nhwc_bwd_params,(.L_x_1906 - _Z35group_norm_nhwc_bwd_one_pass_kernelI11Fp32IOFp16WLi64ELi10ELi640EEv26Group_norm_nhwc_bwd_params)
        .other          _Z35group_norm_nhwc_bwd_one_pass_kernelI11Fp32IOFp16WLi64ELi10ELi640EEv26Group_norm_nhwc_bwd_params,@"STO_CUDA_ENTRY STV_DEFAULT"
_Z35group_norm_nhwc_bwd_one_pass_kernelI11Fp32IOFp16WLi64ELi10ELi640EEv26Group_norm_nhwc_bwd_params:
.text._Z35group_norm_nhwc_bwd_one_pass_kernelI11Fp32IOFp16WLi64ELi10ELi640EEv26Group_norm_nhwc_bwd_params:
        /* <DEDUP_REMOVED lines=48> */
.L_x_1145:
        /* <DEDUP_REMOVED lines=95> */
[----:B------:R-:W-:Y:S01]  /*08f0*/  MOV R41, RZ ;  /* 0x000000ff00297202 */ /* 0x000fe20000000f00 */
[----:B--2---:R-:W-:Y:S02]  /*0900*/  HADD2.F32 R38, -RZ, R38.H0_H0 ;  /* 0x20000026ff267230 */ /* 0x004fe40000004100 */
[----:B---3--:R-:W-:Y:S02]  /*0910*/  HADD2.F32 R31, -RZ, R31.H0_H0 ;  /* 0x2000001fff1f7230 */ /* 0x008fe40000004100 */
[----:B----4-:R-:W-:-:S02]  /*0920*/  @P0 HADD2.F32 R43, -RZ, R3.H0_H0 ;  /* 0x20000003ff2b0230 */ /* 0x010fc40000004100 */
[----:B------:R-:W-:-:S07]  /*0930*/  @P0 HADD2.F32 R41, -RZ, R0.H0_H0 ;  /* 0x20000000ff290230 */ /* 0x000fce0000004100 */
.L_x_1123:
[----:B------:R-:W-:Y:S05]  /*0940*/  BSYNC B0 ;  /* 0x0000000000007941 */ /* 0x000fea0003800000 */
.L_x_1122:
        /* <DEDUP_REMOVED lines=25> */
.L_x_1124:
        /* <DEDUP_REMOVED lines=99> */
.L_x_1126:
[----:B------:R-:W-:Y:S05]  /*1110*/  BSYNC B0 ;  /* 0x0000000000007941 */ /* 0x000fea0003800000 */
.L_x_1125:
        /* <DEDUP_REMOVED lines=40> */
.L_x_1129:
        /* <DEDUP_REMOVED lines=210> */
.L_x_1128:
[----:B------:R-:W-:Y:S05]  /*20c0*/  BSYNC B0 ;  /* 0x0000000000007941 */ /* 0x000fea0003800000 */
.L_x_1127:
        /* <DEDUP_REMOVED lines=20> */
.L_x_1131:
[----:B------:R-:W-:Y:S05]  /*2210*/  BSYNC B0 ;  /* 0x0000000000007941 */ /* 0x000fea0003800000 */
.L_x_1130:
        /* <DEDUP_REMOVED lines=34> */
.L_x_1134:
[----:B------:R-:W2:Y:S04]  /*2440*/  LDG.E.STRONG.GPU R12, desc[UR14][R8.64] ;  /* 0x0000000e080c7981 */ /* 0x000ea8000c1ef900 */
[----:B--2---:R-:W-:Y:S01]  /*2450*/  CCTL.IVALL ;  /* 0x00000000ff00798f */ /* 0x004fe20002000000 */
[----:B------:R-:W-:Y:S05]  /*2460*/  YIELD ;  /* 0x0000000000007946 */ /* 0x000fea0003800000 */
[----:B------:R-:W-:-:S13]  /*2470*/  ISETP.NE.AND P0, PT, R12, R15, PT ;  /* 0x0000000f0c00720c */ /* 0x000fda0003f05270 */
[----:B------:R-:W-:Y:S05]  /*2480*/  @P0 BRA `(.L_x_1134) ;  /* 0xfffffffc00ec0947 */ /* 0x000fea000383ffff */
.L_x_1133:
        /* <DEDUP_REMOVED lines=17> */
.L_x_1138:
        /* <DEDUP_REMOVED lines=115> */
.L_x_1137:
        /* <DEDUP_REMOVED lines=61> */
.L_x_1139:
[----:B------:R-:W-:-:S13]  /*30a0*/  ISETP.NE.OR P0, PT, R8, RZ, P0 ;  /* 0x000000ff0800720c */ /* 0x000fda0000705670 */
[----:B------:R-:W-:Y:S05]  /*30b0*/  @!P0 BRA `(.L_x_1135) ;  /* 0x00000000007c8947 */ /* 0x000fea0003800000 */
.L_x_1136:
        /* <DEDUP_REMOVED lines=31> */
.L_x_1135:
        /* <DEDUP_REMOVED lines=11> */
.L_x_1141:
[----:B------:R-:W-:Y:S05]  /*3360*/  BSYNC B0 ;  /* 0x0000000000007941 */ /* 0x000fea0003800000 */
.L_x_1140:
        /* <DEDUP_REMOVED lines=16> */
.L_x_1132:
        /* <DEDUP_REMOVED lines=26> */
.L_x_1142:
        /* <DEDUP_REMOVED lines=23> */
.L_x_1144:
[----:B------:R-:W-:Y:S05]  /*3780*/  BSYNC B0 ;  /* 0x0000000000007941 */ /* 0x000fea0003800000 */
.L_x_1143:
[----:B------:R-:W-:Y:S01]  /*3790*/  ULDC UR6, c[0x0][0x10] ;  /* 0x0000040000067ab9 */ /* 0x000fe20000000800 */
[----:B------:R-:W-:Y:S02]  /*37a0*/  UIADD3 UR4, UR4, 0x1, URZ ;  /* 0x0000000104047890 */ /* 0x000fe4000fffe03f */
[----:B------:R-:W-:-:S04]  /*37b0*/  UIADD3 UR8, UR6, UR8, URZ ;  /* 0x0000000806087290 */ /* 0x000fc8000fffe03f */
[----:B------:R-:W-:-:S06]  /*37c0*/  UISETP.GE.AND UP0, UPT, UR8, UR5, UPT ;  /* 0x000000050800728c */ /* 0x000fcc000bf06270 */
[----:B------:R-:W-:-:S13]  /*37d0*/  PLOP3.LUT P0, PT, PT, PT, UP0, 0x80, 0x0 ;  /* 0x000000000000781c */ /* 0x000fda0003f0f008 */
[----:B------:R-:W-:Y:S05]  /*37e0*/  @!P0 BRA `(.L_x_1145) ;  /* 0xffffffc800c48947 */ /* 0x000fea000383ffff */
.L_x_1121:
        /* <DEDUP_REMOVED lines=19> */
.L_x_1147:
[----:B------:R-:W-:Y:S05]  /*3920*/  BSYNC B0 ;  /* 0x0000000000007941 */ /* 0x000fea0003800000 */
.L_x_1146:
        /* <DEDUP_REMOVED lines=11> */
.L_x_1149:
[----:B------:R-:W2:Y:S04]  /*39e0*/  LDG.E.STRONG.GPU R5, desc[UR14][R2.64] ;  /* 0x0000000e02057981 */ /* 0x000ea8000c1ef900 */
[----:B--2---:R-:W-:Y:S01]  /*39f0*/  CCTL.IVALL ;  /* 0x00000000ff00798f */ /* 0x004fe20002000000 */
[----:B------:R-:W-:Y:S05]  /*3a00*/  YIELD ;  /* 0x0000000000007946 */ /* 0x000fea0003800000 */
[----:B------:R-:W-:-:S13]  /*3a10*/  ISETP.NE.AND P0, PT, R5, R0, PT ;  /* 0x000000000500720c */ /* 0x000fda0003f05270 */
[----:B------:R-:W-:Y:S05]  /*3a20*/  @P0 BRA `(.L_x_1149) ;  /* 0xfffffffc00ec0947 */ /* 0x000fea000383ffff */
.L_x_1148:
        /* <DEDUP_REMOVED lines=24> */
.L_x_1150:
        /* <DEDUP_REMOVED lines=25> */
.L_x_1151:
        /* <DEDUP_REMOVED lines=12> */
.L_x_1906:


//--------------------- .text._Z35group_norm_nhwc_bwd_one_pass_kernelI11Fp32IOFp16WLi128ELi10ELi640EEv26Group_norm_nhwc_bwd_params --------------------------
	.section	.text._Z35group_norm_nhwc_bwd_one_pass_kernelI11Fp32IOFp16WLi128ELi10ELi640EEv26Group_norm_nhwc_bwd_params,"ax",@progbits
	.align	128
        .global         _Z35group_norm_nhwc_bwd_one_pass_kernelI11Fp32IOFp16WLi128ELi10ELi640EEv26Group_norm_nhwc_bwd_params
        .type           _Z35group_norm_nhwc_bwd_one_pass_kernelI11Fp32IOFp16WLi128ELi10ELi640EEv26Group_norm_nhwc_bwd_params,@function
        .size           _Z35group_norm_nhwc_bwd_one_pass_kernelI11Fp32IOFp16WLi128ELi10ELi640EEv26Group_norm_nhwc_bwd_params,(.L_x_1907 - _Z35group_norm_nhwc_bwd_one_pass_kernelI11Fp32IOFp16WLi128ELi10ELi640EEv26Group_norm_nhwc_bwd_params)
        .other          _Z35group_norm_nhwc_bwd_one_pass_kernelI11Fp32IOFp16WLi128ELi10ELi640EEv26Group_norm_nhwc_bwd_params,@"STO_CUDA_ENTRY STV_DEFAULT"
_Z35group_norm_nhwc_bwd_one_pass_kernelI11Fp32IOFp16WLi128ELi10ELi640EEv26Group_norm_nhwc_bwd_params:
.text._Z35group_norm_nhwc_bwd_one_pass_kernelI11Fp32IOFp16WLi128ELi10ELi640EEv26Group_norm_nhwc_bwd_params:
        /* <DEDUP_REMOVED lines=48> */
.L_x_1176:
        /* <DEDUP_REMOVED lines=100> */
.L_x_1154:
[----:B------:R-:W-:Y:S05]  /*0940*/  BSYNC B0 ;  /* 0x0000000000007941 */ /* 0x000fea0003800000 */
.L_x_1153:
        /* <DEDUP_REMOVED lines=25> */
.L_x_1155:
        /* <DEDUP_REMOVED lines=99> */
.L_x_1157:
[----:B------:R-:W-:Y:S05]  /*1110*/  BSYNC B0 ;  /* 0x0000000000007941 */ /* 0x000fea0003800000 */
.L_x_1156:
        /* <DEDUP_REMOVED lines=40> */
.L_x_1160:
        /* <DEDUP_REMOVED lines=210> */
.L_x_1159:
[----:B------:R-:W-:Y:S05]  /*20c0*/  BSYNC B0 ;  /* 0x0000000000007941 */ /* 0x000fea0003800000 */
.L_x_1158:
        /* <DEDUP_REMOVED lines=20> */
.L_x_1162:
[----:B------:R-:W-:Y:S05]  /*2210*/  BSYNC B0 ;  /* 0x0000000000007941 */ /* 0x000fea0003800000 */
.L_x_1161:
        /* <DEDUP_REMOVED lines=34> */
.L_x_1165:
[----:B------:R-:W2:Y:S04]  /*2440*/  LDG.E.STRONG.GPU R12, desc[UR14][R8.64] ;  /* 0x0000000e080c7981 */ /* 0x000ea8000c1ef900 */
[----:B--2---:R-:W-:Y:S01]  /*2450*/  CCTL.IVALL ;  /* 0x00000000ff00798f */ /* 0x004fe20002000000 */
[----:B------:R-:W-:Y:S05]  /*2460*/  YIELD ;  /* 0x0000000000007946 */ /* 0x000fea0003800000 */
[----:B------:R-:W-:-:S13]  /*2470*/  ISETP.NE.AND P0, PT, R12, R15, PT ;  /* 0x0000000f0c00720c */ /* 0x000fda0003f05270 */
[----:B------:R-:W-:Y:S05]  /*2480*/  @P0 BRA `(.L_x_1165) ;  /* 0xfffffffc00ec0947 */ /* 0x000fea000383ffff */
.L_x_1164:
        /* <DEDUP_REMOVED lines=17> */
.L_x_1169:
        /* <DEDUP_REMOVED lines=115> */
.L_x_1168:
        /* <DEDUP_REMOVED lines=61> */
.L_x_1170:
[----:B------:R-:W-:-:S13]  /*30a0*/  ISETP.NE.OR P0, PT, R8, RZ, P0 ;  /* 0x000000ff0800720c */ /* 0x000fda0000705670 */
[----:B------:R-:W-:Y:S05]  /*30b0*/  @!P0 BRA `(.L_x_1166) ;  /* 0x00000000007c8947 */ /* 0x000fea0003800000 */
.L_x_1167:
        /* <DEDUP_REMOVED lines=31> */
.L_x_1166:
        /* <DEDUP_REMOVED lines=11> */
.L_x_1172:
[----:B------:R-:W-:Y:S05]  /*3360*/  BSYNC B0 ;  /* 0x0000000000007941 */ /* 0x000fea0003800000 */
.L_x_1171:
        /* <DEDUP_REMOVED lines=16> */
.L_x_1163:
        /* <DEDUP_REMOVED lines=26> */
.L_x_1173:
        /* <DEDUP_REMOVED lines=23> */
.L_x_1175:
[----:B------:R-:W-:Y:S05]  /*3780*/  BSYNC B0 ;  /* 0x0000000000007941 */ /* 0x000fea0003800000 */
.L_x_1174:
[----:B------:R-:W-:Y:S01]  /*3790*/  ULDC UR6, c[0x0][0x10] ;  /* 0x0000040000067ab9 */ /* 0x000fe20000000800 */
[----:B------:R-:W-:Y:S02]  /*37a0*/  UIADD3 UR4, UR4, 0x1, URZ ;  /* 0x0000000104047890 */ /* 0x000fe4000fffe03f */
[----:B------:R-:W-:-:S04]  /*37b0*/  UIADD3 UR8, UR6, UR8, URZ ;  /* 0x0000000806087290 */ /* 0x000fc8000fffe03f */
[----:B------:R-:W-:-:S06]  /*37c0*/  UISETP.GE.AND UP0, UPT, UR8, UR5, UPT ;  /* 0x000000050800728c */ /* 0x000fcc000bf06270 */
[----:B------:R-:W-:-:S13]  /*37d0*/  PLOP3.LUT P0, PT, PT, PT, UP0, 0x80, 0x0 ;  /* 0x000000000000781c */ /* 0x000fda0003f0f008 */
[----:B------:R-:W-:Y:S05]  /*37e0*/  @!P0 BRA `(.L_x_1176) ;  /* 0xffffffc800c48947 */ /* 0x000fea000383ffff */
.L_x_1152:
        /* <DEDUP_REMOVED lines=19> */
.L_x_1178:
[----:B------:R-:W-:Y:S05]  /*3920*/  BSYNC B0 ;  /* 0x0000000000007941 */ /* 0x000fea0003800000 */
.L_x_1177:
        /* <DEDUP_REMOVED lines=11> */
.L_x_1180:
[----:B------:R-:W2:Y:S04]  /*39e0*/  LDG.E.STRONG.GPU R5, desc[UR14][R2.64] ;  /* 0x0000000e02057981 */ /* 0x000ea8000c1ef900 */
[----:B--2---:R-:W-:Y:S01]  /*39f0*/  CCTL.IVALL ;  /* 0x00000000ff00798f */ /* 0x004fe20002000000 */
[----:B------:R-:W-:Y:S05]  /*3a00*/  YIELD ;  /* 0x0000000000007946 */ /* 0x000fea0003800000 */
[----:B------:R-:W-:-:S13]  /*3a10*/  ISETP.NE.AND P0, PT, R5, R0, PT ;  /* 0x000000000500720c */ /* 0x000fda0003f05270 */
[----:B------:R-:W-:Y:S05]  /*3a20*/  @P0 BRA `(.L_x_1180) ;  /* 0xfffffffc00ec0947 */ /* 0x000fea000383ffff */
.L_x_1179:
        /* <DEDUP_REMOVED lines=24> */
.L_x_1181:
        /* <DEDUP_REMOVED lines=25> */
.L_x_1182:
        /* <DEDUP_REMOVED lines=12> */
.L_x_1907:


//--------------------- .text._Z35group_norm_nhwc_bwd_one_pass_kernelI11Fp32IOFp16WLi256ELi10ELi640EEv26Group_norm_nhwc_bwd_params --------------------------
	.section	.text._Z35group_norm_nhwc_bwd_one_pass_kernelI11Fp32IOFp16WLi256ELi10ELi640EEv26Group_norm_nhwc_bwd_params,"ax",@progbits
	.align	128
        .global         _Z35group_norm_nhwc_bwd_one_pass_kernelI11Fp32IOFp16WLi256ELi10ELi640EEv26Group_norm_nhwc_bwd_params
        .type           _Z35group_norm_nhwc_bwd_one_pass_kernelI11Fp32IOFp16WLi256ELi10ELi640EEv26Group_norm_nhwc_bwd_params,@function
        .size           _Z35group_norm_nhwc_bwd_one_pass_kernelI11Fp32IOFp16WLi256ELi10ELi640EEv26Group_norm_nhwc_bwd_params,(.L_x_1908 - _Z35group_norm_nhwc_bwd_one_pass_kernelI11Fp32IOFp16WLi256ELi10ELi640EEv26Group_norm_nhwc_bwd_params)
        .other          _Z35group_norm_nhwc_bwd_one_pass_kernelI11Fp32IOFp16WLi256ELi10ELi640EEv26Group_norm_nhwc_bwd_params,@"STO_CUDA_ENTRY STV_DEFAULT"
_Z35group_norm_nhwc_bwd_one_pass_kernelI11Fp32IOFp16WLi256ELi10ELi640EEv26Group_norm_nhwc_bwd_params:
.text._Z35group_norm_nhwc_bwd_one_pass_kernelI11Fp32IOFp16WLi256ELi10ELi640EEv26Group_norm_nhwc_bwd_params:
        /* <DEDUP_REMOVED lines=37> */
.L_x_1211:
        /* <DEDUP_REMOVED lines=119> */
[----:B---3--:R-:W-:Y:S02]  /*09c0*/  HADD2.F32 R35, -RZ, R35.H0_H0 ;  /* 0x20000023ff237230 */ /* 0x008fe40000004100 */
[----:B----4-:R-:W-:Y:S02]  /*09d0*/  HADD2.F32 R31, -RZ, R31.H0_H0 ;  /* 0x2000001fff1f7230 */ /* 0x010fe40000004100 */
[----:B--2---:R-:W-:Y:S02]  /*09e0*/  @P0 HADD2.F32 R32, -RZ, R3.H0_H0 ;  /* 0x20000003ff200230 */ /* 0x004fe40000004100 */
[----:B------:R-:W-:-:S07]  /*09f0*/  @P0 HADD2.F32 R33, -RZ, R0.H0_H0 ;  /* 0x20000000ff210230 */ /* 0x000fce0000004100 */
.L_x_1185:
[----:B------:R-:W-:Y:S05]  /*0a00*/  BSYNC B0 ;  /* 0x0000000000007941 */ /* 0x000fea0003800000 */
.L_x_1184:
        /* <DEDUP_REMOVED lines=29> */
.L_x_1186:
        /* <DEDUP_REMOVED lines=26> */
.L_x_1187:
        /* <DEDUP_REMOVED lines=106> */
.L_x_1189:
[----:B------:R-:W-:Y:S05]  /*1420*/  BSYNC B0 ;  /* 0x0000000000007941 */ /* 0x000fea0003800000 */
.L_x_1188:
        /* <DEDUP_REMOVED lines=40> */
.L_x_1192:
        /* <DEDUP_REMOVED lines=217> */
.L_x_1191:
[----:B------:R-:W-:Y:S05]  /*2440*/  BSYNC B0 ;  /* 0x0000000000007941 */ /* 0x000fea0003800000 */
.L_x_1190:
        /* <DEDUP_REMOVED lines=24> */
.L_x_1194:
[----:B------:R-:W-:Y:S05]  /*25d0*/  BSYNC B0 ;  /* 0x0000000000007941 */ /* 0x000fea0003800000 */
.L_x_1193:
        /* <DEDUP_REMOVED lines=32> */
.L_x_1197:
[----:B-1----:R-:W2:Y:S04]  /*27e0*/  LDG.E.STRONG.GPU R14, desc[UR8][R12.64] ;  /* 0x000000080c0e7981 */ /* 0x002ea8000c1ef900 */
[----:B--2---:R-:W-:Y:S01]  /*27f0*/  CCTL.IVALL ;  /* 0x00000000ff00798f */ /* 0x004fe20002000000 */
[----:B------:R-:W-:Y:S05]  /*2800*/  YIELD ;  /* 0x0000000000007946 */ /* 0x000fea0003800000 */
[----:B------:R-:W-:-:S13]  /*2810*/  ISETP.NE.AND P0, PT, R14, R19, PT ;  /* 0x000000130e00720c */ /* 0x000fda0003f05270 */
[----:B------:R-:W-:Y:S05]  /*2820*/  @P0 BRA `(.L_x_1197) ;  /* 0xfffffffc00ec0947 */ /* 0x000fea000383ffff */
.L_x_1196:
        /* <DEDUP_REMOVED lines=17> */
.L_x_1201:
        /* <DEDUP_REMOVED lines=115> */
.L_x_1200:
        /* <DEDUP_REMOVED lines=61> */
.L_x_1202:
[----:B------:R-:W-:-:S13]  /*3440*/  ISETP.NE.OR P0, PT, R23, RZ, P0 ;  /* 0x000000ff1700720c */ /* 0x000fda0000705670 */
[----:B------:R-:W-:Y:S05]  /*3450*/  @!P0 BRA `(.L_x_1198) ;  /* 0x00000000007c8947 */ /* 0x000fea0003800000 */
.L_x_1199:
        /* <DEDUP_REMOVED lines=31> */
.L_x_1198:
        /* <DEDUP_REMOVED lines=11> */
.L_x_1204:
[----:B------:R-:W-:Y:S05]  /*3700*/  BSYNC B0 ;  /* 0x0000000000007941 */ /* 0x000fea0003800000 */
.L_x_1203:
        /* <DEDUP_REMOVED lines=16> */
.L_x_1195:
        /* <DEDUP_REMOVED lines=29> */
.L_x_1205:
        /* <DEDUP_REMOVED lines=20> */
.L_x_1207:
[----:B------:R-:W-:Y:S05]  /*3b20*/  BSYNC B0 ;  /* 0x0000000000007941 */ /* 0x000fea0003800000 */
.L_x_1206:
        /* <DEDUP_REMOVED lines=19> */
.L_x_1208:
        /* <DEDUP_REMOVED lines=23> */
.L_x_1210:
[----:B------:R-:W-:Y:S05]  /*3dd0*/  BSYNC B0 ;  /* 0x0000000000007941 */ /* 0x000fea0003800000 */
.L_x_1209:
[----:B------:R-:W1:Y:S01]  /*3de0*/  LDC R3, c[0x0][0x10] ;  /* 0x00000400ff037b82 */ /* 0x000e620000000800 */
[----:B------:R-:W-:Y:S02]  /*3df0*/  IADD3 R36, R36, 0x1, RZ ;  /* 0x0000000124247810 */ /* 0x000fe40007ffe0ff */
[----:B-1----:R-:W-:-:S04]  /*3e00*/  IADD3 R38, R3, R38, RZ ;  /* 0x0000002603267210 */ /* 0x002fc80007ffe0ff */
[----:B------:R-:W-:-:S13]  /*3e10*/  ISETP.GE.AND P0, PT, R38, UR4, PT ;  /* 0x0000000426007c0c */ /* 0x000fda000bf06270 */
[----:B------:R-:W-:Y:S05]  /*3e20*/  @!P0 BRA `(.L_x_1211) ;  /* 0xffffffc400088947 */ /* 0x000fea000383ffff */
.L_x_1183:
        /* <DEDUP_REMOVED lines=19> */
.L_x_1213:
[----:B------:R-:W-:Y:S05]  /*3f60*/  BSYNC B0 ;  /* 0x0000000000007941 */ /* 0x000fea0003800000 */
.L_x_1212:
        /* <DEDUP_REMOVED lines=11> */
.L_x_1215:
[----:B------:R-:W2:Y:S04]  /*4020*/  LDG.E.STRONG.GPU R5, desc[UR8][R2.64] ;  /* 0x0000000802057981 */ /* 0x000ea8000c1ef900 */
[----:B--2---:R-:W-:Y:S01]  /*4030*/  CCTL.IVALL ;  /* 0x00000000ff00798f */ /* 0x004fe20002000000 */
[----:B------:R-:W-:Y:S05]  /*4040*/  YIELD ;  /* 0x0000000000007946 */ /* 0x000fea0003800000 */
[----:B------:R-:W-:-:S13]  /*4050*/  ISETP.NE.AND P0, PT, R5, R0, PT ;  /* 0x000000000500720c */ /* 0x000fda0003f05270 */
[----:B------:R-:W-:Y:S05]  /*4060*/  @P0 BRA `(.L_x_1215) ;  /* 0xfffffffc00ec0947 */ /* 0x000fea000383ffff */
.L_x_1214:
        /* <DEDUP_REMOVED lines=24> */
.L_x_1216:
        /* <DEDUP_REMOVED lines=25> */
.L_x_1217:
        /* <DEDUP_REMOVED lines=16> */
.L_x_1908:


//--------------------- .text._Z35group_norm_nhwc_bwd_one_pass_kernelI11Fp32IOFp16WLi512ELi10ELi640EEv26Group_norm_nhwc_bwd_params --------------------------
	.section	.text._Z35group_norm_nhwc_bwd_one_pass_kernelI11Fp32IOFp16WLi512ELi10ELi640EEv26Group_norm_nhwc_bwd_params,"ax",@progbits
	.align	128
        .global         _Z35group_norm_nhwc_bwd_one_pass_kernelI11Fp32IOFp16WLi512ELi10ELi640EEv26Group_norm_nhwc_bwd_params
        .type           _Z35group_norm_nhwc_bwd_one_pass_kernelI11Fp32IOFp16WLi512ELi10ELi640EEv26Group_norm_nhwc_bwd_params,@function
        .size           _Z35group_norm_nhwc_bwd_one_pass_kernelI11Fp32IOFp16WLi512ELi10ELi640EEv26Group_norm_nhwc_bwd_params,(.L_x_1909 - _Z35group_norm_nhwc_bwd_one_pass_kernelI11Fp32IOFp16WLi512ELi10ELi640EEv26Group_norm_nhwc_bwd_params)
        .other          _Z35group_norm_nhwc_bwd_one_pass_kernelI11Fp32IOFp16WLi512ELi10ELi640EEv26Group_norm_nhwc_bwd_params,@"STO_CUDA_ENTRY STV_DEFAULT"
_Z35group_norm_nhwc_bwd_one_pass_kernelI11Fp32IOFp16WLi512ELi10ELi640EEv26Group_norm_nhwc_bwd_params:
.text._Z35group_norm_nhwc_bwd_one_pass_kernelI11Fp32IOFp16WLi512ELi10ELi640EEv26Group_norm_nhwc_bwd_params:
        /* <DEDUP_REMOVED lines=48> */
.L_x_1254:
        /* <DEDUP_REMOVED lines=162> */
.L_x_1220:
[----:B------:R-:W-:Y:S05]  /*0d20*/  BSYNC B0 ;  /* 0x0000000000007941 */ /* 0x000fea0003800000 */
.L_x_1219:
        /* <DEDUP_REMOVED lines=29> */
.L_x_1221:
        /* <DEDUP_REMOVED lines=26> */
.L_x_1222:
        /* <DEDUP_REMOVED lines=31> */
.L_x_1223:
        /* <DEDUP_REMOVED lines=31> */
.L_x_1224:
        /* <DEDUP_REMOVED lines=117> */
.L_x_1226:
[----:B------:R-:W-:Y:S05]  /*1bd0*/  BSYNC B0 ;  /* 0x0000000000007941 */ /* 0x000fea0003800000 */
.L_x_1225:
        /* <DEDUP_REMOVED lines=41> */
.L_x_1229:
        /* <DEDUP_REMOVED lines=212> */
.L_x_1228:
[----:B------:R-:W-:Y:S05]  /*2bb0*/  BSYNC B0 ;  /* 0x0000000000007941 */ /* 0x000fea0003800000 */
.L_x_1227:
        /* <DEDUP_REMOVED lines=13> */
.L_x_1231:
[----:B------:R-:W-:Y:S05]  /*2c90*/  BSYNC B0 ;  /* 0x0000000000007941 */ /* 0x000fea0003800000 */
.L_x_1230:
        /* <DEDUP_REMOVED lines=32> */
.L_x_1234:
[----:B------:R-:W2:Y:S04]  /*2ea0*/  LDG.E.STRONG.GPU R20, desc[UR8][R24.64] ;  /* 0x0000000818147981 */ /* 0x000ea8000c1ef900 */
[----:B--2---:R-:W-:Y:S01]  /*2eb0*/  CCTL.IVALL ;  /* 0x00000000ff00798f */ /* 0x004fe20002000000 */
[----:B------:R-:W-:Y:S05]  /*2ec0*/  YIELD ;  /* 0x0000000000007946 */ /* 0x000fea0003800000 */
[----:B------:R-:W-:-:S13]  /*2ed0*/  ISETP.NE.AND P0, PT, R20, R29, PT ;  /* 0x0000001d1400720c */ /* 0x000fda0003f05270 */
[----:B------:R-:W-:Y:S05]  /*2ee0*/  @P0 BRA `(.L_x_1234) ;  /* 0xfffffffc00ec0947 */ /* 0x000fea000383ffff */
.L_x_1233:
        /* <DEDUP_REMOVED lines=17> */
.L_x_1238:
        /* <DEDUP_REMOVED lines=115> */
.L_x_1237:
        /* <DEDUP_REMOVED lines=61> */
.L_x_1239:
[----:B------:R-:W-:-:S13]  /*3b00*/  ISETP.NE.OR P0, PT, R20, RZ, P0 ;  /* 0x000000ff1400720c */ /* 0x000fda0000705670 */
[----:B------:R-:W-:Y:S05]  /*3b10*/  @!P0 BRA `(.L_x_1235) ;  /* 0x00000000007c8947 */ /* 0x000fea0003800000 */
.L_x_1236:
        /* <DEDUP_REMOVED lines=31> */
.L_x_1235:
        /* <DEDUP_REMOVED lines=11> */
.L_x_1241:
[----:B------:R-:W-:Y:S05]  /*3dc0*/  BSYNC B0 ;  /* 0x0000000000007941 */ /* 0x000fea0003800000 */
.L_x_1240:
        /* <DEDUP_REMOVED lines=16> */
.L_x_1232:
        /* <DEDUP_REMOVED lines=38> */
.L_x_1242:
        /* <DEDUP_REMOVED lines=19> */
.L_x_1244:
[----:B------:R-:W-:Y:S05]  /*4260*/  BSYNC B0 ;  /* 0x0000000000007941 */ /* 0x000fea0003800000 */
.L_x_1243:
        /* <DEDUP_REMOVED lines=19> */
.L_x_1245:
        /* <DEDUP_REMOVED lines=19> */
.L_x_1247:
[----:B------:R-:W-:Y:S05]  /*44d0*/  BSYNC B0 ;  /* 0x0000000000007941 */ /* 0x000fea0003800000 */
.L_x_1246:
        /* <DEDUP_REMOVED lines=19> */
.L_x_1248:
        /* <DEDUP_REMOVED lines=19> */
.L_x_1250:
[----:B------:R-:W-:Y:S05]  /*4740*/  BSYNC B0 ;  /* 0x0000000000007941 */ /* 0x000fea0003800000 */
.L_x_1249:
        /* <DEDUP_REMOVED lines=19> */
.L_x_1251:
        /* <DEDUP_REMOVED lines=18> */
.L_x_1253:
[----:B------:R-:W-:Y:S05]  /*49a0*/  BSYNC B0 ;  /* 0x0000000000007941 */ /* 0x000fea0003800000 */
.L_x_1252:
[----:B------:R-:W4:Y:S01]  /*49b0*/  LDC R0, c[0x0][0x10] ;  /* 0x00000400ff007b82 */ /* 0x000f220000000800 */
[----:B------:R-:W-:Y:S02]  /*49c0*/  IADD3 R70, R70, 0x1, RZ ;  /* 0x0000000146467810 */ /* 0x000fe40007ffe0ff */
[----:B----4-:R-:W-:-:S04]  /*49d0*/  IADD3 R77, R0, R77, RZ ;  /* 0x0000004d004d7210 */ /* 0x010fc80007ffe0ff */
[----:B------:R-:W-:-:S13]  /*49e0*/  ISETP.GE.AND P0, PT, R77, UR4, PT ;  /* 0x000000044d007c0c */ /* 0x000fda000bf06270 */
[----:B------:R-:W-:Y:S05]  /*49f0*/  @!P0 BRA `(.L_x_1254) ;  /* 0xffffffb800408947 */ /* 0x000fea000383ffff */
.L_x_1218:
        /* <DEDUP_REMOVED lines=19> */
.L_x_1256:
[----:B------:R-:W-:Y:S05]  /*4b30*/  BSYNC B0 ;  /* 0x0000000000007941 */ /* 0x000fea0003800000 */
.L_x_1255:
        /* <DEDUP_REMOVED lines=11> */
.L_x_1258:
[----:B------:R-:W2:Y:S04]  /*4bf0*/  LDG.E.STRONG.GPU R5, desc[UR8][R2.64] ;  /* 0x0000000802057981 */ /* 0x000ea8000c1ef900 */
[----:B--2---:R-:W-:Y:S01]  /*4c00*/  CCTL.IVALL ;  /* 0x00000000ff00798f */ /* 0x004fe20002000000 */
[----:B------:R-:W-:Y:S05]  /*4c10*/  YIELD ;  /* 0x0000000000007946 */ /* 0x000fea0003800000 */
[----:B------:R-:W-:-:S13]  /*4c20*/  ISETP.NE.AND P0, PT, R5, R0, PT ;  /* 0x000000000500720c */ /* 0x000fda0003f05270 */
[----:B------:R-:W-:Y:S05]  /*4c30*/  @P0 BRA `(.L_x_1258) ;  /* 0xfffffffc00ec0947 */ /* 0x000fea000383ffff */
.L_x_1257:
        /* <DEDUP_REMOVED lines=24> */
.L_x_1259:
        /* <DEDUP_REMOVED lines=25> */
.L_x_1260:
        /* <DEDUP_REMOVED lines=11> */
.L_x_1909:


//--------------------- .text._Z35group_norm_nhwc_fwd_one_pass_kernelI11Bf16IOFp32WLi64ELi10ELi640EEv26Group_norm_nhwc_fwd_params --------------------------
	.section	.text._Z35group_norm_nhwc_fwd_one_pass_kernelI11Bf16IOFp32WLi64ELi10ELi640EEv26Group_norm_nhwc_fwd_params,"ax",@progbits
	.align	128
        .global         _Z35group_norm_nhwc_fwd_one_pass_kernelI11Bf16IOFp32WLi64ELi10ELi640EEv26Group_norm_nhwc_fwd_params
        .type           _Z35group_norm_nhwc_fwd_one_pass_kernelI11Bf16IOFp32WLi64ELi10ELi640EEv26Group_norm_nhwc_fwd_params,@function
        .size           _Z35group_norm_nhwc_fwd_one_pass_kernelI11Bf16IOFp32WLi64ELi10ELi640EEv26Group_norm_nhwc_fwd_params,(.L_x_1910 - _Z35group_norm_nhwc_fwd_one_pass_kernelI11Bf16IOFp32WLi64ELi10ELi640EEv26Group_norm_nhwc_fwd_params)
        .other          _Z35group_norm_nhwc_fwd_one_pass_kernelI11Bf16IOFp32WLi64ELi10ELi640EEv26Group_norm_nhwc_fwd_params,@"STO_CUDA_ENTRY STV_DEFAULT"
_Z35group_norm_nhwc_fwd_one_pass_kernelI11Bf16IOFp32WLi64ELi10ELi640EEv26Group_norm_nhwc_fwd_params:
.text._Z35group_norm_nhwc_fwd_one_pass_kernelI11Bf16IOFp32WLi64ELi10ELi640EEv26Group_norm_nhwc_fwd_params:
[----:B------:R-:W-:Y:S01]  /*0000*/  LDC R1, c[0x0][0x28] ;  /* 0x00000a00ff017b82 */ /* 0x000fe20000000800 */
[----:B------:R-:W0:Y:S01]  /*0010*/  S2R R23, SR_CTAID.Y ;  /* 0x0000000000177919 */ /* 0x000e220000002600 */
[----:B------:R-:W-:Y:S01]  /*0020*/  ULDC UR4, c[0x0][0x288] ;  /* 0x0000a20000047ab9 */ /* 0x000fe20000000800 */
[----:B------:R-:W-:Y:S02]  /*0030*/  ULDC UR5, c[0x0][0x258] ;  /* 0x0000960000057ab9 */ /* 0x000fe40000000800 */
[----:B------:R-:W-:-:S06]  /*0040*/  UIMAD UR4, UR4, UR5, URZ ;  /* 0x00000005040472a4 */ /* 0x000fcc000f8e023f */
[----:B0-----:R-:W-:-:S13]  /*0050*/  ISETP.GE.AND P0, PT, R23, UR4, PT ;  /* 0x0000000417007c0c */ /* 0x001fda000bf06270 */
[----:B------:R-:W-:Y:S05]  /*0060*/  @P0 EXIT ;  /* 0x000000000000094d */ /* 0x000fea0003800000 */
[----:B------:R-:W0:Y:S01]  /*0070*/  S2R R0, SR_TID.X ;  /* 0x0000000000007919 */ /* 0x000e220000002100 */
[----:B------:R-:W-:Y:S01]  /*0080*/  S2UR UR7, SR_CTAID.X ;  /* 0x00000000000779c3 */ /* 0x000fe20000002500 */
[----:B------:R-:W-:Y:S01]  /*0090*/  ULDC.64 UR8, c[0x0][0x278] ;  /* 0x00009e0000087ab9 */ /* 0x000fe20000000a00 */
[----:B------:R-:W-:Y:S01]  /*00a0*/  UMOV UR5, 0x400 ;  /* 0x0000040000057882 */ /* 0x000fe20000000000 */
[----:B------:R-:W-:Y:S01]  /*00b0*/  HFMA2.MMA R18, -RZ, RZ, 0, 0 ;  /* 0x00000000ff127435 */ /* 0x000fe200000001ff */
[----:B------:R-:W-:-:S04]  /*00c0*/  ULDC.U8 UR10, c[0x0][0x28c] ;  /* 0x0000a300000a7ab9 */ /* 0x000fc80000000000 */
[----:B------:R-:W1:Y:S08]  /*00d0*/  LDC R22, c[0x0][0x294] ;  /* 0x0000a500ff167b82 */ /* 0x000e700000000800 */
[----:B------:R-:W2:Y:S01]  /*00e0*/  S2UR UR6, SR_CgaCtaId ;  /* 0x00000000000679c3 */ /* 0x000ea20000008800 */
[----:B0-----:R-:W-:-:S05]  /*00f0*/  IMAD.WIDE.U32 R2, R0, -0x33333333, RZ ;  /* 0xcccccccd00027825 */ /* 0x001fca00078e00ff */
[----:B------:R-:W-:Y:S01]  /*0100*/  SHF.R.U32.HI R5, RZ, 0x2, R3 ;  /* 0x00000002ff057819 */ /* 0x000fe20000011603 */
[----:B------:R-:W0:Y:S01]  /*0110*/  S2R R2, SR_LANEID ;  /* 0x0000000000027919 */ /* 0x000e220000000000 */
[--C-:B------:R-:W-:Y:S01]  /*0120*/  SHF.R.S32.HI R3, RZ, 0x1f, R0.reuse ;  /* 0x0000001fff037819 */ /* 0x100fe20000011400 */
[----:B--2---:R-:W-:Y:S02]  /*0130*/  ULEA UR5, UR6, UR5, 0x18 ;  /* 0x0000000506057291 */ /* 0x004fe4000f8ec03f */
[----:B-1----:R-:W-:Y:S01]  /*0140*/  IMAD R22, R22, UR7, R5 ;  /* 0x0000000716167c24 */ /* 0x002fe2000f8e0205 */
[----:B------:R-:W-:Y:S01]  /*0150*/  LEA.HI R3, R3, R0, RZ, 0x5 ;  /* 0x0000000003037211 */ /* 0x000fe200078f28ff */
[----:B------:R-:W-:-:S03]  /*0160*/  IMAD R24, R5, -0x5, R0 ;  /* 0xfffffffb05187824 */ /* 0x000fc600078e0200 */
[----:B------:R-:W-:Y:S02]  /*0170*/  ISETP.GE.U32.AND P0, PT, R22, UR8, PT ;  /* 0x0000000816007c0c */ /* 0x000fe4000bf06070 */
[----:B------:R-:W-:Y:S02]  /*0180*/  SHF.R.S32.HI R4, RZ, 0x1f, R22 ;  /* 0x0000001fff047819 */ /* 0x000fe40000011416 */
[----:B------:R-:W-:Y:S02]  /*0190*/  SHF.R.S32.HI R3, RZ, 0x5, R3 ;  /* 0x00000005ff037819 */ /* 0x000fe40000011403 */
[----:B------:R-:W-:Y:S01]  /*01a0*/  ISETP.GE.AND.EX P0, PT, R4, UR9, PT, P0 ;  /* 0x0000000904007c0c */ /* 0x000fe2000bf06300 */
[----:B------:R-:W-:Y:S01]  /*01b0*/  ULDC.64 UR8, c[0x0][0x208] ;  /* 0x0000820000087ab9 */ /* 0x000fe20000000a00 */
[----:B------:R-:W-:Y:S02]  /*01c0*/  SHF.L.U32 R24, R24, 0x1, RZ ;  /* 0x0000000118187819 */ /* 0x000fe400000006ff */
[----:B------:R-:W-:-:S02]  /*01d0*/  ISETP.LT.U32.AND P0, PT, R0, 0x280, !P0 ;  /* 0x000002800000780c */ /* 0x000fc40004701070 */
[----:B0-----:R-:W-:-:S11]  /*01e0*/  LEA R19, R3, UR5, 0x3 ;  /* 0x0000000503137c11 */ /* 0x001fd6000f8e18ff */
.L_x_1273:
[----:B0-----:R-:W0:Y:S01]  /*01f0*/  LDC R8, c[0x0][0x288] ;  /* 0x0000a200ff087b82 */ /* 0x001e220000000800 */
[----:B------:R-:W-:Y:S01]  /*0200*/  IABS R9, R23 ;  /* 0x0000001700097213 */ /* 0x000fe20000000000 */
[----:B------:R-:W-:Y:S01]  /*0210*/  ULDC.64 UR12, c[0x0][0x280] ;  /* 0x0000a000000c7ab9 */ /* 0x000fe20000000a00 */
[----:B01----:R-:W-:-:S04]  /*0220*/  IABS R6, R8 ;  /* 0x0000000800067213 */ /* 0x003fc80000000000 */
[----:B------:R-:W0:Y:S08]  /*0230*/  I2F.RP R3, R6 ;  /* 0x0000000600037306 */ /* 0x000e300000209400 */
[----:B0-----:R-:W0:Y:S02]  /*0240*/  MUFU.RCP R3, R3 ;  /* 0x0000000300037308 */ /* 0x001e240000001000 */
[----:B0-----:R-:W-:-:S06]  /*0250*/  IADD3 R4, R3, 0xffffffe, RZ ;  /* 0x0ffffffe03047810 */ /* 0x001fcc0007ffe0ff */
[----:B------:R0:W1:Y:S02]  /*0260*/  F2I.FTZ.U32.TRUNC.NTZ R5, R4 ;  /* 0x0000000400057305 */ /* 0x000064000021f000 */
[----:B0-----:R-:W-:Y:S02]  /*0270*/  MOV R4, RZ ;  /* 0x000000ff00047202 */ /* 0x001fe40000000f00 */
[----:B-1----:R-:W-:-:S05]  /*0280*/  IADD3 R7, RZ, -R5, RZ ;  /* 0x80000005ff077210 */ /* 0x002fca0007ffe0ff */
[----:B------:R-:W-:-:S04]  /*0290*/  IMAD R7, R7, R6, RZ ;  /* 0x0000000607077224 */ /* 0x000fc800078e02ff */
[----:B------:R-:W-:Y:S01]  /*02a0*/  IMAD.HI.U32 R5, R5, R7, R4 ;  /* 0x0000000705057227 */ /* 0x000fe200078e0004 */
[----:B------:R-:W-:Y:S02]  /*02b0*/  MOV R7, R9 ;  /* 0x0000000900077202 */ /* 0x000fe40000000f00 */
[----:B------:R-:W-:Y:S02]  /*02c0*/  LOP3.LUT R4, R23, R8, RZ, 0x3c, !PT ;  /* 0x0000000817047212 */ /* 0x000fe400078e3cff */
[----:B------:R-:W-:Y:S01]  /*02d0*/  SHF.R.S32.HI R9, RZ, 0x1f, R22 ;  /* 0x0000001fff097819 */ /* 0x000fe20000011416 */
[----:B------:R-:W-:Y:S01]  /*02e0*/  IMAD.HI.U32 R3, R5, R7, RZ ;  /* 0x0000000705037227 */ /* 0x000fe200078e00ff */
[----:B------:R-:W-:-:S04]  /*02f0*/  ISETP.GE.AND P3, PT, R4, RZ, PT ;  /* 0x000000ff0400720c */ /* 0x000fc80003f66270 */
[----:B------:R-:W-:-:S05]  /*0300*/  IADD3 R5, -R3, RZ, RZ ;  /* 0x000000ff03057210 */ /* 0x000fca0007ffe1ff */
[----:B------:R-:W-:-:S05]  /*0310*/  IMAD R5, R6, R5, R7 ;  /* 0x0000000506057224 */ /* 0x000fca00078e0207 */
[----:B------:R-:W-:-:S13]  /*0320*/  ISETP.GT.U32.AND P2, PT, R6, R5, PT ;  /* 0x000000050600720c */ /* 0x000fda0003f44070 */
[-C--:B------:R-:W-:Y:S02]  /*0330*/  @!P2 IADD3 R5, R5, -R6.reuse, RZ ;  /* 0x800000060505a210 */ /* 0x080fe40007ffe0ff */
[----:B------:R-:W-:Y:S02]  /*0340*/  @!P2 IADD3 R3, R3, 0x1, RZ ;  /* 0x000000010303a810 */ /* 0x000fe40007ffe0ff */
[----:B------:R-:W-:Y:S02]  /*0350*/  ISETP.GE.U32.AND P1, PT, R5, R6, PT ;  /* 0x000000060500720c */ /* 0x000fe40003f26070 */
[----:B------:R-:W-:Y:S01]  /*0360*/  ISETP.NE.AND P2, PT, R8, RZ, PT ;  /* 0x000000ff0800720c */ /* 0x000fe20003f45270 */
[----:B------:R-:W0:Y:S10]  /*0370*/  @P0 LDC.64 R6, c[0x0][0x270] ;  /* 0x00009c00ff060b82 */ /* 0x000e340000000a00 */
[----:B------:R-:W-:-:S04]  /*0380*/  @P1 IADD3 R3, R3, 0x1, RZ ;  /* 0x0000000103031810 */ /* 0x000fc80007ffe0ff */
[----:B------:R-:W-:Y:S02]  /*0390*/  @!P3 IADD3 R3, -R3, RZ, RZ ;  /* 0x000000ff0303b210 */ /* 0x000fe40007ffe1ff */
[----:B------:R-:W-:-:S04]  /*03a0*/  @!P2 LOP3.LUT R3, RZ, R8, RZ, 0x33, !PT ;  /* 0x00000008ff03a212 */ /* 0x000fc800078e33ff */
[----:B------:R-:W-:-:S05]  /*03b0*/  IADD3 R4, -R3, RZ, RZ ;  /* 0x000000ff03047210 */ /* 0x000fca0007ffe1ff */
[----:B------:R-:W-:Y:S01]  /*03c0*/  IMAD R4, R8, R4, R23 ;  /* 0x0000000408047224 */ /* 0x000fe200078e0217 */
[----:B------:R-:W-:-:S03]  /*03d0*/  SHF.R.S32.HI R8, RZ, 0x1f, R3 ;  /* 0x0000001fff087819 */ /* 0x000fc60000011403 */
[----:B------:R-:W-:Y:S01]  /*03e0*/  IMAD R5, R4, 0xa, RZ ;  /* 0x0000000a04057824 */ /* 0x000fe200078e02ff */
[----:B------:R-:W-:Y:S01]  /*03f0*/  SHF.R.S32.HI R4, RZ, 0x1f, R24 ;  /* 0x0000001fff047819 */ /* 0x000fe20000011418 */
[----:B------:R-:W-:-:S03]  /*0400*/  IMAD R8, R8, UR12, RZ ;  /* 0x0000000c08087c24 */ /* 0x000fc6000f8e02ff */
[----:B------:R-:W-:Y:S01]  /*0410*/  IADD3 R26, P1, R24, R5, RZ ;  /* 0x00000005181a7210 */ /* 0x000fe20007f3e0ff */
[----:B------:R-:W-:Y:S02]  /*0420*/  IMAD R29, R3, UR13, R8 ;  /* 0x0000000d031d7c24 */ /* 0x000fe4000f8e0208 */
[----:B0-----:R-:W-:Y:S01]  /*0430*/  @P0 IMAD R8, R9, R6, RZ ;  /* 0x0000000609080224 */ /* 0x001fe200078e02ff */
[----:B------:R-:W-:Y:S02]  /*0440*/  LEA.HI.X.SX32 R27, R5, R4, 0x1, P1 ;  /* 0x00000004051b7211 */ /* 0x000fe400008f0eff */
[----:B------:R-:W0:Y:S01]  /*0450*/  @P0 LDC.64 R4, c[0x0][0x220] ;  /* 0x00008800ff040b82 */ /* 0x000e220000000a00 */
[----:B------:R-:W-:Y:S02]  /*0460*/  @P0 IMAD R9, R22, R7, R8 ;  /* 0x0000000716090224 */ /* 0x000fe400078e0208 */
[----:B------:R-:W-:-:S05]  /*0470*/  IMAD.WIDE.U32 R26, R3, UR12, R26 ;  /* 0x0000000c031a7c25 */ /* 0x000fca000f8e001a */
[----:B------:R-:W-:Y:S02]  /*0480*/  IADD3 R29, R27, R29, RZ ;  /* 0x0000001d1b1d7210 */ /* 0x000fe40007ffe0ff */
[----:B------:R-:W-:-:S05]  /*0490*/  @P0 MOV R28, R26 ;  /* 0x0000001a001c0202 */ /* 0x000fca0000000f00 */
[----:B------:R-:W-:-:S05]  /*04a0*/  @P0 IMAD.WIDE.U32 R6, R22, R6, R28 ;  /* 0x0000000616060225 */ /* 0x000fca00078e001c */
[----:B------:R-:W-:Y:S02]  /*04b0*/  @P0 IADD3 R7, R7, R9, RZ ;  /* 0x0000000907070210 */ /* 0x000fe40007ffe0ff */
[----:B0-----:R-:W-:-:S04]  /*04c0*/  @P0 LEA R4, P1, R6, R4, 0x1 ;  /* 0x0000000406040211 */ /* 0x001fc800078208ff */
[----:B------:R-:W-:-:S05]  /*04d0*/  @P0 LEA.HI.X R5, R6, R5, R7, 0x1, P1 ;  /* 0x0000000506050211 */ /* 0x000fca00008f0c07 */
[----:B------:R-:W2:Y:S01]  /*04e0*/  @P0 LDG.E R4, desc[UR8][R4.64] ;  /* 0x0000000804040981 */ /* 0x000ea2000c1e1900 */
[----:B------:R-:W-:Y:S01]  /*04f0*/  PRMT R17, RZ, 0x7610, R17 ;  /* 0x00007610ff117816 */ /* 0x000fe20000000011 */
[----:B------:R-:W-:Y:S01]  /*0500*/  BSSY B0, `(.L_x_1261) ;  /* 0x000005e000007945 */ /* 0x000fe20003800000 */
[----:B------:R-:W-:Y:S02]  /*0510*/  PRMT R16, RZ, 0x7610, R16 ;  /* 0x00007610ff107816 */ /* 0x000fe40000000010 */
[C---:B------:R-:W-:Y:S02]  /*0520*/  ISETP.GT.AND P1, PT, R2.reuse, 0x1e, PT ;  /* 0x0000001e0200780c */ /* 0x040fe40003f24270 */
[----:B------:R-:W-:Y:S02]  /*0530*/  ISETP.NE.AND P3, PT, R2, RZ, PT ;  /* 0x000000ff0200720c */ /* 0x000fe40003f65270 */
[----:B------:R-:W-:Y:S02]  /*0540*/  ISETP.NE.AND P2, PT, R0, RZ, PT ;  /* 0x000000ff0000720c */ /* 0x000fe40003f45270 */
[----:B--2---:R-:W-:-:S02]  /*0550*/  @P0 PRMT R17, R4, 0x7632, R17 ;  /* 0x0000763204110816 */ /* 0x004fc40000000011 */
[----:B------:R-:W-:Y:S02]  /*0560*/  @P0 PRMT R16, R4, 0x7610, R16 ;  /* 0x0000761004100816 */ /* 0x000fe40000000010 */
[----:B------:R-:W-:Y:S02]  /*0570*/  SHF.L.U32 R7, R17, 0x10, RZ ;  /* 0x0000001011077819 */ /* 0x000fe400000006ff */
[----:B------:R-:W-:-:S03]  /*0580*/  SHF.L.U32 R6, R16, 0x10, RZ ;  /* 0x0000001010067819 */ /* 0x000fc600000006ff */
[----:B------:R-:W-:Y:S02]  /*0590*/  FMUL.FTZ R9, R7, R7 ;  /* 0x0000000707097220 */ /* 0x000fe40000410000 */
[C---:B------:R-:W-:Y:S02]  /*05a0*/  FADD.FTZ R7, R6.reuse, R7 ;  /* 0x0000000706077221 */ /* 0x040fe40000010000 */
[----:B------:R-:W-:Y:S02]  /*05b0*/  FFMA.FTZ R9, R6, R6, R9 ;  /* 0x0000000606097223 */ /* 0x000fe40000010009 */
[----:B------:R-:W-:Y:S02]  /*05c0*/  FADD.FTZ R7, RZ, R7 ;  /* 0x00000007ff077221 */ /* 0x000fe40000010000 */
[----:B------:R-:W-:-:S03]  /*05d0*/  FADD.FTZ R9, RZ, R9 ;  /* 0x00000009ff097221 */ /* 0x000fc60000010000 */
[----:B------:R-:W0:Y:S04]  /*05e0*/  SHFL.DOWN PT, R4, R7, 0x1, 0x1f ;  /* 0x08201f0007047f89 */ /* 0x000e2800000e0000 */
[----:B------:R-:W1:Y:S01]  /*05f0*/  SHFL.DOWN PT, R6, R9, 0x1, 0x1f ;  /* 0x08201f0009067f89 */ /* 0x000e6200000e0000 */
        /* <DEDUP_REMOVED lines=23> */
[----:B------:R-:W-:-:S05]  /*0770*/  MOV R21, R9 ;  /* 0x0000000900157202 */ /* 0x000fca0000000f00 */
[----:B------:R0:W-:Y:S01]  /*0780*/  @!P3 STS.64 [R19+0x18], R20 ;  /* 0x000018141300b388 */ /* 0x0001e20000000a00 */
[----:B------:R-:W-:Y:S06]  /*0790*/  BAR.SYNC.DEFER_BLOCKING 0x0 ;  /* 0x0000000000007b1d */ /* 0x000fec0000010000 */
[----:B------:R-:W-:Y:S05]  /*07a0*/  @P2 BRA `(.L_x_1262) ;  /* 0x0000000000cc2947 */ /* 0x000fea0003800000 */
[----:B------:R-:W1:Y:S01]  /*07b0*/  S2UR UR6, SR_CgaCtaId ;  /* 0x00000000000679c3 */ /* 0x000e620000008800 */
[----:B------:R-:W-:Y:S02]  /*07c0*/  UMOV UR5, 0x400 ;  /* 0x0000040000057882 */ /* 0x000fe40000000000 */
[----:B-1----:R-:W-:-:S09]  /*07d0*/  ULEA UR5, UR6, UR5, 0x18 ;  /* 0x0000000506057291 */ /* 0x002fd2000f8ec03f */
        /* <DEDUP_REMOVED lines=48> */
.L_x_1262:
[----:B------:R-:W-:Y:S05]  /*0ae0*/  BSYNC B0 ;  /* 0x0000000000007941 */ /* 0x000fea0003800000 */
.L_x_1261:
[----:B------:R-:W1:Y:S02]  /*0af0*/  LDC R10, c[0x0][0xc] ;  /* 0x00000300ff0a7b82 */ /* 0x000e640000000800 */
[----:B-1----:R-:W-:-:S13]  /*0b00*/  ISETP.GE.U32.AND P1, PT, R10, 0x2, PT ;  /* 0x000000020a00780c */ /* 0x002fda0003f26070 */
[----:B------:R-:W-:Y:S05]  /*0b10*/  @!P1 BRA `(.L_x_1263) ;  /* 0x0000000800789947 */ /* 0x000fea0003800000 */
[----:B------:R-:W-:Y:S05]  /*0b20*/  @P2 BRA `(.L_x_1264) ;  /* 0x00000000007c2947 */ /* 0x000fea0003800000 */
[----:B------:R-:W1:Y:S01]  /*0b30*/  LDC R11, c[0x0][0x10] ;  /* 0x00000400ff0b7b82 */ /* 0x000e620000000800 */
[----:B------:R-:W2:Y:S01]  /*0b40*/  S2R R12, SR_CTAID.Y ;  /* 0x00000000000c7919 */ /* 0x000ea20000002600 */
[C---:B------:R-:W-:Y:S02]  /*0b50*/  LOP3.LUT R14, R18.reuse, 0x1, RZ, 0xc0, !PT ;  /* 0x00000001120e7812 */ /* 0x040fe400078ec0ff */
[----:B------:R-:W-:Y:S02]  /*0b60*/  LOP3.LUT P1, RZ, R18, 0x2, RZ, 0xc0, !PT ;  /* 0x0000000212ff7812 */ /* 0x000fe4000782c0ff */
[----:B------:R-:W-:Y:S02]  /*0b70*/  MOV R15, 0x1 ;  /* 0x00000001000f7802 */ /* 0x000fe40000000f00 */
[----:B------:R-:W3:Y:S02]  /*0b80*/  LDC.64 R6, c[0x0][0x248] ;  /* 0x00009200ff067b82 */ /* 0x000ee40000000a00 */
[----:B------:R-:W-:-:S06]  /*0b90*/  SEL R15, R15, 0xffffffff, !P1 ;  /* 0xffffffff0f0f7807 */ /* 0x000fcc0004800000 */
[----:B------:R-:W4:Y:S01]  /*0ba0*/  LDC.64 R4, c[0x0][0x240] ;  /* 0x00009000ff047b82 */ /* 0x000f220000000a00 */
[----:B-1----:R-:W-:-:S04]  /*0bb0*/  IMAD R13, R14, R11, RZ ;  /* 0x0000000b0e0d7224 */ /* 0x002fc800078e02ff */
[----:B------:R-:W-:-:S05]  /*0bc0*/  IMAD R8, R13, R10, RZ ;  /* 0x0000000a0d087224 */ /* 0x000fca00078e02ff */
[----:B------:R-:W-:Y:S02]  /*0bd0*/  SHF.L.U32 R9, R8, 0x1, RZ ;  /* 0x0000000108097819 */ /* 0x000fe400000006ff */
[----:B--2---:R-:W-:-:S03]  /*0be0*/  IADD3 R13, R13, R12, RZ ;  /* 0x0000000c0d0d7210 */ /* 0x004fc60007ffe0ff */
[----:B---3--:R-:W-:-:S04]  /*0bf0*/  IMAD.WIDE R6, R9, 0x4, R6 ;  /* 0x0000000409067825 */ /* 0x008fc800078e0206 */
[----:B------:R-:W-:-:S04]  /*0c00*/  IMAD R9, R11, UR7, R12 ;  /* 0x000000070b097c24 */ /* 0x000fc8000f8e020c */
[----:B------:R-:W-:-:S04]  /*0c10*/  IMAD.WIDE.U32 R8, R9, 0x8, R6 ;  /* 0x0000000809087825 */ /* 0x000fc800078e0006 */
[----:B----4-:R-:W-:Y:S01]  /*0c20*/  IMAD.WIDE.U32 R6, R13, 0x4, R4 ;  /* 0x000000040d067825 */ /* 0x010fe200078e0004 */
[----:B------:R-:W-:Y:S01]  /*0c30*/  SEL R13, R10, RZ, !P1 ;  /* 0x000000ff0a0d7207 */ /* 0x000fe20004800000 */
[----:B------:R1:W-:Y:S03]  /*0c40*/  STG.E.64 desc[UR8][R8.64], R20 ;  /* 0x0000001408007986 */ /* 0x0003e6000c101b08 */
[----:B------:R-:W-:Y:S01]  /*0c50*/  ISETP.NE.AND P1, PT, R13, -0x1, PT ;  /* 0xffffffff0d00780c */ /* 0x000fe20003f25270 */
[----:B------:R-:W-:Y:S06]  /*0c60*/  MEMBAR.ALL.GPU ;  /* 0x0000000000007992 */ /* 0x000fec000000a000 */
[----:B------:R-:W-:-:S00]  /*0c70*/  ERRBAR ;  /* 0x00000000000079ab */ /* 0x000fc00000000000 */
[----:B------:R-:W-:Y:S06]  /*0c80*/  CGAERRBAR ;  /* 0x00000000000075ab */ /* 0x000fec0000000000 */
[----:B------:R1:W-:Y:S01]  /*0c90*/  REDG.E.ADD.S32.STRONG.GPU desc[UR8][R6.64], R15 ;  /* 0x0000000f0600798e */ /* 0x0003e2000c10e388 */
[----:B------:R-:W-:Y:S05]  /*0ca0*/  @!P1 BRA `(.L_x_1264) ;  /* 0x00000000001c9947 */ /* 0x000fea0003800000 */
[----:B------:R-:W-:-:S04]  /*0cb0*/  IMAD R11, R14, R11, R12 ;  /* 0x0000000b0e0b7224 */ /* 0x000fc800078e020c */
[----:B------:R-:W-:-:S07]  /*0cc0*/  IMAD.WIDE.U32 R4, R11, 0x4, R4 ;  /* 0x000000040b047825 */ /* 0x000fce00078e0004 */
.L_x_1265:
[----:B-1----:R-:W2:Y:S04]  /*0cd0*/  LDG.E.STRONG.GPU R6, desc[UR8][R4.64] ;  /* 0x0000000804067981 */ /* 0x002ea8000c1ef900 */
[----:B--2---:R-:W-:Y:S01]  /*0ce0*/  CCTL.IVALL ;  /* 0x00000000ff00798f */ /* 0x004fe20002000000 */
[----:B------:R-:W-:Y:S05]  /*0cf0*/  YIELD ;  /* 0x0000000000007946 */ /* 0x000fea0003800000 */
[----:B------:R-:W-:-:S13]  /*0d00*/  ISETP.NE.AND P1, PT, R6, R13, PT ;  /* 0x0000000d0600720c */ /* 0x000fda0003f25270 */
[----:B------:R-:W-:Y:S05]  /*0d10*/  @P1 BRA `(.L_x_1265) ;  /* 0xfffffffc00ec1947 */ /* 0x000fea000383ffff */
.L_x_1264:
        /* <DEDUP_REMOVED lines=10> */
[----:B------:R-:W-:-:S07]  /*0dc0*/  IADD3 R12, -R5, R10, RZ ;  /* 0x0000000a050c7210 */ /* 0x000fce0007ffe1ff */
.L_x_1267:
[----:B------:R-:W-:-:S13]  /*0dd0*/  ISETP.EQ.OR P4, PT, R11, UR7, P2 ;  /* 0x000000070b007c0c */ /* 0x000fda0009782670 */
[----:B-1----:R-:W1:Y:S01]  /*0de0*/  @!P4 LDC R6, c[0x0][0x10] ;  /* 0x00000400ff06cb82 */ /* 0x002e620000000800 */
[----:B------:R-:W2:Y:S01]  /*0df0*/  @!P4 S2R R8, SR_CTAID.Y ;  /* 0x000000000008c919 */ /* 0x000ea20000002600 */
[----:B------:R-:W-:-:S06]  /*0e00*/  @!P4 LOP3.LUT R7, R18, 0x1, RZ, 0xc0, !PT ;  /* 0x000000011207c812 */ /* 0x000fcc00078ec0ff */
[----:B------:R-:W3:Y:S01]  /*0e10*/  @!P4 LDC.64 R4, c[0x0][0x248] ;  /* 0x00009200ff04cb82 */ /* 0x000ee20000000a00 */
[----:B-1----:R-:W-:-:S04]  /*0e20*/  @!P4 IMAD R7, R6, R7, RZ ;  /* 0x000000070607c224 */ /* 0x002fc800078e02ff */
[----:B------:R-:W-:-:S05]  /*0e30*/  @!P4 IMAD R7, R7, R10, RZ ;  /* 0x0000000a0707c224 */ /* 0x000fca00078e02ff */
[----:B------:R-:W-:-:S05]  /*0e40*/  @!P4 SHF.L.U32 R7, R7, 0x1, RZ ;  /* 0x000000010707c819 */ /* 0x000fca00000006ff */
[----:B---3--:R-:W-:-:S04]  /*0e50*/  @!P4 IMAD.WIDE R4, R7, 0x4, R4 ;  /* 0x000000040704c825 */ /* 0x008fc800078e0204 */
[----:B--2---:R-:W-:-:S04]  /*0e60*/  @!P4 IMAD R7, R6, R11, R8 ;  /* 0x0000000b0607c224 */ /* 0x004fc800078e0208 */
[----:B------:R-:W-:-:S06]  /*0e70*/  @!P4 IMAD.WIDE.U32 R4, R7, 0x8, R4 ;  /* 0x000000080704c825 */ /* 0x000fcc00078e0004 */
[----:B------:R-:W0:Y:S01]  /*0e80*/  @!P4 LDG.E.64 R4, desc[UR8][R4.64] ;  /* 0x000000080404c981 */ /* 0x000e22000c1e1b00 */
[C---:B------:R-:W-:Y:S02]  /*0e90*/  IADD3 R6, R11.reuse, 0x1, RZ ;  /* 0x000000010b067810 */ /* 0x040fe40007ffe0ff */
[----:B------:R-:W-:Y:S02]  /*0ea0*/  IADD3 R13, R11, 0x2, RZ ;  /* 0x000000020b0d7810 */ /* 0x000fe40007ffe0ff */
[----:B------:R-:W-:Y:S02]  /*0eb0*/  ISETP.EQ.OR P1, PT, R6, UR7, P2 ;  /* 0x0000000706007c0c */ /* 0x000fe40009722670 */
[----:B------:R-:W-:-:S11]  /*0ec0*/  ISETP.EQ.OR P3, PT, R13, UR7, P2 ;  /* 0x000000070d007c0c */ /* 0x000fd60009762670 */
[----:B------:R-:W1:Y:S01]  /*0ed0*/  @!P1 S2R R15, SR_CTAID.Y ;  /* 0x00000000000f9919 */ /* 0x000e620000002600 */
[----:B------:R-:W1:Y:S01]  /*0ee0*/  @!P1 LDC R25, c[0x0][0x10] ;  /* 0x00000400ff199b82 */ /* 0x000e620000000800 */
[----:B------:R-:W-:Y:S01]  /*0ef0*/  @!P1 LOP3.LUT R14, R18, 0x1, RZ, 0xc0, !PT ;  /* 0x00000001120e9812 */ /* 0x000fe200078ec0ff */
[----:B------:R-:W2:Y:S06]  /*0f00*/  @!P3 S2R R8, SR_CTAID.Y ;  /* 0x000000000008b919 */ /* 0x000eac0000002600 */
[----:B------:R-:W2:Y:S01]  /*0f10*/  @!P3 LDC R9, c[0x0][0x10] ;  /* 0x00000400ff09bb82 */ /* 0x000ea20000000800 */
[----:B-1----:R-:W-:-:S07]  /*0f20*/  @!P1 IMAD R15, R6, R25, R15 ;  /* 0x00000019060f9224 */ /* 0x002fce00078e020f */
[----:B------:R-:W1:Y:S01]  /*0f30*/  @!P1 LDC.64 R6, c[0x0][0x248] ;  /* 0x00009200ff069b82 */ /* 0x000e620000000a00 */
[----:B------:R-:W-:Y:S02]  /*0f40*/  @!P1 IMAD R25, R25, R14, RZ ;  /* 0x0000000e19199224 */ /* 0x000fe400078e02ff */
[----:B--2---:R-:W-:Y:S01]  /*0f50*/  @!P3 IMAD R8, R13, R9, R8 ;  /* 0x000000090d08b224 */ /* 0x004fe200078e0208 */
[----:B------:R-:W-:Y:S01]  /*0f60*/  IADD3 R13, R11, 0x3, RZ ;  /* 0x000000030b0d7810 */ /* 0x000fe20007ffe0ff */
[----:B------:R-:W-:-:S05]  /*0f70*/  @!P1 IMAD R25, R25, R10, RZ ;  /* 0x0000000a19199224 */ /* 0x000fca00078e02ff */
[----:B------:R-:W-:-:S05]  /*0f80*/  @!P1 SHF.L.U32 R25, R25, 0x1, RZ ;  /* 0x0000000119199819 */ /* 0x000fca00000006ff */
[----:B-1----:R-:W-:-:S04]  /*0f90*/  @!P1 IMAD.WIDE R6, R25, 0x4, R6 ;  /* 0x0000000419069825 */ /* 0x002fc800078e0206 */
[----:B------:R-:W-:-:S04]  /*0fa0*/  @!P1 IMAD.WIDE.U32 R14, R15, 0x8, R6 ;  /* 0x000000080f0e9825 */ /* 0x000fc800078e0006 */
[----:B0-----:R-:W-:Y:S01]  /*0fb0*/  @!P4 FADD.FTZ R20, R20, R4 ;  /* 0x000000041414c221 */ /* 0x001fe20000010000 */
[----:B------:R-:W-:Y:S01]  /*0fc0*/  @!P4 FADD.FTZ R21, R21, R5 ;  /* 0x000000051515c221 */ /* 0x000fe20000010000 */
[----:B------:R-:W-:Y:S02]  /*0fd0*/  ISETP.EQ.OR P4, PT, R13, UR7, P2 ;  /* 0x000000070d007c0c */ /* 0x000fe40009782670 */
[----:B------:R-:W-:-:S05]  /*0fe0*/  @!P3 LOP3.LUT R4, R18, 0x1, RZ, 0xc0, !PT ;  /* 0x000000011204b812 */ /* 0x000fca00078ec0ff */
[----:B------:R-:W-:Y:S02]  /*0ff0*/  @!P3 IMAD R9, R9, R4, RZ ;  /* 0x000000040909b224 */ /* 0x000fe400078e02ff */
[----:B------:R-:W0:Y:S02]  /*1000*/  @!P3 LDC.64 R4, c[0x0][0x248] ;  /* 0x00009200ff04bb82 */ /* 0x000e240000000a00 */
[----:B------:R-:W-:Y:S02]  /*1010*/  @!P3 IMAD R6, R9, R10, RZ ;  /* 0x0000000a0906b224 */ /* 0x000fe400078e02ff */
[----:B------:R-:W1:Y:S03]  /*1020*/  @!P4 S2R R9, SR_CTAID.Y ;  /* 0x000000000009c919 */ /* 0x000e660000002600 */
[----:B------:R-:W-:Y:S01]  /*1030*/  @!P3 SHF.L.U32 R7, R6, 0x1, RZ ;  /* 0x000000010607b819 */ /* 0x000fe200000006ff */
[----:B------:R-:W1:Y:S04]  /*1040*/  @!P4 LDC R25, c[0x0][0x10] ;  /* 0x00000400ff19cb82 */ /* 0x000e680000000800 */
[----:B0-----:R-:W-:-:S04]  /*1050*/  @!P3 IMAD.WIDE R4, R7, 0x4, R4 ;  /* 0x000000040704b825 */ /* 0x001fc800078e0204 */
[----:B------:R-:W-:Y:S01]  /*1060*/  @!P3 IMAD.WIDE.U32 R6, R8, 0x8, R4 ;  /* 0x000000080806b825 */ /* 0x000fe200078e0004 */
[----:B------:R-:W-:-:S03]  /*1070*/  @!P4 LOP3.LUT R4, R18, 0x1, RZ, 0xc0, !PT ;  /* 0x000000011204c812 */ /* 0x000fc600078ec0ff */
[----:B-1----:R-:W-:Y:S02]  /*1080*/  @!P4 IMAD R13, R13, R25, R9 ;  /* 0x000000190d0dc224 */ /* 0x002fe400078e0209 */
[----:B------:R-:W2:Y:S01]  /*1090*/  @!P3 LDG.E.64 R6, desc[UR8][R6.64] ;  /* 0x000000080606b981 */ /* 0x000ea2000c1e1b00 */
[----:B------:R-:W0:Y:S01]  /*10a0*/  @!P4 LDC.64 R8, c[0x0][0x248] ;  /* 0x00009200ff08cb82 */ /* 0x000e220000000a00 */
[----:B------:R-:W-:Y:S02]  /*10b0*/  @!P4 IMAD R25, R25, R4, RZ ;  /* 0x000000041919c224 */ /* 0x000fe400078e02ff */
[----:B------:R-:W3:Y:S02]  /*10c0*/  @!P1 LDG.E.64 R4, desc[UR8][R14.64] ;  /* 0x000000080e049981 */ /* 0x000ee4000c1e1b00 */
[----:B------:R-:W-:-:S05]  /*10d0*/  @!P4 IMAD R25, R25, R10, RZ ;  /* 0x0000000a1919c224 */ /* 0x000fca00078e02ff */
[----:B------:R-:W-:-:S05]  /*10e0*/  @!P4 SHF.L.U32 R25, R25, 0x1, RZ ;  /* 0x000000011919c819 */ /* 0x000fca00000006ff */
[----:B0-----:R-:W-:-:S04]  /*10f0*/  @!P4 IMAD.WIDE R8, R25, 0x4, R8 ;  /* 0x000000041908c825 */ /* 0x001fc800078e0208 */
[----:B------:R-:W-:-:S06]  /*1100*/  @!P4 IMAD.WIDE.U32 R8, R13, 0x8, R8 ;  /* 0x000000080d08c825 */ /* 0x000fcc00078e0008 */
[----:B------:R-:W4:Y:S01]  /*1110*/  @!P4 LDG.E.64 R8, desc[UR8][R8.64] ;  /* 0x000000080808c981 */ /* 0x000f22000c1e1b00 */
[----:B------:R-:W-:Y:S02]  /*1120*/  IADD3 R12, R12, -0x4, RZ ;  /* 0xfffffffc0c0c7810 */ /* 0x000fe40007ffe0ff */
[----:B------:R-:W-:Y:S01]  /*1130*/  IADD3 R11, R11, 0x4, RZ ;  /* 0x000000040b0b7810 */ /* 0x000fe20007ffe0ff */
[----:B---3--:R-:W-:Y:S01]  /*1140*/  @!P1 FADD.FTZ R20, R20, R4 ;  /* 0x0000000414149221 */ /* 0x008fe20000010000 */
[----:B------:R-:W-:Y:S01]  /*1150*/  @!P1 FADD.FTZ R21, R21, R5 ;  /* 0x0000000515159221 */ /* 0x000fe20000010000 */
[----:B------:R-:W-:Y:S02]  /*1160*/  ISETP.NE.AND P1, PT, R12, RZ, PT ;  /* 0x000000ff0c00720c */ /* 0x000fe40003f25270 */
[----:B--2---:R-:W-:Y:S01]  /*1170*/  @!P3 FADD.FTZ R20, R20, R6 ;  /* 0x000000061414b221 */ /* 0x004fe20000010000 */
[----:B------:R-:W-:-:S03]  /*1180*/  @!P3 FADD.FTZ R21, R21, R7 ;  /* 0x000000071515b221 */ /* 0x000fc60000010000 */
[----:B----4-:R-:W-:Y:S01]  /*1190*/  @!P4 FADD.FTZ R20, R20, R8 ;  /* 0x000000081414c221 */ /* 0x010fe20000010000 */
[----:B------:R-:W-:-:S06]  /*11a0*/  @!P4 FADD.FTZ R21, R21, R9 ;  /* 0x000000091515c221 */ /* 0x000fcc0000010000 */
[----:B------:R-:W-:Y:S05]  /*11b0*/  @P1 BRA `(.L_x_1267) ;  /* 0xfffffffc00041947 */ /* 0x000fea000383ffff */
.L_x_1266:
[----:B-1----:R-:W-:-:S13]  /*11c0*/  LOP3.LUT P1, R6, R10, 0x3, RZ, 0xc0, !PT ;  /* 0x000000030a067812 */ /* 0x002fda000782c0ff */
[----:B------:R-:W-:Y:S05]  /*11d0*/  @!P1 BRA `(.L_x_1263) ;  /* 0x0000000000c89947 */ /* 0x000fea0003800000 */
[----:B------:R-:W-:Y:S01]  /*11e0*/  ISETP.EQ.OR P1, PT, R11, UR7, P2 ;  /* 0x000000070b007c0c */ /* 0x000fe20009722670 */
[----:B------:R-:W-:Y:S01]  /*11f0*/  BSSY B0, `(.L_x_1268) ;  /* 0x0000010000007945 */ /* 0x000fe20003800000 */
[----:B------:R-:W-:-:S11]  /*1200*/  ISETP.NE.AND P3, PT, R6, 0x1, PT ;  /* 0x000000010600780c */ /* 0x000fd60003f65270 */
[----:B------:R-:W-:Y:S05]  /*1210*/  @P1 BRA `(.L_x_1269) ;  /* 0x0000000000341947 */ /* 0x000fea0003800000 */
[----:B------:R-:W1:Y:S01]  /*1220*/  S2R R8, SR_CTAID.Y ;  /* 0x0000000000087919 */ /* 0x000e620000002600 */
[----:B------:R-:W2:Y:S01]  /*1230*/  LDC.64 R4, c[0x0][0x248] ;  /* 0x00009200ff047b82 */ /* 0x000ea20000000a00 */
[----:B------:R-:W-:Y:S01]  /*1240*/  LOP3.LUT R7, R18, 0x1, RZ, 0xc0, !PT ;  /* 0x0000000112077812 */ /* 0x000fe200078ec0ff */
[----:B------:R-:W-:-:S04]  /*1250*/  ULDC UR5, c[0x0][0x10] ;  /* 0x0000040000057ab9 */ /* 0x000fc80000000800 */
[----:B------:R-:W-:-:S04]  /*1260*/  IMAD R7, R7, UR5, RZ ;  /* 0x0000000507077c24 */ /* 0x000fc8000f8e02ff */
[----:B------:R-:W-:-:S05]  /*1270*/  IMAD R7, R7, R10, RZ ;  /* 0x0000000a07077224 */ /* 0x000fca00078e02ff */
[----:B------:R-:W-:-:S05]  /*1280*/  SHF.L.U32 R7, R7, 0x1, RZ ;  /* 0x0000000107077819 */ /* 0x000fca00000006ff */
[----:B--2---:R-:W-:-:S04]  /*1290*/  IMAD.WIDE R4, R7, 0x4, R4 ;  /* 0x0000000407047825 */ /* 0x004fc800078e0204 */
[----:B-1----:R-:W-:-:S04]  /*12a0*/  IMAD R7, R11, UR5, R8 ;  /* 0x000000050b077c24 */ /* 0x002fc8000f8e0208 */
[----:B------:R-:W-:-:S06]  /*12b0*/  IMAD.WIDE.U32 R4, R7, 0x8, R4 ;  /* 0x0000000807047825 */ /* 0x000fcc00078e0004 */
[----:B------:R-:W0:Y:S02]  /*12c0*/  LDG.E.64 R4, desc[UR8][R4.64] ;  /* 0x0000000804047981 */ /* 0x000e24000c1e1b00 */
[----:B0-----:R-:W-:Y:S01]  /*12d0*/  FADD.FTZ R20, R20, R4 ;  /* 0x0000000414147221 */ /* 0x001fe20000010000 */
[----:B------:R-:W-:-:S07]  /*12e0*/  FADD.FTZ R21, R21, R5 ;  /* 0x0000000515157221 */ /* 0x000fce0000010000 */
.L_x_1269:
[----:B------:R-:W-:Y:S05]  /*12f0*/  BSYNC B0 ;  /* 0x0000000000007941 */ /* 0x000fea0003800000 */
.L_x_1268:
[----:B------:R-:W-:Y:S05]  /*1300*/  @!P3 BRA `(.L_x_1263) ;  /* 0x00000000007cb947 */ /* 0x000fea0003800000 */
[C---:B------:R-:W-:Y:S02]  /*1310*/  IADD3 R4, R11.reuse, 0x1, RZ ;  /* 0x000000010b047810 */ /* 0x040fe40007ffe0ff */
[----:B------:R-:W-:Y:S02]  /*1320*/  IADD3 R11, R11, 0x2, RZ ;  /* 0x000000020b0b7810 */ /* 0x000fe40007ffe0ff */
[----:B------:R-:W-:Y:S02]  /*1330*/  ISETP.EQ.OR P3, PT, R4, UR7, P2 ;  /* 0x0000000704007c0c */ /* 0x000fe40009762670 */
[----:B------:R-:W-:-:S04]  /*1340*/  ISETP.EQ.OR P1, PT, R11, UR7, P2 ;  /* 0x000000070b007c0c */ /* 0x000fc80009722670 */
[----:B------:R-:W-:-:S07]  /*1350*/  ISETP.EQ.OR P1, PT, R6, 0x2, P1 ;  /* 0x000000020600780c */ /* 0x000fce0000f22670 */
[----:B------:R-:W1:Y:S01]  /*1360*/  @!P3 S2R R13, SR_CTAID.Y ;  /* 0x00000000000db919 */ /* 0x000e620000002600 */
[----:B------:R-:W1:Y:S01]  /*1370*/  @!P3 LDC R9, c[0x0][0x10] ;  /* 0x00000400ff09bb82 */ /* 0x000e620000000800 */
[----:B------:R-:W-:-:S04]  /*1380*/  @!P3 LOP3.LUT R8, R18, 0x1, RZ, 0xc0, !PT ;  /* 0x000000011208b812 */ /* 0x000fc800078ec0ff */
[----:B------:R-:W2:Y:S01]  /*1390*/  @!P1 S2R R12, SR_CTAID.Y ;  /* 0x00000000000c9919 */ /* 0x000ea20000002600 */
[----:B------:R-:W-:Y:S02]  /*13a0*/  @!P1 LOP3.LUT R15, R18, 0x1, RZ, 0xc0, !PT ;  /* 0x00000001120f9812 */ /* 0x000fe400078ec0ff */
[----:B------:R-:W3:Y:S08]  /*13b0*/  @!P1 LDC R14, c[0x0][0x10] ;  /* 0x00000400ff0e9b82 */ /* 0x000ef00000000800 */
[----:B------:R-:W4:Y:S01]  /*13c0*/  @!P3 LDC.64 R6, c[0x0][0x248] ;  /* 0x00009200ff06bb82 */ /* 0x000f220000000a00 */
[----:B-1----:R-:W-:-:S07]  /*13d0*/  @!P3 IMAD R13, R4, R9, R13 ;  /* 0x00000009040db224 */ /* 0x002fce00078e020d */
[----:B------:R-:W1:Y:S01]  /*13e0*/  @!P1 LDC.64 R4, c[0x0][0x248] ;  /* 0x00009200ff049b82 */ /* 0x000e620000000a00 */
[----:B------:R-:W-:Y:S02]  /*13f0*/  @!P3 IMAD R9, R9, R8, RZ ;  /* 0x000000080909b224 */ /* 0x000fe400078e02ff */
[----:B---3--:R-:W-:Y:S02]  /*1400*/  @!P1 IMAD R15, R14, R15, RZ ;  /* 0x0000000f0e0f9224 */ /* 0x008fe400078e02ff */
[-C--:B------:R-:W-:Y:S02]  /*1410*/  @!P3 IMAD R9, R9, R10.reuse, RZ ;  /* 0x0000000a0909b224 */ /* 0x080fe400078e02ff */
[----:B------:R-:W-:Y:S02]  /*1420*/  @!P1 IMAD R15, R15, R10, RZ ;  /* 0x0000000a0f0f9224 */ /* 0x000fe400078e02ff */
[----:B--2---:R-:W-:Y:S01]  /*1430*/  @!P1 IMAD R11, R11, R14, R12 ;  /* 0x0000000e0b0b9224 */ /* 0x004fe200078e020c */
[----:B------:R-:W-:-:S02]  /*1440*/  @!P3 SHF.L.U32 R9, R9, 0x1, RZ ;  /* 0x000000010909b819 */ /* 0x000fc400000006ff */
[----:B------:R-:W-:-:S03]  /*1450*/  @!P1 SHF.L.U32 R15, R15, 0x1, RZ ;  /* 0x000000010f0f9819 */ /* 0x000fc600000006ff */
[----:B----4-:R-:W-:-:S04]  /*1460*/  @!P3 IMAD.WIDE R8, R9, 0x4, R6 ;  /* 0x000000040908b825 */ /* 0x010fc800078e0206 */
[----:B-1----:R-:W-:-:S04]  /*1470*/  @!P1 IMAD.WIDE R6, R15, 0x4, R4 ;  /* 0x000000040f069825 */ /* 0x002fc800078e0204 */
        /* <DEDUP_REMOVED lines=8> */
.L_x_1263:
[----:B------:R-:W-:Y:S01]  /*1500*/  ULDC.64 UR12, c[0x0][0x218] ;  /* 0x00008600000c7ab9 */ /* 0x000fe20000000a00 */
[----:B------:R-:W-:Y:S01]  /*1510*/  LOP3.LUT P1, RZ, R0, UR7, RZ, 0xfc, !PT ;  /* 0x0000000700ff7c12 */ /* 0x000fe2000f82fcff */
[----:B------:R-:W2:Y:S01]  /*1520*/  S2UR UR6, SR_CgaCtaId ;  /* 0x00000000000679c3 */ /* 0x000ea20000008800 */
[----:B------:R-:W-:Y:S01]  /*1530*/  ISETP.EQ.U32.AND P3, PT, RZ, UR12, PT ;  /* 0x0000000cff007c0c */ /* 0x000fe2000bf62070 */
[----:B------:R-:W-:Y:S01]  /*1540*/  UMOV UR5, 0x400 ;  /* 0x0000040000057882 */ /* 0x000fe20000000000 */
[----:B-1----:R-:W-:Y:S01]  /*1550*/  IADD3 R6, -R3, RZ, RZ ;  /* 0x000000ff03067210 */ /* 0x002fe20007ffe1ff */
[----:B------:R-:W-:Y:S01]  /*1560*/  ULDC UR11, c[0x0][0x288] ;  /* 0x0000a200000b7ab9 */ /* 0x000fe20000000800 */
[----:B------:R-:W-:-:S03]  /*1570*/  ISETP.EQ.OR.EX P1, PT, RZ, UR13, P1, P3 ;  /* 0x0000000dff007c0c */ /* 0x000fc60008f22730 */
[----:B------:R-:W-:Y:S01]  /*1580*/  IMAD R3, R6, UR11, R23 ;  /* 0x0000000b06037c24 */ /* 0x000fe2000f8e0217 */
[----:B------:R-:W1:Y:S03]  /*1590*/  LDC.64 R8, c[0x0][0x228] ;  /* 0x00008a00ff087b82 */ /* 0x000e660000000a00 */
[----:B------:R-:W-:-:S05]  /*15a0*/  IMAD R3, R3, 0xa, R24 ;  /* 0x0000000a03037824 */ /* 0x000fca00078e0218 */
[----:B------:R-:W3:Y:S01]  /*15b0*/  LDC.64 R4, c[0x0][0x230] ;  /* 0x00008c00ff047b82 */ /* 0x000ee20000000a00 */
[----:B--2---:R-:W-:-:S07]  /*15c0*/  ULEA UR5, UR6, UR5, 0x18 ;  /* 0x0000000506057291 */ /* 0x004fce000f8ec03f */
[----:B------:R-:W2:Y:S01]  /*15d0*/  @!P1 LDC.64 R10, c[0x0][0x218] ;  /* 0x00008600ff0a9b82 */ /* 0x000ea20000000a00 */
[----:B------:R-:W-:Y:S02]  /*15e0*/  ULDC UR6, c[0x0][0x2a4] ;  /* 0x0000a90000067ab9 */ /* 0x000fe40000000800 */
[----:B------:R-:W-:Y:S01]  /*15f0*/  @!P1 FMUL.FTZ R7, R21, UR6 ;  /* 0x0000000615079c20 */ /* 0x000fe20008410000 */
[----:B------:R-:W-:Y:S01]  /*1600*/  @!P1 FMUL.FTZ R6, R20, UR6 ;  /* 0x0000000614069c20 */ /* 0x000fe20008410000 */
[----:B------:R-:W-:Y:S01]  /*1610*/  @!P2 STS.64 [UR5+0xc0], R20 ;  /* 0x0000c014ff00a988 */ /* 0x000fe20008000a05 */
[----:B-1----:R-:W-:-:S04]  /*1620*/  IMAD.WIDE R8, R3, 0x4, R8 ;  /* 0x0000000403087825 */ /* 0x002fc800078e0208 */
[----:B---3--:R-:W-:-:S04]  /*1630*/  IMAD.WIDE R4, R3, 0x4, R4 ;  /* 0x0000000403047825 */ /* 0x008fc800078e0204 */
[----:B--2---:R-:W-:-:S05]  /*1640*/  @!P1 IMAD.WIDE R10, R23, 0x8, R10 ;  /* 0x00000008170a9825 */ /* 0x004fca00078e020a */
[----:B------:R1:W-:Y:S01]  /*1650*/  @!P1 STG.E.64 desc[UR8][R10.64], R6 ;  /* 0x000000060a009986 */ /* 0x0003e2000c101b08 */
[----:B------:R-:W-:Y:S06]  /*1660*/  BAR.SYNC.DEFER_BLOCKING 0x0 ;  /* 0x0000000000007b1d */ /* 0x000fec0000010000 */
[----:B------:R-:W2:Y:S04]  /*1670*/  LDG.E.64 R8, desc[UR8][R8.64] ;  /* 0x0000000808087981 */ /* 0x000ea8000c1e1b00 */
[----:B------:R-:W2:Y:S01]  /*1680*/  LDG.E.64 R4, desc[UR8][R4.64] ;  /* 0x0000000804047981 */ /* 0x000ea2000c1e1b00 */
[----:B------:R-:W-:-:S02]  /*1690*/  MOV R3, 0x3f800000 ;  /* 0x3f80000000037802 */ /* 0x000fc40000000f00 */
[----:B-1----:R-:W-:Y:S01]  /*16a0*/  SHF.L.U32 R7, R16, 0x10, RZ ;  /* 0x0000001010077819 */ /* 0x002fe200000006ff */
[----:B------:R-:W1:Y:S01]  /*16b0*/  LDS.64 R12, [UR5+0xc0] ;  /* 0x0000c005ff0c7984 */ /* 0x000e620008000a00 */
[----:B------:R-:W-:Y:S01]  /*16c0*/  SHF.L.U32 R17, R17, 0x10, RZ ;  /* 0x0000001011117819 */ /* 0x000fe200000006ff */
[----:B-1----:R-:W-:-:S04]  /*16d0*/  FMUL.FTZ R12, R12, UR6 ;  /* 0x000000060c0c7c20 */ /* 0x002fc80008410000 */
[----:B------:R-:W-:Y:S01]  /*16e0*/  FMUL.FTZ R14, R12, R12 ;  /* 0x0000000c0c0e7220 */ /* 0x000fe20000410000 */
[--C-:B------:R-:W-:Y:S01]  /*16f0*/  FADD.FTZ R6, R7, -R12.reuse ;  /* 0x8000000c07067221 */ /* 0x100fe20000010000 */
[----:B------:R-:W-:Y:S02]  /*1700*/  FADD.FTZ R12, R17, -R12 ;  /* 0x8000000c110c7221 */ /* 0x000fe40000010000 */
[----:B------:R-:W-:-:S05]  /*1710*/  FFMA.FTZ R13, R13, UR6, -R14 ;  /* 0x000000060d0d7c23 */ /* 0x000fca000801080e */
[----:B------:R-:W-:-:S13]  /*1720*/  FSETP.GTU.FTZ.AND P1, PT, R13, RZ, PT ;  /* 0x000000ff0d00720b */ /* 0x000fda0003f3c000 */
[----:B------:R-:W1:Y:S02]  /*1730*/  @P1 LDC R14, c[0x0][0x238] ;  /* 0x00008e00ff0e1b82 */ /* 0x000e640000000800 */
[----:B-1----:R-:W-:-:S04]  /*1740*/  @P1 FADD.FTZ R13, R13, R14 ;  /* 0x0000000e0d0d1221 */ /* 0x002fc80000010000 */
[----:B------:R-:W1:Y:S01]  /*1750*/  @P1 MUFU.RSQ R3, R13 ;  /* 0x0000000d00031308 */ /* 0x000e620000001400 */
[----:B------:R-:W-:Y:S01]  /*1760*/  ISETP.NE.AND P1, PT, RZ, UR10, PT ;  /* 0x0000000aff007c0c */ /* 0x000fe2000bf25270 */
[-C--:B-1----:R-:W-:Y:S01]  /*1770*/  FMUL.FTZ R7, R6, R3.reuse ;  /* 0x0000000306077220 */ /* 0x082fe20000410000 */
[----:B------:R-:W-:-:S03]  /*1780*/  FMUL.FTZ R12, R12, R3 ;  /* 0x000000030c0c7220 */ /* 0x000fc60000410000 */
[----:B--2---:R-:W-:Y:S01]  /*1790*/  FFMA.FTZ R4, R8, R7, R4 ;  /* 0x0000000708047223 */ /* 0x004fe20000010004 */
[----:B------:R-:W-:-:S07]  /*17a0*/  FFMA.FTZ R5, R9, R12, R5 ;  /* 0x0000000c09057223 */ /* 0x000fce0000010005 */
[----:B------:R-:W-:Y:S05]  /*17b0*/  @!P1 BRA `(.L_x_1270) ;  /* 0x0000000000289947 */ /* 0x000fea0003800000 */
        /* <DEDUP_REMOVED lines=8> */
[----:B-1----:R-:W-:Y:S01]  /*1840*/  FMUL.FTZ R4, R4, R7 ;  /* 0x0000000704047220 */ /* 0x002fe20000410000 */
[----:B--2---:R-:W-:-:S07]  /*1850*/  FMUL.FTZ R5, R5, R10 ;  /* 0x0000000a05057220 */ /* 0x004fce0000410000 */
.L_x_1270:
[----:B------:R-:W-:Y:S04]  /*1860*/  BSSY B0, `(.L_x_1271) ;  /* 0x000000e000007945 */ /* 0x000fe80003800000 */
[----:B------:R-:W-:Y:S05]  /*1870*/  @!P0 BRA `(.L_x_1272) ;  /* 0x0000000000308947 */ /* 0x000fea0003800000 */
[----:B------:R-:W-:Y:S01]  /*1880*/  SHF.R.S32.HI R3, RZ, 0x1f, R22 ;  /* 0x0000001fff037819 */ /* 0x000fe20000011416 */
[----:B------:R-:W-:Y:S01]  /*1890*/  ULDC.64 UR12, c[0x0][0x270] ;  /* 0x00009c00000c7ab9 */ /* 0x000fe20000000a00 */
[----:B------:R-:W-:Y:S02]  /*18a0*/  MOV R27, R29 ;  /* 0x0000001d001b7202 */ /* 0x000fe40000000f00 */
[----:B------:R-:W-:Y:S01]  /*18b0*/  F2FP.BF16.F32.PACK_AB R5, R5, R4 ;  /* 0x000000040505723e */ /* 0x000fe200000010ff */
[----:B------:R-:W-:Y:S02]  /*18c0*/  IMAD R3, R3, UR12, RZ ;  /* 0x0000000c03037c24 */ /* 0x000fe4000f8e02ff */
[----:B------:R-:W-:-:S04]  /*18d0*/  IMAD.WIDE.U32 R26, R22, UR12, R26 ;  /* 0x0000000c161a7c25 */ /* 0x000fc8000f8e001a */
[----:B------:R-:W-:Y:S01]  /*18e0*/  IMAD R3, R22, UR13, R3 ;  /* 0x0000000d16037c24 */ /* 0x000fe2000f8e0203 */
[----:B------:R-:W-:Y:S02]  /*18f0*/  ULDC.64 UR12, c[0x0][0x210] ;  /* 0x00008400000c7ab9 */ /* 0x000fe40000000a00 */
[----:B------:R-:W-:Y:S02]  /*1900*/  LEA R6, P1, R26, UR12, 0x1 ;  /* 0x0000000c1a067c11 */ /* 0x000fe4000f8208ff */
[----:B------:R-:W-:-:S04]  /*1910*/  IADD3 R3, R27, R3, RZ ;  /* 0x000000031b037210 */ /* 0x000fc80007ffe0ff */
[----:B------:R-:W-:-:S05]  /*1920*/  LEA.HI.X R7, R26, UR13, R3, 0x1, P1 ;  /* 0x0000000d1a077c11 */ /* 0x000fca00088f0c03 */
[----:B------:R1:W-:Y:S02]  /*1930*/  STG.E desc[UR8][R6.64], R5 ;  /* 0x0000000506007986 */ /* 0x0003e4000c101908 */
.L_x_1272:
[----:B------:R-:W-:Y:S05]  /*1940*/  BSYNC B0 ;  /* 0x0000000000007941 */ /* 0x000fea0003800000 */
.L_x_1271:
[----:B------:R-:W2:Y:S01]  /*1950*/  LDC R4, c[0x0][0x10] ;  /* 0x00000400ff047b82 */ /* 0x000ea20000000800 */
[----:B------:R-:W-:Y:S02]  /*1960*/  IADD3 R18, R18, 0x1, RZ ;  /* 0x0000000112127810 */ /* 0x000fe40007ffe0ff */
[----:B--2---:R-:W-:-:S04]  /*1970*/  IADD3 R23, R4, R23, RZ ;  /* 0x0000001704177210 */ /* 0x004fc80007ffe0ff */
[----:B------:R-:W-:-:S13]  /*1980*/  ISETP.GE.AND P1, PT, R23, UR4, PT ;  /* 0x0000000417007c0c */ /* 0x000fda000bf26270 */
[----:B------:R-:W-:Y:S05]  /*1990*/  @!P1 BRA `(.L_x_1273) ;  /* 0xffffffe800149947 */ /* 0x000fea000383ffff */
[----:B------:R-:W-:Y:S05]  /*19a0*/  EXIT ;  /* 0x000000000000794d */ /* 0x000fea0003800000 */
.L_x_1274:
        /* <DEDUP_REMOVED lines=13> */
.L_x_1910:


//--------------------- .text._Z35group_norm_nhwc_fwd_one_pass_kernelI11Bf16IOFp32WLi128ELi10ELi640EEv26Group_norm_nhwc_fwd_params --------------------------
	.section	.text._Z35group_norm_nhwc_fwd_one_pass_kernelI11Bf16IOFp32WLi128ELi10ELi640EEv26Group_norm_nhwc_fwd_params,"ax",@progbits
	.align	128
        .global         _Z35group_norm_nhwc_fwd_one_pass_kernelI11Bf16IOFp32WLi128ELi10ELi640EEv26Group_norm_nhwc_fwd_params
        .type           _Z35group_norm_nhwc_fwd_one_pass_kernelI11Bf16IOFp32WLi128ELi10ELi640EEv26Group_norm_nhwc_fwd_params,@function
        .size           _Z35group_norm_nhwc_fwd_one_pass_kernelI11Bf16IOFp32WLi128ELi10ELi640EEv26Group_norm_nhwc_fwd_params,(.L_x_1911 - _Z35group_norm_nhwc_fwd_one_pass_kernelI11Bf16IOFp32WLi128ELi10ELi640EEv26Group_norm_nhwc_fwd_params)
        .other          _Z35group_norm_nhwc_fwd_one_pass_kernelI11Bf16IOFp32WLi128ELi10ELi640EEv26Group_norm_nhwc_fwd_params,@"STO_CUDA_ENTRY STV_DEFAULT"
_Z35group_norm_nhwc_fwd_one_pass_kernelI11Bf16IOFp32WLi128ELi10ELi640EEv26Group_norm_nhwc_fwd_params:
.text._Z35group_norm_nhwc_fwd_one_pass_kernelI11Bf16IOFp32WLi128ELi10ELi640EEv26Group_norm_nhwc_fwd_params:
        /* <DEDUP_REMOVED lines=31> */
.L_x_1287:
        /* <DEDUP_REMOVED lines=143> */
.L_x_1276:
[----:B------:R-:W-:Y:S05]  /*0ae0*/  BSYNC B0 ;  /* 0x0000000000007941 */ /* 0x000fea0003800000 */
.L_x_1275:
        /* <DEDUP_REMOVED lines=30> */
.L_x_1279:
[----:B-1----:R-:W2:Y:S04]  /*0cd0*/  LDG.E.STRONG.GPU R6, desc[UR8][R4.64] ;  /* 0x0000000804067981 */ /* 0x002ea8000c1ef900 */
[----:B--2---:R-:W-:Y:S01]  /*0ce0*/  CCTL.IVALL ;  /* 0x00000000ff00798f */ /* 0x004fe20002000000 */
[----:B------:R-:W-:Y:S05]  /*0cf0*/  YIELD ;  /* 0x0000000000007946 */ /* 0x000fea0003800000 */
[----:B------:R-:W-:-:S13]  /*0d00*/  ISETP.NE.AND P1, PT, R6, R13, PT ;  /* 0x0000000d0600720c */ /* 0x000fda0003f25270 */
[----:B------:R-:W-:Y:S05]  /*0d10*/  @P1 BRA `(.L_x_1279) ;  /* 0xfffffffc00ec1947 */ /* 0x000fea000383ffff */
.L_x_1278:
        /* <DEDUP_REMOVED lines=11> */
.L_x_1281:
        /* <DEDUP_REMOVED lines=63> */
.L_x_1280:
        /* <DEDUP_REMOVED lines=19> */
.L_x_1283:
[----:B------:R-:W-:Y:S05]  /*12f0*/  BSYNC B0 ;  /* 0x0000000000007941 */ /* 0x000fea0003800000 */
.L_x_1282:
        /* <DEDUP_REMOVED lines=32> */
.L_x_1277:
        /* <DEDUP_REMOVED lines=54> */
.L_x_1284:
        /* <DEDUP_REMOVED lines=14> */
.L_x_1286:
[----:B------:R-:W-:Y:S05]  /*1940*/  BSYNC B0 ;  /* 0x0000000000007941 */ /* 0x000fea0003800000 */
.L_x_1285:
[----:B------:R-:W2:Y:S01]  /*1950*/  LDC R4, c[0x0][0x10] ;  /* 0x00000400ff047b82 */ /* 0x000ea20000000800 */
[----:B------:R-:W-:Y:S02]  /*1960*/  IADD3 R18, R18, 0x1, RZ ;  /* 0x0000000112127810 */ /* 0x000fe40007ffe0ff */
[----:B--2---:R-:W-:-:S04]  /*1970*/  IADD3 R23, R4, R23, RZ ;  /* 0x0000001704177210 */ /* 0x004fc80007ffe0ff */
[----:B------:R-:W-:-:S13]  /*1980*/  ISETP.GE.AND P1, PT, R23, UR4, PT ;  /* 0x0000000417007c0c */ /* 0x000fda000bf26270 */
[----:B------:R-:W-:Y:S05]  /*1990*/  @!P1 BRA `(.L_x_1287) ;  /* 0xffffffe800149947 */ /* 0x000fea000383ffff */
[----:B------:R-:W-:Y:S05]  /*19a0*/  EXIT ;  /* 0x000000000000794d */ /* 0x000fea0003800000 */
.L_x_1288:
        /* <DEDUP_REMOVED lines=13> */
.L_x_1911:


//--------------------- .text._Z35group_norm_nhwc_fwd_one_pass_kernelI11Bf16IOFp32WLi256ELi10ELi640EEv26Group_norm_nhwc_fwd_params --------------------------
	.section	.text._Z35group_norm_nhwc_fwd_one_pass_kernelI11Bf16IOFp32WLi256ELi10ELi640EEv26Group_norm_nhwc_fwd_params,"ax",@progbits
	.align	128
        .global         _Z35group_norm_nhwc_fwd_one_pass_kernelI11Bf16IOFp32WLi256ELi10ELi640EEv26Group_norm_nhwc_fwd_params
        .type           _Z35group_norm_nhwc_fwd_one_pass_kernelI11Bf16IOFp32WLi256ELi10ELi640EEv26Group_norm_nhwc_fwd_params,@function
        .size           _Z35group_norm_nhwc_fwd_one_pass_kernelI11Bf16IOFp32WLi256ELi10ELi640EEv26Group_norm_nhwc_fwd_params,(.L_x_1912 - _Z35group_norm_nhwc_fwd_one_pass_kernelI11Bf16IOFp32WLi256ELi10ELi640EEv26Group_norm_nhwc_fwd_params)
        .other          _Z35group_norm_nhwc_fwd_one_pass_kernelI11Bf16IOFp32WLi256ELi10ELi640EEv26Group_norm_nhwc_fwd_params,@"STO_CUDA_ENTRY STV_DEFAULT"
_Z35group_norm_nhwc_fwd_one_pass_kernelI11Bf16IOFp32WLi256ELi10ELi640EEv26Group_norm_nhwc_fwd_params:
.text._Z35group_norm_nhwc_fwd_one_pass_kernelI11Bf16IOFp32WLi256ELi10ELi640EEv26Group_norm_nhwc_fwd_params:
        /* <DEDUP_REMOVED lines=31> */
.L_x_1304:
[----:B0-----:R-:W0:Y:S01]  /*01f0*/  LDC R4, c[0x0][0x288] ;  /* 0x0000a200ff047b82 */ /* 0x001e220000000800 */
[----:B------:R-:W-:Y:S01]  /*0200*/  IABS R9, R23 ;  /* 0x0000001700097213 */ /* 0x000fe20000000000 */
[----:B------:R-:W-:Y:S01]  /*0210*/  ULDC.64 UR12, c[0x0][0x278] ;  /* 0x00009e00000c7ab9 */ /* 0x000fe20000000a00 */
[----:B------:R-:W-:Y:S02]  /*0220*/  IADD3 R15, R22, 0x80, RZ ;  /* 0x00000080160f7810 */ /* 0x000fe40007ffe0ff */
[----:B------:R-:W-:Y:S02]  /*0230*/  SHF.R.S32.HI R12, RZ, 0x1f, R24 ;  /* 0x0000001fff0c7819 */ /* 0x000fe40000011418 */
[----:B------:R-:W-:Y:S01]  /*0240*/  SHF.R.S32.HI R13, RZ, 0x1f, R15 ;  /* 0x0000001fff0d7819 */ /* 0x000fe2000001140f */
[----:B-1----:R-:W1:Y:S01]  /*0250*/  @P0 LDC.64 R10, c[0x0][0x270] ;  /* 0x00009c00ff0a0b82 */ /* 0x002e620000000a00 */
[----:B------:R-:W-:Y:S02]  /*0260*/  SHF.R.S32.HI R21, RZ, 0x1f, R22 ;  /* 0x0000001fff157819 */ /* 0x000fe40000011416 */
[----:B0-----:R-:W-:-:S04]  /*0270*/  IABS R8, R4 ;  /* 0x0000000400087213 */ /* 0x001fc80000000000 */
[----:B------:R-:W0:Y:S08]  /*0280*/  I2F.RP R3, R8 ;  /* 0x0000000800037306 */ /* 0x000e300000209400 */
[----:B0-----:R-:W0:Y:S02]  /*0290*/  MUFU.RCP R3, R3 ;  /* 0x0000000300037308 */ /* 0x001e240000001000 */
[----:B0-----:R-:W-:-:S06]  /*02a0*/  IADD3 R6, R3, 0xffffffe, RZ ;  /* 0x0ffffffe03067810 */ /* 0x001fcc0007ffe0ff */
[----:B------:R0:W2:Y:S02]  /*02b0*/  F2I.FTZ.U32.TRUNC.NTZ R7, R6 ;  /* 0x0000000600077305 */ /* 0x0000a4000021f000 */
[----:B0-----:R-:W-:Y:S02]  /*02c0*/  MOV R6, RZ ;  /* 0x000000ff00067202 */ /* 0x001fe40000000f00 */
[----:B--2---:R-:W-:-:S05]  /*02d0*/  IADD3 R5, RZ, -R7, RZ ;  /* 0x80000007ff057210 */ /* 0x004fca0007ffe0ff */
[----:B------:R-:W-:-:S04]  /*02e0*/  IMAD R5, R5, R8, RZ ;  /* 0x0000000805057224 */ /* 0x000fc800078e02ff */
[----:B------:R-:W-:Y:S01]  /*02f0*/  IMAD.HI.U32 R7, R7, R5, R6 ;  /* 0x0000000507077227 */ /* 0x000fe200078e0006 */
[----:B------:R-:W-:-:S05]  /*0300*/  MOV R5, R9 ;  /* 0x0000000900057202 */ /* 0x000fca0000000f00 */
[----:B------:R-:W-:-:S05]  /*0310*/  IMAD.HI.U32 R7, R7, R5, RZ ;  /* 0x0000000507077227 */ /* 0x000fca00078e00ff */
[----:B------:R-:W-:-:S05]  /*0320*/  IADD3 R3, -R7, RZ, RZ ;  /* 0x000000ff07037210 */ /* 0x000fca0007ffe1ff */
[----:B------:R-:W-:-:S05]  /*0330*/  IMAD R3, R8, R3, R5 ;  /* 0x0000000308037224 */ /* 0x000fca00078e0205 */
[----:B------:R-:W-:-:S13]  /*0340*/  ISETP.GT.U32.AND P2, PT, R8, R3, PT ;  /* 0x000000030800720c */ /* 0x000fda0003f44070 */
[-C--:B------:R-:W-:Y:S02]  /*0350*/  @!P2 IADD3 R3, R3, -R8.reuse, RZ ;  /* 0x800000080303a210 */ /* 0x080fe40007ffe0ff */
[----:B------:R-:W-:Y:S02]  /*0360*/  @!P2 IADD3 R7, R7, 0x1, RZ ;  /* 0x000000010707a810 */ /* 0x000fe40007ffe0ff */
[----:B------:R-:W-:Y:S02]  /*0370*/  ISETP.GE.U32.AND P1, PT, R3, R8, PT ;  /* 0x000000080300720c */ /* 0x000fe40003f26070 */
[----:B------:R-:W-:Y:S02]  /*0380*/  LOP3.LUT R3, R23, R4, RZ, 0x3c, !PT ;  /* 0x0000000417037212 */ /* 0x000fe400078e3cff */
[----:B------:R-:W-:Y:S02]  /*0390*/  ISETP.NE.AND P2, PT, R4, RZ, PT ;  /* 0x000000ff0400720c */ /* 0x000fe40003f45270 */
[----:B------:R-:W-:-:S07]  /*03a0*/  ISETP.GE.AND P3, PT, R3, RZ, PT ;  /* 0x000000ff0300720c */ /* 0x000fce0003f66270 */
[----:B------:R-:W-:Y:S02]  /*03b0*/  @P1 IADD3 R7, R7, 0x1, RZ ;  /* 0x0000000107071810 */ /* 0x000fe40007ffe0ff */
[----:B------:R-:W-:Y:S02]  /*03c0*/  ISETP.GE.U32.AND P1, PT, R15, UR12, PT ;  /* 0x0000000c0f007c0c */ /* 0x000fe4000bf26070 */
[----:B------:R-:W-:Y:S02]  /*03d0*/  MOV R17, R7 ;  /* 0x0000000700117202 */ /* 0x000fe40000000f00 */
[----:B------:R-:W-:Y:S01]  /*03e0*/  ISETP.GE.AND.EX P1, PT, R13, UR13, PT, P1 ;  /* 0x0000000d0d007c0c */ /* 0x000fe2000bf26310 */
[----:B------:R-:W0:Y:S01]  /*03f0*/  @P0 LDC.64 R6, c[0x0][0x220] ;  /* 0x00008800ff060b82 */ /* 0x000e220000000a00 */
[----:B------:R-:W-:Y:S01]  /*0400*/  @!P3 IADD3 R17, -R17, RZ, RZ ;  /* 0x000000ff1111b210 */ /* 0x000fe20007ffe1ff */
[----:B------:R-:W-:Y:S01]  /*0410*/  ULDC.64 UR12, c[0x0][0x280] ;  /* 0x0000a000000c7ab9 */ /* 0x000fe20000000a00 */
[----:B------:R-:W-:-:S02]  /*0420*/  ISETP.GT.U32.OR P1, PT, R0, 0x27f, P1 ;  /* 0x0000027f0000780c */ /* 0x000fc40000f24470 */
[----:B------:R-:W-:-:S04]  /*0430*/  @!P2 LOP3.LUT R17, RZ, R4, RZ, 0x33, !PT ;  /* 0x00000004ff11a212 */ /* 0x000fc800078e33ff */
[----:B------:R-:W-:-:S05]  /*0440*/  IADD3 R3, -R17, RZ, RZ ;  /* 0x000000ff11037210 */ /* 0x000fca0007ffe1ff */
[----:B------:R-:W-:Y:S01]  /*0450*/  IMAD R3, R4, R3, R23 ;  /* 0x0000000304037224 */ /* 0x000fe200078e0217 */
[----:B------:R-:W-:Y:S01]  /*0460*/  SHF.R.S32.HI R4, RZ, 0x1f, R17 ;  /* 0x0000001fff047819 */ /* 0x000fe20000011411 */
[----:B------:R-:W2:Y:S02]  /*0470*/  @!P1 LDC.64 R8, c[0x0][0x270] ;  /* 0x00009c00ff089b82 */ /* 0x000ea40000000a00 */
[----:B------:R-:W-:Y:S02]  /*0480*/  IMAD R3, R3, 0xa, RZ ;  /* 0x0000000a03037824 */ /* 0x000fe400078e02ff */
[----:B------:R-:W-:-:S03]  /*0490*/  IMAD R14, R4, UR12, RZ ;  /* 0x0000000c040e7c24 */ /* 0x000fc6000f8e02ff */
[----:B------:R-:W-:Y:S01]  /*04a0*/  IADD3 R26, P2, R24, R3, RZ ;  /* 0x00000003181a7210 */ /* 0x000fe20007f5e0ff */
[----:B------:R-:W3:Y:S01]  /*04b0*/  @!P1 LDC.64 R4, c[0x0][0x220] ;  /* 0x00008800ff049b82 */ /* 0x000ee20000000a00 */
[----:B------:R-:W-:Y:S02]  /*04c0*/  IMAD R29, R17, UR13, R14 ;  /* 0x0000000d111d7c24 */ /* 0x000fe4000f8e020e */
[----:B------:R-:W-:Y:S01]  /*04d0*/  LEA.HI.X.SX32 R27, R3, R12, 0x1, P2 ;  /* 0x0000000c031b7211 */ /* 0x000fe200010f0eff */
[----:B-1----:R-:W-:Y:S02]  /*04e0*/  @P0 IMAD R12, R21, R10, RZ ;  /* 0x0000000a150c0224 */ /* 0x002fe400078e02ff */
[----:B------:R-:W-:-:S04]  /*04f0*/  IMAD.WIDE.U32 R26, R17, UR12, R26 ;  /* 0x0000000c111a7c25 */ /* 0x000fc8000f8e001a */
[C---:B------:R-:W-:Y:S01]  /*0500*/  @P0 IMAD R17, R22.reuse, R11, R12 ;  /* 0x0000000b16110224 */ /* 0x040fe200078e020c */
[----:B------:R-:W-:Y:S02]  /*0510*/  IADD3 R29, R27, R29, RZ ;  /* 0x0000001d1b1d7210 */ /* 0x000fe40007ffe0ff */
[----:B------:R-:W-:Y:S01]  /*0520*/  @P0 MOV R28, R26 ;  /* 0x0000001a001c0202 */ /* 0x000fe20000000f00 */
[----:B--2---:R-:W-:Y:S01]  /*0530*/  @!P1 IMAD R14, R13, R8, RZ ;  /* 0x000000080d0e9224 */ /* 0x004fe200078e02ff */
[----:B------:R-:W-:Y:S02]  /*0540*/  @!P1 MOV R12, R26 ;  /* 0x0000001a000c9202 */ /* 0x000fe40000000f00 */
[----:B------:R-:W-:Y:S01]  /*0550*/  @!P1 MOV R13, R29 ;  /* 0x0000001d000d9202 */ /* 0x000fe20000000f00 */
[----:B------:R-:W-:-:S04]  /*0560*/  @P0 IMAD.WIDE.U32 R10, R22, R10, R28 ;  /* 0x0000000a160a0225 */ /* 0x000fc800078e001c */
[----:B------:R-:W-:Y:S01]  /*0570*/  @!P1 IMAD R21, R15, R9, R14 ;  /* 0x000000090f159224 */ /* 0x000fe200078e020e */
[----:B------:R-:W-:Y:S01]  /*0580*/  @P0 IADD3 R11, R11, R17, RZ ;  /* 0x000000110b0b0210 */ /* 0x000fe20007ffe0ff */
[----:B------:R-:W-:Y:S01]  /*0590*/  @!P1 IMAD.WIDE.U32 R8, R15, R8, R12 ;  /* 0x000000080f089225 */ /* 0x000fe200078e000c */
[----:B0-----:R-:W-:Y:S02]  /*05a0*/  @P0 LEA R6, P2, R10, R6, 0x1 ;  /* 0x000000060a060211 */ /* 0x001fe400078408ff */
[----:B------:R-:W-:Y:S02]  /*05b0*/  CS2R R16, SRZ ;  /* 0x0000000000107805 */ /* 0x000fe4000001ff00 */
[----:B------:R-:W-:Y:S02]  /*05c0*/  @!P1 IADD3 R9, R9, R21, RZ ;  /* 0x0000001509099210 */ /* 0x000fe40007ffe0ff */
[----:B---3--:R-:W-:Y:S02]  /*05d0*/  @!P1 LEA R4, P3, R8, R4, 0x1 ;  /* 0x0000000408049211 */ /* 0x008fe400078608ff */
[----:B------:R-:W-:-:S02]  /*05e0*/  @P0 LEA.HI.X R7, R10, R7, R11, 0x1, P2 ;  /* 0x000000070a070211 */ /* 0x000fc400010f0c0b */
[----:B------:R-:W-:-:S03]  /*05f0*/  @!P1 LEA.HI.X R5, R8, R5, R9, 0x1, P3 ;  /* 0x0000000508059211 */ /* 0x000fc600018f0c09 */
[----:B------:R-:W2:Y:S04]  /*0600*/  @P0 LDG.E R17, desc[UR8][R6.64] ;  /* 0x0000000806110981 */ /* 0x000ea8000c1e1900 */
[----:B------:R-:W3:Y:S01]  /*0610*/  @!P1 LDG.E R16, desc[UR8][R4.64] ;  /* 0x0000000804109981 */ /* 0x000ee2000c1e1900 */
[C---:B------:R-:W-:Y:S01]  /*0620*/  ISETP.GT.AND P1, PT, R2.reuse, 0x1e, PT ;  /* 0x0000001e0200780c */ /* 0x040fe20003f24270 */
[----:B------:R-:W-:Y:S01]  /*0630*/  BSSY B0, `(.L_x_1289) ;  /* 0x0000063000007945 */ /* 0x000fe20003800000 */
[----:B------:R-:W-:Y:S02]  /*0640*/  ISETP.NE.AND P3, PT, R2, RZ, PT ;  /* 0x000000ff0200720c */ /* 0x000fe40003f65270 */
[----:B------:R-:W-:Y:S02]  /*0650*/  ISETP.NE.AND P2, PT, R0, RZ, PT ;  /* 0x000000ff0000720c */ /* 0x000fe40003f45270 */
[----:B--2---:R-:W-:-:S02]  /*0660*/  PRMT R8, R17, 0x7632, R8 ;  /* 0x0000763211087816 */ /* 0x004fc40000000008 */
[----:B---3--:R-:W-:Y:S02]  /*0670*/  PRMT R10, R16, 0x7632, R10 ;  /* 0x00007632100a7816 */ /* 0x008fe4000000000a */
[----:B------:R-:W-:Y:S02]  /*0680*/  SHF.L.U32 R9, R8, 0x10, RZ ;  /* 0x0000001008097819 */ /* 0x000fe400000006ff */
[----:B------:R-:W-:Y:S02]  /*0690*/  SHF.L.U32 R13, R10, 0x10, RZ ;  /* 0x000000100a0d7819 */ /* 0x000fe400000006ff */
[----:B------:R-:W-:Y:S01]  /*06a0*/  SHF.L.U32 R8, R17, 0x10, RZ ;  /* 0x0000001011087819 */ /* 0x000fe200000006ff */
[----:B------:R-:W-:Y:S01]  /*06b0*/  FMUL.FTZ R11, R9, R9 ;  /* 0x00000009090b7220 */ /* 0x000fe20000410000 */
[----:B------:R-:W-:Y:S01]  /*06c0*/  SHF.L.U32 R10, R16, 0x10, RZ ;  /* 0x00000010100a7819 */ /* 0x000fe200000006ff */
[----:B------:R-:W-:Y:S02]  /*06d0*/  FMUL.FTZ R15, R13, R13 ;  /* 0x0000000d0d0f7220 */ /* 0x000fe40000410000 */
[C---:B------:R-:W-:Y:S01]  /*06e0*/  FADD.FTZ R9, R8.reuse, R9 ;  /* 0x0000000908097221 */ /* 0x040fe20000010000 */
[----:B------:R-:W-:Y:S01]  /*06f0*/  FFMA.FTZ R11, R8, R8, R11 ;  /* 0x00000008080b7223 */ /* 0x000fe2000001000b */
[C---:B------:R-:W-:Y:S01]  /*0700*/  FADD.FTZ R4, R10.reuse, R13 ;  /* 0x0000000d0a047221 */ /* 0x040fe20000010000 */
[----:B------:R-:W-:Y:S01]  /*0710*/  FFMA.FTZ R10, R10, R10, R15 ;  /* 0x0000000a0a0a7223 */ /* 0x000fe2000001000f */
[----:B------:R-:W-:Y:S01]  /*0720*/  FADD.FTZ R9, RZ, R9 ;  /* 0x00000009ff097221 */ /* 0x000fe20000010000 */
[----:B------:R-:W-:-:S03]  /*0730*/  FADD.FTZ R11, RZ, R11 ;  /* 0x0000000bff0b7221 */ /* 0x000fc60000010000 */
[----:B------:R-:W-:Y:S01]  /*0740*/  FADD.FTZ R4, R9, R4 ;  /* 0x0000000409047221 */ /* 0x000fe20000010000 */
[----:B------:R-:W-:-:S04]  /*0750*/  FADD.FTZ R10, R11, R10 ;  /* 0x0000000a0b0a7221 */ /* 0x000fc80000010000 */
        /* <DEDUP_REMOVED lines=80> */
.L_x_1290:
[----:B------:R-:W-:Y:S05]  /*0c60*/  BSYNC B0 ;  /* 0x0000000000007941 */ /* 0x000fea0003800000 */
.L_x_1289:
        /* <DEDUP_REMOVED lines=30> */
.L_x_1293:
[----:B-1----:R-:W2:Y:S04]  /*0e50*/  LDG.E.STRONG.GPU R6, desc[UR8][R4.64] ;  /* 0x0000000804067981 */ /* 0x002ea8000c1ef900 */
[----:B--2---:R-:W-:Y:S01]  /*0e60*/  CCTL.IVALL ;  /* 0x00000000ff00798f */ /* 0x004fe20002000000 */
[----:B------:R-:W-:Y:S05]  /*0e70*/  YIELD ;  /* 0x0000000000007946 */ /* 0x000fea0003800000 */
[----:B------:R-:W-:-:S13]  /*0e80*/  ISETP.NE.AND P1, PT, R6, R13, PT ;  /* 0x0000000d0600720c */ /* 0x000fda0003f25270 */
[----:B------:R-:W-:Y:S05]  /*0e90*/  @P1 BRA `(.L_x_1293) ;  /* 0xfffffffc00ec1947 */ /* 0x000fea000383ffff */
.L_x_1292:
        /* <DEDUP_REMOVED lines=11> */
.L_x_1295:
        /* <DEDUP_REMOVED lines=63> */
.L_x_1294:
        /* <DEDUP_REMOVED lines=19> */
.L_x_1297:
[----:B------:R-:W-:Y:S05]  /*1470*/  BSYNC B0 ;  /* 0x0000000000007941 */ /* 0x000fea0003800000 */
.L_x_1296:
        /* <DEDUP_REMOVED lines=32> */
.L_x_1291:
[----:B------:R-:W-:Y:S01]  /*1680*/  ULDC.64 UR12, c[0x0][0x218] ;  /* 0x00008600000c7ab9 */ /* 0x000fe20000000a00 */
[----:B------:R-:W-:Y:S01]  /*1690*/  LOP3.LUT P1, RZ, R0, UR7, RZ, 0xfc, !PT ;  /* 0x0000000700ff7c12 */ /* 0x000fe2000f82fcff */
[----:B------:R-:W2:Y:S01]  /*16a0*/  S2UR UR6, SR_CgaCtaId ;  /* 0x00000000000679c3 */ /* 0x000ea20000008800 */
[----:B------:R-:W-:Y:S01]  /*16b0*/  ISETP.EQ.U32.AND P3, PT, RZ, UR12, PT ;  /* 0x0000000cff007c0c */ /* 0x000fe2000bf62070 */
[----:B------:R-:W-:Y:S01]  /*16c0*/  UMOV UR5, 0x400 ;  /* 0x0000040000057882 */ /* 0x000fe20000000000 */
[----:B------:R-:W-:Y:S02]  /*16d0*/  IADD3 R3, R24, R3, RZ ;  /* 0x0000000318037210 */ /* 0x000fe40007ffe0ff */
[----:B------:R-:W-:-:S03]  /*16e0*/  ISETP.EQ.OR.EX P1, PT, RZ, UR13, P1, P3 ;  /* 0x0000000dff007c0c */ /* 0x000fc60008f22730 */
[----:B-1----:R-:W1:Y:S08]  /*16f0*/  LDC.64 R8, c[0x0][0x228] ;  /* 0x00008a00ff087b82 */ /* 0x002e700000000a00 */
[----:B------:R-:W3:Y:S08]  /*1700*/  LDC.64 R4, c[0x0][0x230] ;  /* 0x00008c00ff047b82 */ /* 0x000ef00000000a00 */
[----:B------:R-:W4:Y:S01]  /*1710*/  @!P1 LDC.64 R10, c[0x0][0x218] ;  /* 0x00008600ff0a9b82 */ /* 0x000f220000000a00 */
[----:B--2---:R-:W-:-:S03]  /*1720*/  ULEA UR5, UR6, UR5, 0x18 ;  /* 0x0000000506057291 */ /* 0x004fc6000f8ec03f */
[----:B------:R-:W-:Y:S02]  /*1730*/  ULDC UR6, c[0x0][0x2a4] ;  /* 0x0000a90000067ab9 */ /* 0x000fe40000000800 */
[----:B------:R-:W-:Y:S01]  /*1740*/  @!P1 FMUL.FTZ R7, R21, UR6 ;  /* 0x0000000615079c20 */ /* 0x000fe20008410000 */
[----:B------:R-:W-:Y:S01]  /*1750*/  @!P1 FMUL.FTZ R6, R20, UR6 ;  /* 0x0000000614069c20 */ /* 0x000fe20008410000 */
[C---:B-1----:R-:W-:Y:S02]  /*1760*/  IMAD.WIDE R8, R3.reuse, 0x4, R8 ;  /* 0x0000000403087825 */ /* 0x042fe400078e0208 */
[----:B------:R-:W-:Y:S02]  /*1770*/  @!P2 STS.64 [UR5+0xc0], R20 ;  /* 0x0000c014ff00a988 */ /* 0x000fe40008000a05 */
[----:B---3--:R-:W-:-:S04]  /*1780*/  IMAD.WIDE R4, R3, 0x4, R4 ;  /* 0x0000000403047825 */ /* 0x008fc800078e0204 */
[----:B----4-:R-:W-:-:S05]  /*1790*/  @!P1 IMAD.WIDE R10, R23, 0x8, R10 ;  /* 0x00000008170a9825 */ /* 0x010fca00078e020a */
[----:B------:R1:W-:Y:S01]  /*17a0*/  @!P1 STG.E.64 desc[UR8][R10.64], R6 ;  /* 0x000000060a009986 */ /* 0x0003e2000c101b08 */
[----:B------:R-:W-:Y:S06]  /*17b0*/  BAR.SYNC.DEFER_BLOCKING 0x0 ;  /* 0x0000000000007b1d */ /* 0x000fec0000010000 */
[----:B------:R-:W2:Y:S04]  /*17c0*/  LDG.E.64 R8, desc[UR8][R8.64] ;  /* 0x0000000808087981 */ /* 0x000ea8000c1e1b00 */
[----:B------:R-:W2:Y:S01]  /*17d0*/  LDG.E.64 R4, desc[UR8][R4.64] ;  /* 0x0000000804047981 */ /* 0x000ea2000c1e1b00 */
[----:B------:R-:W-:-:S02]  /*17e0*/  MOV R3, 0x3f800000 ;  /* 0x3f80000000037802 */ /* 0x000fc40000000f00 */
[C---:B-1----:R-:W-:Y:S01]  /*17f0*/  PRMT R7, R17.reuse, 0x7632, R7 ;  /* 0x0000763211077816 */ /* 0x042fe20000000007 */
[----:B------:R-:W1:Y:S01]  /*1800*/  LDS.64 R12, [UR5+0xc0] ;  /* 0x0000c005ff0c7984 */ /* 0x000e620008000a00 */
[C---:B------:R-:W-:Y:S02]  /*1810*/  PRMT R11, R16.reuse, 0x7632, R11 ;  /* 0x00007632100b7816 */ /* 0x040fe4000000000b */
[----:B------:R-:W-:Y:S02]  /*1820*/  SHF.L.U32 R17, R17, 0x10, RZ ;  /* 0x0000001011117819 */ /* 0x000fe400000006ff */
[----:B------:R-:W-:Y:S02]  /*1830*/  SHF.L.U32 R7, R7, 0x10, RZ ;  /* 0x0000001007077819 */ /* 0x000fe400000006ff */
[----:B------:R-:W-:Y:S02]  /*1840*/  SHF.L.U32 R15, R16, 0x10, RZ ;  /* 0x00000010100f7819 */ /* 0x000fe400000006ff */
[----:B------:R-:W-:Y:S01]  /*1850*/  SHF.L.U32 R11, R11, 0x10, RZ ;  /* 0x000000100b0b7819 */ /* 0x000fe200000006ff */
[----:B-1----:R-:W-:-:S04]  /*1860*/  FMUL.FTZ R12, R12, UR6 ;  /* 0x000000060c0c7c20 */ /* 0x002fc80008410000 */
[C---:B------:R-:W-:Y:S01]  /*1870*/  FMUL.FTZ R14, R12.reuse, R12 ;  /* 0x0000000c0c0e7220 */ /* 0x040fe20000410000 */
[----:B------:R-:W-:Y:S01]  /*1880*/  FADD.FTZ R6, R17, -R12 ;  /* 0x8000000c11067221 */ /* 0x000fe20000010000 */
[C---:B------:R-:W-:Y:S01]  /*1890*/  FADD.FTZ R10, -R12.reuse, R7 ;  /* 0x000000070c0a7221 */ /* 0x040fe20000010100 */
[----:B------:R-:W-:Y:S01]  /*18a0*/  FADD.FTZ R16, -R12, R11 ;  /* 0x0000000b0c107221 */ /* 0x000fe20000010100 */
[----:B------:R-:W-:-:S05]  /*18b0*/  FFMA.FTZ R13, R13, UR6, -R14 ;  /* 0x000000060d0d7c23 */ /* 0x000fca000801080e */
[----:B------:R-:W-:-:S13]  /*18c0*/  FSETP.GTU.FTZ.AND P1, PT, R13, RZ, PT ;  /* 0x000000ff0d00720b */ /* 0x000fda0003f3c000 */
[----:B------:R-:W1:Y:S02]  /*18d0*/  @P1 LDC R14, c[0x0][0x238] ;  /* 0x00008e00ff0e1b82 */ /* 0x000e640000000800 */
[----:B-1----:R-:W-:Y:S01]  /*18e0*/  @P1 FADD.FTZ R13, R13, R14 ;  /* 0x0000000e0d0d1221 */ /* 0x002fe20000010000 */
[----:B------:R-:W-:-:S03]  /*18f0*/  FADD.FTZ R14, R15, -R12 ;  /* 0x8000000c0f0e7221 */ /* 0x000fc60000010000 */
[----:B------:R-:W1:Y:S01]  /*1900*/  @P1 MUFU.RSQ R3, R13 ;  /* 0x0000000d00031308 */ /* 0x000e620000001400 */
[----:B------:R-:W-:Y:S01]  /*1910*/  ISETP.NE.AND P1, PT, RZ, UR10, PT ;  /* 0x0000000aff007c0c */ /* 0x000fe2000bf25270 */
[-C--:B-1----:R-:W-:Y:S01]  /*1920*/  FMUL.FTZ R11, R6, R3.reuse ;  /* 0x00000003060b7220 */ /* 0x082fe20000410000 */
[-C--:B------:R-:W-:Y:S01]  /*1930*/  FMUL.FTZ R7, R14, R3.reuse ;  /* 0x000000030e077220 */ /* 0x080fe20000410000 */
[-C--:B------:R-:W-:Y:S01]  /*1940*/  FMUL.FTZ R12, R10, R3.reuse ;  /* 0x000000030a0c7220 */ /* 0x080fe20000410000 */
[----:B------:R-:W-:Y:S01]  /*1950*/  FMUL.FTZ R16, R16, R3 ;  /* 0x0000000310107220 */ /* 0x000fe20000410000 */
[----:B------:R-:W-:Y:S01]  /*1960*/  IADD3 R10, R22, 0x80, RZ ;  /* 0x00000080160a7810 */ /* 0x000fe20007ffe0ff */
[C-C-:B--2---:R-:W-:Y:S01]  /*1970*/  FFMA.FTZ R11, R8.reuse, R11, R4.reuse ;  /* 0x0000000b080b7223 */ /* 0x144fe20000010004 */
[----:B------:R-:W-:Y:S01]  /*1980*/  FFMA.FTZ R8, R8, R7, R4 ;  /* 0x0000000708087223 */ /* 0x000fe20000010004 */
[C-C-:B------:R-:W-:Y:S01]  /*1990*/  FFMA.FTZ R3, R9.reuse, R16, R5.reuse ;  /* 0x0000001009037223 */ /* 0x140fe20000010005 */
[----:B------:R-:W-:-:S04]  /*19a0*/  FFMA.FTZ R12, R9, R12, R5 ;  /* 0x0000000c090c7223 */ /* 0x000fc80000010005 */
        /* <DEDUP_REMOVED lines=11> */
.L_x_1298:
[----:B------:R-:W-:Y:S04]  /*1a60*/  BSSY B0, `(.L_x_1299) ;  /* 0x000000f000007945 */ /* 0x000fe80003800000 */
[----:B------:R-:W-:Y:S05]  /*1a70*/  @!P0 BRA `(.L_x_1300) ;  /* 0x0000000000348947 */ /* 0x000fea0003800000 */
[----:B------:R-:W-:Y:S01]  /*1a80*/  SHF.R.S32.HI R7, RZ, 0x1f, R22 ;  /* 0x0000001fff077819 */ /* 0x000fe20000011416 */
[----:B------:R-:W-:Y:S01]  /*1a90*/  ULDC.64 UR12, c[0x0][0x270] ;  /* 0x00009c00000c7ab9 */ /* 0x000fe20000000a00 */
[----:B------:R-:W-:Y:S02]  /*1aa0*/  MOV R4, R26 ;  /* 0x0000001a00047202 */ /* 0x000fe40000000f00 */
[----:B------:R-:W-:Y:S01]  /*1ab0*/  MOV R5, R29 ;  /* 0x0000001d00057202 */ /* 0x000fe20000000f00 */
[----:B------:R-:W-:Y:S01]  /*1ac0*/  IMAD R7, R7, UR12, RZ ;  /* 0x0000000c07077c24 */ /* 0x000fe2000f8e02ff */
[----:B------:R-:W-:Y:S01]  /*1ad0*/  F2FP.BF16.F32.PACK_AB R11, R12, R11 ;  /* 0x0000000b0c0b723e */ /* 0x000fe200000010ff */
[----:B------:R-:W-:-:S04]  /*1ae0*/  IMAD.WIDE.U32 R4, R22, UR12, R4 ;  /* 0x0000000c16047c25 */ /* 0x000fc8000f8e0004 */
[----:B------:R-:W-:Y:S01]  /*1af0*/  IMAD R7, R22, UR13, R7 ;  /* 0x0000000d16077c24 */ /* 0x000fe2000f8e0207 */
[----:B------:R-:W-:Y:S02]  /*1b00*/  ULDC.64 UR12, c[0x0][0x210] ;  /* 0x00008400000c7ab9 */ /* 0x000fe40000000a00 */
[----:B------:R-:W-:Y:S02]  /*1b10*/  LEA R6, P2, R4, UR12, 0x1 ;  /* 0x0000000c04067c11 */ /* 0x000fe4000f8408ff */
[----:B------:R-:W-:-:S04]  /*1b20*/  IADD3 R7, R5, R7, RZ ;  /* 0x0000000705077210 */ /* 0x000fc80007ffe0ff */
[----:B------:R-:W-:-:S05]  /*1b30*/  LEA.HI.X R7, R4, UR13, R7, 0x1, P2 ;  /* 0x0000000d04077c11 */ /* 0x000fca00090f0c07 */
[----:B------:R1:W-:Y:S02]  /*1b40*/  STG.E desc[UR8][R6.64], R11 ;  /* 0x0000000b06007986 */ /* 0x0003e4000c101908 */
.L_x_1300:
[----:B------:R-:W-:Y:S05]  /*1b50*/  BSYNC B0 ;  /* 0x0000000000007941 */ /* 0x000fea0003800000 */
.L_x_1299:
[----:B------:R-:W-:Y:S05]  /*1b60*/  @!P1 BRA `(.L_x_1301) ;  /* 0x0000000000289947 */ /* 0x000fea0003800000 */
[----:B------:R-:W-:Y:S01]  /*1b70*/  FMUL.FTZ R4, R8, -1.4426950216293334961 ;  /* 0xbfb8aa3b08047820 */ /* 0x000fe20000410000 */
[----:B-1----:R-:W-:-:S05]  /*1b80*/  FMUL.FTZ R6, R3, -1.4426950216293334961 ;  /* 0xbfb8aa3b03067820 */ /* 0x002fca0000410000 */
        /* <DEDUP_REMOVED lines=8> */
.L_x_1301:
[----:B------:R-:W-:Y:S01]  /*1c10*/  ULDC.64 UR12, c[0x0][0x278] ;  /* 0x00009e00000c7ab9 */ /* 0x000fe20000000a00 */
[----:B-1----:R-:W-:Y:S01]  /*1c20*/  SHF.R.S32.HI R7, RZ, 0x1f, R10 ;  /* 0x0000001fff077819 */ /* 0x002fe2000001140a */
[----:B------:R-:W-:Y:S01]  /*1c30*/  BSSY B0, `(.L_x_1302) ;  /* 0x0000011000007945 */ /* 0x000fe20003800000 */
[----:B------:R-:W-:-:S04]  /*1c40*/  ISETP.GE.U32.AND P1, PT, R10, UR12, PT ;  /* 0x0000000c0a007c0c */ /* 0x000fc8000bf26070 */
[----:B------:R-:W-:-:S04]  /*1c50*/  ISETP.GE.AND.EX P1, PT, R7, UR13, PT, P1 ;  /* 0x0000000d07007c0c */ /* 0x000fc8000bf26310 */
[----:B------:R-:W-:-:S13]  /*1c60*/  ISETP.GT.U32.OR P1, PT, R0, 0x27f, P1 ;  /* 0x0000027f0000780c */ /* 0x000fda0000f24470 */
[----:B------:R-:W-:Y:S05]  /*1c70*/  @P1 BRA `(.L_x_1303) ;  /* 0x0000000000301947 */ /* 0x000fea0003800000 */
[----:B------:R-:W-:Y:S01]  /*1c80*/  ULDC.64 UR12, c[0x0][0x270] ;  /* 0x00009c00000c7ab9 */ /* 0x000fe20000000a00 */
[----:B------:R-:W-:Y:S01]  /*1c90*/  MOV R4, R26 ;  /* 0x0000001a00047202 */ /* 0x000fe20000000f00 */
[----:B------:R-:W-:Y:S01]  /*1ca0*/  IMAD R7, R7, UR12, RZ ;  /* 0x0000000c07077c24 */ /* 0x000fe2000f8e02ff */
[----:B------:R-:W-:Y:S02]  /*1cb0*/  MOV R5, R29 ;  /* 0x0000001d00057202 */ /* 0x000fe40000000f00 */
[----:B------:R-:W-:Y:S01]  /*1cc0*/  F2FP.BF16.F32.PACK_AB R3, R3, R8 ;  /* 0x000000080303723e */ /* 0x000fe200000010ff */
[C---:B------:R-:W-:Y:S02]  /*1cd0*/  IMAD R7, R10.reuse, UR13, R7 ;  /* 0x0000000d0a077c24 */ /* 0x040fe4000f8e0207 */
[----:B------:R-:W-:Y:S01]  /*1ce0*/  IMAD.WIDE.U32 R4, R10, UR12, R4 ;  /* 0x0000000c0a047c25 */ /* 0x000fe2000f8e0004 */
[----:B------:R-:W-:Y:S02]  /*1cf0*/  ULDC.64 UR12, c[0x0][0x210] ;  /* 0x00008400000c7ab9 */ /* 0x000fe40000000a00 */
[----:B------:R-:W-:-:S02]  /*1d00*/  LEA R6, P1, R4, UR12, 0x1 ;  /* 0x0000000c04067c11 */ /* 0x000fc4000f8208ff */
[----:B------:R-:W-:-:S04]  /*1d10*/  IADD3 R7, R5, R7, RZ ;  /* 0x0000000705077210 */ /* 0x000fc80007ffe0ff */
[----:B------:R-:W-:-:S05]  /*1d20*/  LEA.HI.X R7, R4, UR13, R7, 0x1, P1 ;  /* 0x0000000d04077c11 */ /* 0x000fca00088f0c07 */
[----:B------:R1:W-:Y:S02]  /*1d30*/  STG.E desc[UR8][R6.64], R3 ;  /* 0x0000000306007986 */ /* 0x0003e4000c101908 */
.L_x_1303:
[----:B------:R-:W-:Y:S05]  /*1d40*/  BSYNC B0 ;  /* 0x0000000000007941 */ /* 0x000fea0003800000 */
.L_x_1302:
[----:B------:R-:W2:Y:S01]  /*1d50*/  LDC R4, c[0x0][0x10] ;  /* 0x00000400ff047b82 */ /* 0x000ea20000000800 */
[----:B------:R-:W-:Y:S02]  /*1d60*/  IADD3 R18, R18, 0x1, RZ ;  /* 0x0000000112127810 */ /* 0x000fe40007ffe0ff */
[----:B--2---:R-:W-:-:S04]  /*1d70*/  IADD3 R23, R4, R23, RZ ;  /* 0x0000001704177210 */ /* 0x004fc80007ffe0ff */
[----:B------:R-:W-:-:S13]  /*1d80*/  ISETP.GE.AND P1, PT, R23, UR4, PT ;  /* 0x0000000417007c0c */ /* 0x000fda000bf26270 */
[----:B------:R-:W-:Y:S05]  /*1d90*/  @!P1 BRA `(.L_x_1304) ;  /* 0xffffffe400149947 */ /* 0x000fea000383ffff */
[----:B------:R-:W-:Y:S05]  /*1da0*/  EXIT ;  /* 0x000000000000794d */ /* 0x000fea0003800000 */
.L_x_1305:
        /* <DEDUP_REMOVED lines=13> */
.L_x_1912:


//--------------------- .text._Z35group_norm_nhwc_fwd_one_pass_kernelI11Bf16IOFp32WLi512ELi10ELi640EEv26Group_norm_nhwc_fwd_params --------------------------
	.section	.text._Z35group_norm_nhwc_fwd_one_pass_kernelI11Bf16IOFp32WLi512ELi10ELi640EEv26Group_norm_nhwc_fwd_params,"ax",@progbits
	.align	128
        .global         _Z35group_norm_nhwc_fwd_one_pass_kernelI11Bf16IOFp32WLi512ELi10ELi640EEv26Group_norm_nhwc_fwd_params
        .type           _Z35group_norm_nhwc_fwd_one_pass_kernelI11Bf16IOFp32WLi512ELi10ELi640EEv26Group_norm_nhwc_fwd_params,@function
        .size           _Z35group_norm_nhwc_fwd_one_pass_kernelI11Bf16IOFp32WLi512ELi10ELi640EEv26Group_norm_nhwc_fwd_params,(.L_x_1913 - _Z35group_norm_nhwc_fwd_one_pass_kernelI11Bf16IOFp32WLi512ELi10ELi640EEv26Group_norm_nhwc_fwd_params)
        .other          _Z35group_norm_nhwc_fwd_one_pass_kernelI11Bf16IOFp32WLi512ELi10ELi640EEv26Group_norm_nhwc_fwd_params,@"STO_CUDA_ENTRY STV_DEFAULT"
_Z35group_norm_nhwc_fwd_one_pass_kernelI11Bf16IOFp32WLi512ELi10ELi640EEv26Group_norm_nhwc_fwd_params:
.text._Z35group_norm_nhwc_fwd_one_pass_kernelI11Bf16IOFp32WLi512ELi10ELi640EEv26Group_norm_nhwc_fwd_params:
        /* <DEDUP_REMOVED lines=11> */
[----:B------:R-:W1:Y:S01]  /*00b0*/  S2R R4, SR_LANEID ;  /* 0x0000000000047919 */ /* 0x000e620000000000 */
[----:B------:R-:W-:Y:S01]  /*00c0*/  HFMA2.MMA R32, -RZ, RZ, 0, 0 ;  /* 0x00000000ff207435 */ /* 0x000fe200000001ff */
[----:B------:R-:W-:-:S03]  /*00d0*/  ULDC.U8 UR10, c[0x0][0x28c] ;  /* 0x0000a300000a7ab9 */ /* 0x000fc60000000000 */
[----:B------:R-:W2:Y:S08]  /*00e0*/  LDC R0, c[0x0][0x294] ;  /* 0x0000a500ff007b82 */ /* 0x000eb00000000800 */
[----:B------:R-:W3:Y:S01]  /*00f0*/  S2UR UR6, SR_CgaCtaId ;  /* 0x00000000000679c3 */ /* 0x000ee20000008800 */
[----:B0-----:R-:W-:-:S05]  /*0100*/  IMAD.WIDE.U32 R2, R6, -0x33333333, RZ ;  /* 0xcccccccd06027825 */ /* 0x001fca00078e00ff */
[----:B------:R-:W-:Y:S02]  /*0110*/  SHF.R.U32.HI R39, RZ, 0x2, R3 ;  /* 0x00000002ff277819 */ /* 0x000fe40000011603 */
[--C-:B------:R-:W-:Y:S01]  /*0120*/  SHF.R.S32.HI R3, RZ, 0x1f, R6.reuse ;  /* 0x0000001fff037819 */ /* 0x100fe20000011406 */
[----:B---3--:R-:W-:Y:S02]  /*0130*/  ULEA UR5, UR6, UR5, 0x18 ;  /* 0x0000000506057291 */ /* 0x008fe4000f8ec03f */
[----:B--2---:R-:W-:Y:S01]  /*0140*/  IMAD R37, R0, UR7, R39 ;  /* 0x0000000700257c24 */ /* 0x004fe2000f8e0227 */
        /* <DEDUP_REMOVED lines=9> */
[----:B------:R-:W-:Y:S02]  /*01e0*/  LEA R33, R3, UR5, 0x3 ;  /* 0x0000000503217c11 */ /* 0x000fe4000f8e18ff */
[C---:B------:R-:W-:Y:S02]  /*01f0*/  IADD3 R36, R37.reuse, 0x80, RZ ;  /* 0x0000008025247810 */ /* 0x040fe40007ffe0ff */
[C---:B------:R-:W-:Y:S02]  /*0200*/  IADD3 R35, R37.reuse, 0x100, RZ ;  /* 0x0000010025237810 */ /* 0x040fe40007ffe0ff */
[----:B-1----:R-:W-:-:S07]  /*0210*/  IADD3 R34, R37, 0x180, RZ ;  /* 0x0000018025227810 */ /* 0x002fce0007ffe0ff */
.L_x_1327:
[----:B01----:R-:W0:Y:S01]  /*0220*/  LDC R11, c[0x0][0x288] ;  /* 0x0000a200ff0b7b82 */ /* 0x003e220000000800 */
[----:B------:R-:W-:Y:S01]  /*0230*/  ULDC.64 UR14, c[0x0][0x278] ;  /* 0x00009e00000e7ab9 */ /* 0x000fe20000000a00 */
[----:B------:R-:W-:Y:S01]  /*0240*/  SHF.R.S32.HI R13, RZ, 0x1f, R39 ;  /* 0x0000001fff0d7819 */ /* 0x000fe20000011427 */
[----:B------:R-:W-:Y:S01]  /*0250*/  ULDC.64 UR12, c[0x0][0x280] ;  /* 0x0000a000000c7ab9 */ /* 0x000fe20000000a00 */
[----:B------:R-:W-:-:S04]  /*0260*/  CS2R R30, SRZ ;  /* 0x00000000001e7805 */ /* 0x000fc8000001ff00 */
[----:B------:R-:W1:Y:S01]  /*0270*/  @P0 LDC.64 R22, c[0x0][0x270] ;  /* 0x00009c00ff160b82 */ /* 0x000e620000000a00 */
[----:B0-----:R-:W-:-:S04]  /*0280*/  IABS R5, R11 ;  /* 0x0000000b00057213 */ /* 0x001fc80000000000 */
[----:B------:R-:W0:Y:S08]  /*0290*/  I2F.RP R0, R5 ;  /* 0x0000000500007306 */ /* 0x000e300000209400 */
[----:B0-----:R-:W0:Y:S02]  /*02a0*/  MUFU.RCP R0, R0 ;  /* 0x0000000000007308 */ /* 0x001e240000001000 */
[----:B0-----:R-:W-:-:S06]  /*02b0*/  IADD3 R2, R0, 0xffffffe, RZ ;  /* 0x0ffffffe00027810 */ /* 0x001fcc0007ffe0ff */
[----:B--2---:R0:W2:Y:S02]  /*02c0*/  F2I.FTZ.U32.TRUNC.NTZ R3, R2 ;  /* 0x0000000200037305 */ /* 0x0040a4000021f000 */
[----:B0-----:R-:W-:Y:S02]  /*02d0*/  MOV R2, RZ ;  /* 0x000000ff00027202 */ /* 0x001fe40000000f00 */
[----:B--2---:R-:W-:-:S05]  /*02e0*/  IADD3 R8, RZ, -R3, RZ ;  /* 0x80000003ff087210 */ /* 0x004fca0007ffe0ff */
[----:B------:R-:W-:Y:S01]  /*02f0*/  IMAD R7, R8, R5, RZ ;  /* 0x0000000508077224 */ /* 0x000fe200078e02ff */
[----:B------:R-:W-:-:S03]  /*0300*/  IABS R8, R38 ;  /* 0x0000002600087213 */ /* 0x000fc60000000000 */
[----:B------:R-:W-:Y:S01]  /*0310*/  IMAD.HI.U32 R3, R3, R7, R2 ;  /* 0x0000000703037227 */ /* 0x000fe200078e0002 */
[----:B------:R-:W-:-:S05]  /*0320*/  SHF.R.S32.HI R7, RZ, 0x1f, R36 ;  /* 0x0000001fff077819 */ /* 0x000fca0000011424 */
        /* <DEDUP_REMOVED lines=9> */
[----:B------:R-:W-:-:S02]  /*03c0*/  ISETP.GE.AND P3, PT, R0, RZ, PT ;  /* 0x000000ff0000720c */ /* 0x000fc40003f66270 */
[----:B------:R-:W-:-:S05]  /*03d0*/  SHF.R.S32.HI R5, RZ, 0x1f, R35 ;  /* 0x0000001fff057819 */ /* 0x000fca0000011423 */
[----:B------:R-:W-:Y:S02]  /*03e0*/  @P1 IADD3 R3, R3, 0x1, RZ ;  /* 0x0000000103031810 */ /* 0x000fe40007ffe0ff */
[----:B------:R-:W-:Y:S02]  /*03f0*/  ISETP.GE.U32.AND P1, PT, R36, UR14, PT ;  /* 0x0000000e24007c0c */ /* 0x000fe4000bf26070 */
[----:B------:R-:W-:Y:S02]  /*0400*/  MOV R9, R3 ;  /* 0x0000000300097202 */ /* 0x000fe40000000f00 */
[----:B------:R-:W-:Y:S02]  /*0410*/  ISETP.GE.AND.EX P1, PT, R7, UR15, PT, P1 ;  /* 0x0000000f07007c0c */ /* 0x000fe4000bf26310 */
[----:B------:R-:W-:Y:S02]  /*0420*/  @!P3 IADD3 R9, -R9, RZ, RZ ;  /* 0x000000ff0909b210 */ /* 0x000fe40007ffe1ff */
[----:B------:R-:W-:-:S02]  /*0430*/  @!P2 LOP3.LUT R9, RZ, R11, RZ, 0x33, !PT ;  /* 0x0000000bff09a212 */ /* 0x000fc400078e33ff */
[----:B------:R-:W-:Y:S02]  /*0440*/  ISETP.GE.U32.AND P2, PT, R35, UR14, PT ;  /* 0x0000000e23007c0c */ /* 0x000fe4000bf46070 */
[----:B------:R-:W-:Y:S02]  /*0450*/  IADD3 R3, -R9, RZ, RZ ;  /* 0x000000ff09037210 */ /* 0x000fe40007ffe1ff */
[C---:B------:R-:W-:Y:S02]  /*0460*/  ISETP.GT.U32.OR P1, PT, R6.reuse, 0x27f, P1 ;  /* 0x0000027f0600780c */ /* 0x040fe40000f24470 */
[----:B------:R-:W-:Y:S01]  /*0470*/  ISETP.GE.AND.EX P2, PT, R5, UR15, PT, P2 ;  /* 0x0000000f05007c0c */ /* 0x000fe2000bf46320 */
[----:B------:R-:W-:Y:S01]  /*0480*/  IMAD R2, R11, R3, R38 ;  /* 0x000000030b027224 */ /* 0x000fe200078e0226 */
[----:B------:R-:W-:Y:S01]  /*0490*/  SHF.R.S32.HI R0, RZ, 0x1f, R9 ;  /* 0x0000001fff007819 */ /* 0x000fe20000011409 */
[----:B------:R-:W0:Y:S01]  /*04a0*/  @P0 LDC.64 R10, c[0x0][0x220] ;  /* 0x00008800ff0a0b82 */ /* 0x000e220000000a00 */
[----:B------:R-:W-:Y:S01]  /*04b0*/  ISETP.GT.U32.OR P2, PT, R6, 0x27f, P2 ;  /* 0x0000027f0600780c */ /* 0x000fe20001744470 */
[----:B------:R-:W-:Y:S01]  /*04c0*/  IMAD R2, R2, 0xa, RZ ;  /* 0x0000000a02027824 */ /* 0x000fe200078e02ff */
[----:B------:R-:W-:Y:S01]  /*04d0*/  SHF.R.S32.HI R3, RZ, 0x1f, R34 ;  /* 0x0000001fff037819 */ /* 0x000fe20000011422 */
[----:B------:R-:W-:Y:S01]  /*04e0*/  IMAD R0, R0, UR12, RZ ;  /* 0x0000000c00007c24 */ /* 0x000fe2000f8e02ff */
[----:B------:R-:W-:-:S02]  /*04f0*/  ISETP.GE.U32.AND P3, PT, R34, UR14, PT ;  /* 0x0000000e22007c0c */ /* 0x000fc4000bf66070 */
[----:B------:R-:W-:Y:S01]  /*0500*/  IADD3 R40, P4, R39, R2, RZ ;  /* 0x0000000227287210 */ /* 0x000fe20007f9e0ff */
[----:B------:R-:W2:Y:S01]  /*0510*/  @!P1 LDC.64 R18, c[0x0][0x270] ;  /* 0x00009c00ff129b82 */ /* 0x000ea20000000a00 */
[----:B------:R-:W-:Y:S01]  /*0520*/  ISETP.GE.AND.EX P3, PT, R3, UR15, PT, P3 ;  /* 0x0000000f03007c0c */ /* 0x000fe2000bf66330 */
[----:B------:R-:W-:Y:S01]  /*0530*/  IMAD R43, R9, UR13, R0 ;  /* 0x0000000d092b7c24 */ /* 0x000fe2000f8e0200 */
[----:B------:R-:W-:Y:S01]  /*0540*/  LEA.HI.X.SX32 R41, R2, R13, 0x1, P4 ;  /* 0x0000000d02297211 */ /* 0x000fe200020f0eff */
[----:B-1----:R-:W-:Y:S01]  /*0550*/  @P0 IMAD R0, R29, R22, RZ ;  /* 0x000000161d000224 */ /* 0x002fe200078e02ff */
[----:B------:R-:W-:Y:S01]  /*0560*/  ISETP.GT.U32.OR P3, PT, R6, 0x27f, P3 ;  /* 0x0000027f0600780c */ /* 0x000fe20001f64470 */
[----:B------:R-:W-:Y:S02]  /*0570*/  IMAD.WIDE.U32 R40, R9, UR12, R40 ;  /* 0x0000000c09287c25 */ /* 0x000fe4000f8e0028 */
[----:B------:R-:W1:Y:S02]  /*0580*/  @!P2 LDC.64 R14, c[0x0][0x270] ;  /* 0x00009c00ff0eab82 */ /* 0x000e640000000a00 */
[----:B------:R-:W-:Y:S01]  /*0590*/  @P0 IMAD R21, R37, R23, R0 ;  /* 0x0000001725150224 */ /* 0x000fe200078e0200 */
[----:B------:R-:W-:-:S02]  /*05a0*/  IADD3 R43, R41, R43, RZ ;  /* 0x0000002b292b7210 */ /* 0x000fc40007ffe0ff */
[----:B------:R-:W-:-:S03]  /*05b0*/  @P0 MOV R42, R40 ;  /* 0x00000028002a0202 */ /* 0x000fc60000000f00 */
[----:B------:R-:W3:Y:S02]  /*05c0*/  @!P1 LDC.64 R16, c[0x0][0x220] ;  /* 0x00008800ff109b82 */ /* 0x000ee40000000a00 */
[----:B------:R-:W-:-:S06]  /*05d0*/  @P0 IMAD.WIDE.U32 R22, R37, R22, R42 ;  /* 0x0000001625160225 */ /* 0x000fcc00078e002a */
[----:B------:R-:W4:Y:S01]  /*05e0*/  @!P2 LDC.64 R12, c[0x0][0x220] ;  /* 0x00008800ff0cab82 */ /* 0x000f220000000a00 */
[----:B------:R-:W-:Y:S02]  /*05f0*/  @P0 IADD3 R0, R23, R21, RZ ;  /* 0x0000001517000210 */ /* 0x000fe40007ffe0ff */
[C---:B0-----:R-:W-:Y:S01]  /*0600*/  @P0 LEA R20, P4, R22.reuse, R10, 0x1 ;  /* 0x0000000a16140211 */ /* 0x041fe200078808ff */
[----:B--2---:R-:W-:Y:S01]  /*0610*/  @!P1 IMAD R10, R7, R18, RZ ;  /* 0x00000012070a9224 */ /* 0x004fe200078e02ff */
[----:B------:R-:W-:Y:S02]  /*0620*/  @!P1 MOV R23, R43 ;  /* 0x0000002b00179202 */ /* 0x000fe40000000f00 */
[----:B------:R-:W-:Y:S01]  /*0630*/  @P0 LEA.HI.X R21, R22, R11, R0, 0x1, P4 ;  /* 0x0000000b16150211 */ /* 0x000fe200020f0c00 */
[----:B------:R-:W0:Y:S01]  /*0640*/  @!P3 LDC.64 R8, c[0x0][0x270] ;  /* 0x00009c00ff08bb82 */ /* 0x000e220000000a00 */
[----:B------:R-:W-:Y:S01]  /*0650*/  @!P1 MOV R22, R40 ;  /* 0x0000002800169202 */ /* 0x000fe20000000f00 */
[C---:B------:R-:W-:Y:S01]  /*0660*/  @!P1 IMAD R25, R36.reuse, R19, R10 ;  /* 0x0000001324199224 */ /* 0x040fe200078e020a */
[----:B------:R-:W-:Y:S01]  /*0670*/  @!P2 MOV R19, R43 ;  /* 0x0000002b0013a202 */ /* 0x000fe20000000f00 */
[----:B-1----:R-:W-:Y:S01]  /*0680*/  @!P2 IMAD R0, R5, R14, RZ ;  /* 0x0000000e0500a224 */ /* 0x002fe200078e02ff */
[----:B------:R-:W2:Y:S01]  /*0690*/  @P0 LDG.E R31, desc[UR8][R20.64] ;  /* 0x00000008141f0981 */ /* 0x000ea2000c1e1900 */
[----:B------:R-:W-:Y:S01]  /*06a0*/  @!P1 IMAD.WIDE.U32 R22, R36, R18, R22 ;  /* 0x0000001224169225 */ /* 0x000fe200078e0016 */
[----:B------:R-:W-:Y:S01]  /*06b0*/  @!P2 MOV R18, R40 ;  /* 0x000000280012a202 */ /* 0x000fe20000000f00 */
[----:B------:R-:W1:Y:S02]  /*06c0*/  @!P3 LDC.64 R10, c[0x0][0x220] ;  /* 0x00008800ff0abb82 */ /* 0x000e640000000a00 */
[----:B------:R-:W-:Y:S01]  /*06d0*/  @!P2 IMAD R15, R35, R15, R0 ;  /* 0x0000000f230fa224 */ /* 0x000fe200078e0200 */
[----:B------:R-:W-:Y:S01]  /*06e0*/  @!P1 IADD3 R0, R23, R25, RZ ;  /* 0x0000001917009210 */ /* 0x000fe20007ffe0ff */
[----:B------:R-:W-:Y:S01]  /*06f0*/  @!P2 IMAD.WIDE.U32 R18, R35, R14, R18 ;  /* 0x0000000e2312a225 */ /* 0x000fe200078e0012 */
[----:B---3--:R-:W-:-:S04]  /*0700*/  @!P1 LEA R16, P4, R22, R16, 0x1 ;  /* 0x0000001016109211 */ /* 0x008fc800078808ff */
[----:B------:R-:W-:Y:S02]  /*0710*/  @!P1 LEA.HI.X R17, R22, R17, R0, 0x1, P4 ;  /* 0x0000001116119211 */ /* 0x000fe400020f0c00 */
[----:B------:R-:W-:Y:S02]  /*0720*/  @!P2 IADD3 R14, R19, R15, RZ ;  /* 0x0000000f130ea210 */ /* 0x000fe40007ffe0ff */
[C---:B----4-:R-:W-:Y:S01]  /*0730*/  @!P2 LEA R12, P4, R18.reuse, R12, 0x1 ;  /* 0x0000000c120ca211 */ /* 0x050fe200078808ff */
[----:B0-----:R-:W-:Y:S01]  /*0740*/  @!P3 IMAD R15, R3, R8, RZ ;  /* 0x00000008030fb224 */ /* 0x001fe200078e02ff */
[----:B------:R-:W-:Y:S02]  /*0750*/  MOV R0, RZ ;  /* 0x000000ff00007202 */ /* 0x000fe40000000f00 */
[----:B------:R-:W-:Y:S01]  /*0760*/  @!P2 LEA.HI.X R13, R18, R13, R14, 0x1, P4 ;  /* 0x0000000d120da211 */ /* 0x000fe200020f0c0e */
[----:B------:R-:W-:Y:S01]  /*0770*/  @!P3 IMAD R9, R34, R9, R15 ;  /* 0x000000092209b224 */ /* 0x000fe200078e020f */
[----:B------:R-:W-:-:S02]  /*0780*/  @!P3 MOV R14, R40 ;  /* 0x00000028000eb202 */ /* 0x000fc40000000f00 */
[----:B------:R-:W-:Y:S01]  /*0790*/  @!P3 MOV R15, R43 ;  /* 0x0000002b000fb202 */ /* 0x000fe20000000f00 */
[----:B------:R-:W3:Y:S02]  /*07a0*/  @!P1 LDG.E R0, desc[UR8][R16.64] ;  /* 0x0000000810009981 */ /* 0x000ee4000c1e1900 */
[----:B------:R-:W-:Y:S01]  /*07b0*/  @!P3 IMAD.WIDE.U32 R14, R34, R8, R14 ;  /* 0x00000008220eb225 */ /* 0x000fe200078e000e */
[----:B------:R-:W-:Y:S01]  /*07c0*/  MOV R28, RZ ;  /* 0x000000ff001c7202 */ /* 0x000fe20000000f00 */
[----:B------:R0:W4:Y:S03]  /*07d0*/  @!P2 LDG.E R30, desc[UR8][R12.64] ;  /* 0x000000080c1ea981 */ /* 0x000126000c1e1900 */
[----:B------:R-:W-:Y:S02]  /*07e0*/  @!P3 IADD3 R8, R15, R9, RZ ;  /* 0x000000090f08b210 */ /* 0x000fe40007ffe0ff */
[----:B-1----:R-:W-:-:S04]  /*07f0*/  @!P3 LEA R10, P1, R14, R10, 0x1 ;  /* 0x0000000a0e0ab211 */ /* 0x002fc800078208ff */
[----:B------:R-:W-:-:S05]  /*0800*/  @!P3 LEA.HI.X R11, R14, R11, R8, 0x1, P1 ;  /* 0x0000000b0e0bb211 */ /* 0x000fca00008f0c08 */
[----:B------:R1:W5:Y:S01]  /*0810*/  @!P3 LDG.E R28, desc[UR8][R10.64] ;  /* 0x000000080a1cb981 */ /* 0x000362000c1e1900 */
[C---:B------:R-:W-:Y:S02]  /*0820*/  ISETP.GT.AND P1, PT, R4.reuse, 0x1e, PT ;  /* 0x0000001e0400780c */ /* 0x040fe40003f24270 */
[----:B------:R-:W-:Y:S02]  /*0830*/  ISETP.NE.AND P3, PT, R4, RZ, PT ;  /* 0x000000ff0400720c */ /* 0x000fe40003f65270 */
[----:B------:R-:W-:Y:S01]  /*0840*/  ISETP.NE.AND P2, PT, R6, RZ, PT ;  /* 0x000000ff0600720c */ /* 0x000fe20003f45270 */
[----:B------:R-:W-:Y:S01]  /*0850*/  BSSY B0, `(.L_x_1306) ;  /* 0x0000070000007945 */ /* 0x000fe20003800000 */
[----:B--2---:R-:W-:Y:S02]  /*0860*/  PRMT R8, R31, 0x7632, R8 ;  /* 0x000076321f087816 */ /* 0x004fe40000000008 */
[----:B---3--:R-:W-:-:S04]  /*0870*/  PRMT R9, R0, 0x7632, R9 ;  /* 0x0000763200097816 */ /* 0x008fc80000000009 */
[----:B------:R-:W-:Y:S02]  /*0880*/  SHF.L.U32 R15, R9, 0x10, RZ ;  /* 0x00000010090f7819 */ /* 0x000fe400000006ff */
[----:B------:R-:W-:Y:S02]  /*0890*/  SHF.L.U32 R9, R8, 0x10, RZ ;  /* 0x0000001008097819 */ /* 0x000fe400000006ff */
[----:B------:R-:W-:Y:S02]  /*08a0*/  SHF.L.U32 R8, R31, 0x10, RZ ;  /* 0x000000101f087819 */ /* 0x000fe400000006ff */
[----:B------:R-:W-:Y:S01]  /*08b0*/  SHF.L.U32 R14, R0, 0x10, RZ ;  /* 0x00000010000e7819 */ /* 0x000fe200000006ff */
[----:B0-----:R-:W-:Y:S01]  /*08c0*/  FMUL.FTZ R13, R9, R9 ;  /* 0x00000009090d7220 */ /* 0x001fe20000410000 */
[----:B----4-:R-:W-:Y:S01]  /*08d0*/  PRMT R16, R30, 0x7632, R16 ;  /* 0x000076321e107816 */ /* 0x010fe20000000010 */
[----:B------:R-:W-:Y:S01]  /*08e0*/  FADD.FTZ R9, R8, R9 ;  /* 0x0000000908097221 */ /* 0x000fe20000010000 */
[----:B------:R-:W-:Y:S01]  /*08f0*/  FMUL.FTZ R17, R15, R15 ;  /* 0x0000000f0f117220 */ /* 0x000fe20000410000 */
[----:B------:R-:W-:Y:S01]  /*0900*/  FADD.FTZ R12, R14, R15 ;  /* 0x0000000f0e0c7221 */ /* 0x000fe20000010000 */
[----:B------:R-:W-:Y:S01]  /*0910*/  FFMA.FTZ R13, R8, R8, R13 ;  /* 0x00000008080d7223 */ /* 0x000fe2000001000d */
[----:B------:R-:W-:Y:S01]  /*0920*/  FADD.FTZ R9, RZ, R9 ;  /* 0x00000009ff097221 */ /* 0x000fe20000010000 */
[----:B-1----:R-:W-:-:S02]  /*0930*/  SHF.L.U32 R11, R16, 0x10, RZ ;  /* 0x00000010100b7819 */ /* 0x002fc400000006ff */
[----:B-----5:R-:W-:Y:S02]  /*0940*/  PRMT R10, R28, 0x7632, R10 ;  /* 0x000076321c0a7816 */ /* 0x020fe4000000000a */
[----:B------:R-:W-:Y:S01]  /*0950*/  SHF.L.U32 R8, R30, 0x10, RZ ;  /* 0x000000101e087819 */ /* 0x000fe200000006ff */
[----:B------:R-:W-:Y:S01]  /*0960*/  FADD.FTZ R9, R9, R12 ;  /* 0x0000000c09097221 */ /* 0x000fe20000010000 */
[----:B------:R-:W-:Y:S01]  /*0970*/  FFMA.FTZ R14, R14, R14, R17 ;  /* 0x0000000e0e0e7223 */ /* 0x000fe20000010011 */
[----:B------:R-:W-:Y:S01]  /*0980*/  FADD.FTZ R13, RZ, R13 ;  /* 0x0000000dff0d7221 */ /* 0x000fe20000010000 */
[----:B------:R-:W-:Y:S01]  /*0990*/  SHF.L.U32 R12, R10, 0x10, RZ ;  /* 0x000000100a0c7819 */ /* 0x000fe200000006ff */
[----:B------:R-:W-:Y:S01]  /*09a0*/  FMUL.FTZ R15, R11, R11 ;  /* 0x0000000b0b0f7220 */ /* 0x000fe20000410000 */
[----:B------:R-:W-:Y:S01]  /*09b0*/  FADD.FTZ R10, R8, R11 ;  /* 0x0000000b080a7221 */ /* 0x000fe20000010000 */
[----:B------:R-:W-:Y:S01]  /*09c0*/  SHF.L.U32 R11, R28, 0x10, RZ ;  /* 0x000000101c0b7819 */ /* 0x000fe200000006ff */
[----:B------:R-:W-:Y:S01]  /*09d0*/  FADD.FTZ R13, R13, R14 ;  /* 0x0000000e0d0d7221 */ /* 0x000fe20000010000 */
[----:B------:R-:W-:Y:S01]  /*09e0*/  FFMA.FTZ R8, R8, R8, R15 ;  /* 0x0000000808087223 */ /* 0x000fe2000001000f */
[----:B------:R-:W-:-:S02]  /*09f0*/  FMUL.FTZ R14, R12, R12 ;  /* 0x0000000c0c0e7220 */ /* 0x000fc40000410000 */
[----:B------:R-:W-:Y:S01]  /*0a00*/  FADD.FTZ R12, R11, R12 ;  /* 0x0000000c0b0c7221 */ /* 0x000fe20000010000 */
[----:B------:R-:W-:Y:S01]  /*0a10*/  FADD.FTZ R8, R13, R8 ;  /* 0x000000080d087221 */ /* 0x000fe20000010000 */
[----:B------:R-:W-:Y:S01]  /*0a20*/  FFMA.FTZ R11, R11, R11, R14 ;  /* 0x0000000b0b0b7223 */ /* 0x000fe2000001000e */
[----:B------:R-:W-:-:S03]  /*0a30*/  FADD.FTZ R9, R9, R10 ;  /* 0x0000000a09097221 */ /* 0x000fc60000010000 */
[----:B------:R-:W-:Y:S01]  /*0a40*/  FADD.FTZ R8, R8, R11 ;  /* 0x0000000b08087221 */ /* 0x000fe20000010000 */
[----:B------:R-:W-:-:S04]  /*0a50*/  FADD.FTZ R12, R9, R12 ;  /* 0x0000000c090c7221 */ /* 0x000fc80000010000 */
[----:B------:R-:W0:Y:S04]  /*0a60*/  SHFL.DOWN PT, R11, R8, 0x1, 0x1f ;  /* 0x08201f00080b7f89 */ /* 0x000e2800000e0000 */
[----:B------:R-:W1:Y:S01]  /*0a70*/  SHFL.DOWN PT, R9, R12, 0x1, 0x1f ;  /* 0x08201f000c097f89 */ /* 0x000e6200000e0000 */
[----:B0-----:R-:W-:Y:S01]  /*0a80*/  @!P1 FADD.FTZ R8, R8, R11 ;  /* 0x0000000b08089221 */ /* 0x001fe20000010000 */
[----:B-1----:R-:W-:-:S04]  /*0a90*/  @!P1 FADD.FTZ R12, R12, R9 ;  /* 0x000000090c0c9221 */ /* 0x002fc80000010000 */
[----:B------:R-:W0:Y:S04]  /*0aa0*/  SHFL.DOWN PT, R11, R8, 0x2, 0x1f ;  /* 0x08401f00080b7f89 */ /* 0x000e2800000e0000 */
[----:B------:R-:W1:Y:S01]  /*0ab0*/  SHFL.DOWN PT, R9, R12, 0x2, 0x1f ;  /* 0x08401f000c097f89 */ /* 0x000e6200000e0000 */
[----:B------:R-:W-:-:S13]  /*0ac0*/  ISETP.GT.AND P1, PT, R4, 0x1d, PT ;  /* 0x0000001d0400780c */ /* 0x000fda0003f24270 */
        /* <DEDUP_REMOVED lines=26> */
[----:B------:R-:W3:Y:S04]  /*0c70*/  LDS.128 R16, [UR5+0x40] ;  /* 0x00004005ff107984 */ /* 0x000ee80008000c00 */
[----:B------:R-:W4:Y:S01]  /*0c80*/  LDS.128 R8, [UR5+0x50] ;  /* 0x00005005ff087984 */ /* 0x000f220008000c00 */
[----:B-1----:R-:W-:Y:S01]  /*0c90*/  FADD.FTZ R45, R12, R20 ;  /* 0x000000140c2d7221 */ /* 0x002fe20000010000 */
[----:B------:R-:W-:-:S02]  /*0ca0*/  FADD.FTZ R20, R13, R21 ;  /* 0x000000150d147221 */ /* 0x000fc40000010000 */
[----:B0-----:R-:W0:Y:S01]  /*0cb0*/  LDS.128 R12, [UR5+0x60] ;  /* 0x00006005ff0c7984 */ /* 0x001e220008000c00 */
[----:B------:R-:W-:Y:S01]  /*0cc0*/  FADD.FTZ R45, R45, R22 ;  /* 0x000000162d2d7221 */ /* 0x000fe20000010000 */
[----:B------:R-:W-:-:S03]  /*0cd0*/  FADD.FTZ R20, R20, R23 ;  /* 0x0000001714147221 */ /* 0x000fc60000010000 */
        /* <DEDUP_REMOVED lines=16> */
[----:B------:R-:W-:Y:S02]  /*0de0*/  FADD.FTZ R12, R24, R13 ;  /* 0x0000000d180c7221 */ /* 0x000fe40000010000 */
[----:B------:R-:W0:Y:S01]  /*0df0*/  LDS.128 R24, [UR5+0xa0] ;  /* 0x0000a005ff187984 */ /* 0x000e220008000c00 */
[----:B------:R-:W-:Y:S01]  /*0e00*/  FADD.FTZ R45, R45, R14 ;  /* 0x0000000e2d2d7221 */ /* 0x000fe20000010000 */
[----:B------:R-:W-:Y:S02]  /*0e10*/  FADD.FTZ R14, R12, R15 ;  /* 0x0000000f0c0e7221 */ /* 0x000fe40000010000 */
[----:B------:R-:W4:Y:S01]  /*0e20*/  LDS.64 R12, [UR5+0xb0] ;  /* 0x0000b005ff0c7984 */ /* 0x000f220008000a00 */
        /* <DEDUP_REMOVED lines=16> */
[----:B----4-:R-:W-:Y:S01]  /*0f30*/  FADD.FTZ R12, R45, R12 ;  /* 0x0000000c2d0c7221 */ /* 0x010fe20000010000 */
[----:B------:R-:W-:-:S07]  /*0f40*/  FADD.FTZ R13, R14, R13 ;  /* 0x0000000d0e0d7221 */ /* 0x000fce0000010000 */
.L_x_1307:
[----:B------:R-:W-:Y:S05]  /*0f50*/  BSYNC B0 ;  /* 0x0000000000007941 */ /* 0x000fea0003800000 */
.L_x_1306:
[----:B------:R-:W1:Y:S01]  /*0f60*/  LDC R23, c[0x0][0xc] ;  /* 0x00000300ff177b82 */ /* 0x000e620000000800 */
[----:B------:R-:W-:Y:S02]  /*0f70*/  PRMT R20, R0, 0x7632, R20 ;  /* 0x0000763200147816 */ /* 0x000fe40000000014 */
[----:B------:R-:W-:Y:S02]  /*0f80*/  PRMT R21, R31, 0x7632, R21 ;  /* 0x000076321f157816 */ /* 0x000fe40000000015 */
[----:B------:R-:W-:Y:S02]  /*0f90*/  PRMT R19, R30, 0x7632, R19 ;  /* 0x000076321e137816 */ /* 0x000fe40000000013 */
[----:B------:R-:W-:Y:S02]  /*0fa0*/  PRMT R18, R28, 0x7632, R18 ;  /* 0x000076321c127816 */ /* 0x000fe40000000012 */
[----:B-1----:R-:W-:-:S13]  /*0fb0*/  ISETP.GE.U32.AND P1, PT, R23, 0x2, PT ;  /* 0x000000021700780c */ /* 0x002fda0003f26070 */
[----:B------:R-:W-:Y:S05]  /*0fc0*/  @!P1 BRA `(.L_x_1308) ;  /* 0x0000000800709947 */ /* 0x000fea0003800000 */
[----:B------:R-:W-:Y:S05]  /*0fd0*/  @P2 BRA `(.L_x_1309) ;  /* 0x0000000000742947 */ /* 0x000fea0003800000 */
[----:B------:R-:W1:Y:S01]  /*0fe0*/  LDC R17, c[0x0][0x10] ;  /* 0x00000400ff117b82 */ /* 0x000e620000000800 */
[----:B------:R-:W2:Y:S01]  /*0ff0*/  S2R R16, SR_CTAID.Y ;  /* 0x0000000000107919 */ /* 0x000ea20000002600 */
[C---:B------:R-:W-:Y:S02]  /*1000*/  LOP3.LUT R14, R32.reuse, 0x1, RZ, 0xc0, !PT ;  /* 0x00000001200e7812 */ /* 0x040fe400078ec0ff */
[----:B------:R-:W-:-:S04]  /*1010*/  LOP3.LUT P1, RZ, R32, 0x2, RZ, 0xc0, !PT ;  /* 0x0000000220ff7812 */ /* 0x000fc8000782c0ff */
[----:B------:R-:W3:Y:S08]  /*1020*/  LDC.64 R10, c[0x0][0x248] ;  /* 0x00009200ff0a7b82 */ /* 0x000ef00000000a00 */
[----:B------:R-:W4:Y:S01]  /*1030*/  LDC.64 R8, c[0x0][0x240] ;  /* 0x00009000ff087b82 */ /* 0x000f220000000a00 */
[----:B-1----:R-:W-:-:S04]  /*1040*/  IMAD R14, R14, R17, RZ ;  /* 0x000000110e0e7224 */ /* 0x002fc800078e02ff */
[----:B------:R-:W-:-:S05]  /*1050*/  IMAD R15, R14, R23, RZ ;  /* 0x000000170e0f7224 */ /* 0x000fca00078e02ff */
[----:B------:R-:W-:Y:S01]  /*1060*/  SHF.L.U32 R15, R15, 0x1, RZ ;  /* 0x000000010f0f7819 */ /* 0x000fe200000006ff */
[----:B--2---:R-:W-:-:S04]  /*1070*/  IMAD R17, R17, UR7, R16 ;  /* 0x0000000711117c24 */ /* 0x004fc8000f8e0210 */
[----:B---3--:R-:W-:Y:S01]  /*1080*/  IMAD.WIDE R10, R15, 0x4, R10 ;  /* 0x000000040f0a7825 */ /* 0x008fe200078e020a */
[----:B------:R-:W-:Y:S02]  /*1090*/  IADD3 R15, R14, R16, RZ ;  /* 0x000000100e0f7210 */ /* 0x000fe40007ffe0ff */
[----:B------:R-:W-:-:S03]  /*10a0*/  MOV R14, 0xffffffff ;  /* 0xffffffff000e7802 */ /* 0x000fc60000000f00 */
[----:B----4-:R-:W-:Y:S01]  /*10b0*/  IMAD.WIDE.U32 R8, R15, 0x4, R8 ;  /* 0x000000040f087825 */ /* 0x010fe200078e0008 */
[----:B------:R-:W-:-:S03]  /*10c0*/  SEL R15, R23, RZ, !P1 ;  /* 0x000000ff170f7207 */ /* 0x000fc60004800000 */
[----:B------:R-:W-:Y:S01]  /*10d0*/  IMAD.WIDE.U32 R10, R17, 0x8, R10 ;  /* 0x00000008110a7825 */ /* 0x000fe200078e000a */
[----:B------:R-:W-:Y:S02]  /*10e0*/  SEL R17, R14, 0x1, P1 ;  /* 0x000000010e117807 */ /* 0x000fe40000800000 */
[----:B------:R-:W-:Y:S02]  /*10f0*/  ISETP.NE.AND P1, PT, R15, -0x1, PT ;  /* 0xffffffff0f00780c */ /* 0x000fe40003f25270 */
[----:B------:R1:W-:Y:S01]  /*1100*/  STG.E.64 desc[UR8][R10.64], R12 ;  /* 0x0000000c0a007986 */ /* 0x0003e2000c101b08 */
[----:B------:R-:W-:Y:S06]  /*1110*/  MEMBAR.ALL.GPU ;  /* 0x0000000000007992 */ /* 0x000fec000000a000 */
[----:B------:R-:W-:-:S00]  /*1120*/  ERRBAR ;  /* 0x00000000000079ab */ /* 0x000fc00000000000 */
[----:B------:R-:W-:Y:S06]  /*1130*/  CGAERRBAR ;  /* 0x00000000000075ab */ /* 0x000fec0000000000 */
[----:B------:R1:W-:Y:S01]  /*1140*/  REDG.E.ADD.S32.STRONG.GPU desc[UR8][R8.64], R17 ;  /* 0x000000110800798e */ /* 0x0003e2000c10e388 */
[----:B------:R-:W-:Y:S05]  /*1150*/  @!P1 BRA `(.L_x_1309) ;  /* 0x0000000000149947 */ /* 0x000fea0003800000 */
.L_x_1310:
[----:B-1----:R-:W2:Y:S04]  /*1160*/  LDG.E.STRONG.GPU R10, desc[UR8][R8.64] ;  /* 0x00000008080a7981 */ /* 0x002ea8000c1ef900 */
[----:B--2---:R-:W-:Y:S01]  /*1170*/  CCTL.IVALL ;  /* 0x00000000ff00798f */ /* 0x004fe20002000000 */
[----:B------:R-:W-:Y:S05]  /*1180*/  YIELD ;  /* 0x0000000000007946 */ /* 0x000fea0003800000 */
[----:B------:R-:W-:-:S13]  /*1190*/  ISETP.NE.AND P1, PT, R10, R15, PT ;  /* 0x0000000f0a00720c */ /* 0x000fda0003f25270 */
[----:B------:R-:W-:Y:S05]  /*11a0*/  @P1 BRA `(.L_x_1310) ;  /* 0xfffffffc00ec1947 */ /* 0x000fea000383ffff */
.L_x_1309:
        /* <DEDUP_REMOVED lines=10> */
[----:B------:R-:W-:-:S07]  /*1250*/  IADD3 R24, -R24, R23, RZ ;  /* 0x0000001718187210 */ /* 0x000fce0007ffe1ff */
.L_x_1312:
[C---:B------:R-:W-:Y:S02]  /*1260*/  IADD3 R15, R22.reuse, 0x1, RZ ;  /* 0x00000001160f7810 */ /* 0x040fe40007ffe0ff */
[C---:B------:R-:W-:Y:S02]  /*1270*/  ISETP.EQ.OR P4, PT, R22.reuse, UR7, P2 ;  /* 0x0000000716007c0c */ /* 0x040fe40009782670 */
[----:B------:R-:W-:Y:S02]  /*1280*/  ISETP.EQ.OR P5, PT, R15, UR7, P2 ;  /* 0x000000070f007c0c */ /* 0x000fe400097a2670 */
[----:B------:R-:W-:-:S04]  /*1290*/  IADD3 R25, R22, 0x2, RZ ;  /* 0x0000000216197810 */ /* 0x000fc80007ffe0ff */
[----:B------:R-:W-:-:S05]  /*12a0*/  ISETP.EQ.OR P3, PT, R25, UR7, P2 ;  /* 0x0000000719007c0c */ /* 0x000fca0009762670 */
[----:B------:R-:W1:Y:S01]  /*12b0*/  @!P4 LDC R45, c[0x0][0x10] ;  /* 0x00000400ff2dcb82 */ /* 0x000e620000000800 */
[----:B------:R-:W-:Y:S01]  /*12c0*/  @!P4 LOP3.LUT R16, R32, 0x1, RZ, 0xc0, !PT ;  /* 0x000000012010c812 */ /* 0x000fe200078ec0ff */
[----:B------:R-:W2:Y:S01]  /*12d0*/  @!P5 S2R R11, SR_CTAID.Y ;  /* 0x00000000000bd919 */ /* 0x000ea20000002600 */
[----:B------:R-:W3:Y:S05]  /*12e0*/  @!P4 S2R R14, SR_CTAID.Y ;  /* 0x00000000000ec919 */ /* 0x000eea0000002600 */
[----:B------:R-:W2:Y:S08]  /*12f0*/  @!P5 LDC R10, c[0x0][0x10] ;  /* 0x00000400ff0adb82 */ /* 0x000eb00000000800 */
[----:B------:R-:W4:Y:S08]  /*1300*/  @!P4 LDC.64 R8, c[0x0][0x248] ;  /* 0x00009200ff08cb82 */ /* 0x000f300000000a00 */
[----:B------:R-:W5:Y:S01]  /*1310*/  @!P5 LDC.64 R26, c[0x0][0x248] ;  /* 0x00009200ff1adb82 */ /* 0x000f620000000a00 */
[----:B-1----:R-:W-:-:S04]  /*1320*/  @!P4 IMAD R16, R16, R45, RZ ;  /* 0x0000002d1010c224 */ /* 0x002fc800078e02ff */
[-C--:B------:R-:W-:Y:S02]  /*1330*/  @!P4 IMAD R16, R16, R23.reuse, RZ ;  /* 0x000000171010c224 */ /* 0x080fe400078e02ff */
[----:B--2---:R-:W-:Y:S01]  /*1340*/  @!P5 IMAD R15, R15, R10, R11 ;  /* 0x0000000a0f0fd224 */ /* 0x004fe200078e020b */
[----:B------:R-:W-:Y:S02]  /*1350*/  @!P5 LOP3.LUT R11, R32, 0x1, RZ, 0xc0, !PT ;  /* 0x00000001200bd812 */ /* 0x000fe400078ec0ff */
[----:B------:R-:W-:Y:S01]  /*1360*/  @!P4 SHF.L.U32 R17, R16, 0x1, RZ ;  /* 0x000000011011c819 */ /* 0x000fe200000006ff */
[----:B---3--:R-:W-:Y:S02]  /*1370*/  @!P4 IMAD R45, R45, R22, R14 ;  /* 0x000000162d2dc224 */ /* 0x008fe400078e020e */
[----:B------:R-:W-:Y:S02]  /*1380*/  @!P5 IMAD R10, R11, R10, RZ ;  /* 0x0000000a0b0ad224 */ /* 0x000fe400078e02ff */
[----:B----4-:R-:W-:Y:S01]  /*1390*/  @!P4 IMAD.WIDE R8, R17, 0x4, R8 ;  /* 0x000000041108c825 */ /* 0x010fe200078e0208 */
[----:B------:R-:W1:Y:S03]  /*13a0*/  @!P3 S2R R11, SR_CTAID.Y ;  /* 0x00000000000bb919 */ /* 0x000e660000002600 */
[----:B------:R-:W-:-:S02]  /*13b0*/  @!P5 IMAD R16, R10, R23, RZ ;  /* 0x000000170a10d224 */ /* 0x000fc400078e02ff */
[----:B------:R-:W2:Y:S01]  /*13c0*/  @!P3 LDC R10, c[0x0][0x10] ;  /* 0x00000400ff0abb82 */ /* 0x000ea20000000800 */
[----:B------:R-:W-:Y:S02]  /*13d0*/  @!P4 IMAD.WIDE.U32 R8, R45, 0x8, R8 ;  /* 0x000000082d08c825 */ /* 0x000fe400078e0008 */
[----:B------:R-:W-:-:S04]  /*13e0*/  @!P5 SHF.L.U32 R17, R16, 0x1, RZ ;  /* 0x000000011011d819 */ /* 0x000fc800000006ff */
[----:B------:R-:W0:Y:S01]  /*13f0*/  @!P4 LDG.E.64 R8, desc[UR8][R8.64] ;  /* 0x000000080808c981 */ /* 0x000e22000c1e1b00 */
[----:B-----5:R-:W-:Y:S01]  /*1400*/  @!P5 IMAD.WIDE R26, R17, 0x4, R26 ;  /* 0x00000004111ad825 */ /* 0x020fe200078e021a */
[----:B------:R-:W-:-:S04]  /*1410*/  IADD3 R17, R22, 0x3, RZ ;  /* 0x0000000316117810 */ /* 0x000fc80007ffe0ff */
[----:B------:R-:W-:Y:S01]  /*1420*/  ISETP.EQ.OR P1, PT, R17, UR7, P2 ;  /* 0x0000000711007c0c */ /* 0x000fe20009722670 */
[----:B------:R-:W-:Y:S01]  /*1430*/  @!P5 IMAD.WIDE.U32 R26, R15, 0x8, R26 ;  /* 0x000000080f1ad825 */ /* 0x000fe200078e001a */
[----:B------:R-:W-:-:S05]  /*1440*/  @!P3 LOP3.LUT R15, R32, 0x1, RZ, 0xc0, !PT ;  /* 0x00000001200fb812 */ /* 0x000fca00078ec0ff */
[----:B--2---:R-:W-:-:S06]  /*1450*/  @!P3 IMAD R16, R15, R10, RZ ;  /* 0x0000000a0f10b224 */ /* 0x004fcc00078e02ff */
[----:B------:R-:W2:Y:S01]  /*1460*/  @!P1 S2R R14, SR_CTAID.Y ;  /* 0x00000000000e9919 */ /* 0x000ea20000002600 */
[----:B------:R-:W3:Y:S01]  /*1470*/  @!P1 LDC R15, c[0x0][0x10] ;  /* 0x00000400ff0f9b82 */ /* 0x000ee20000000800 */
[----:B------:R-:W-:Y:S02]  /*1480*/  @!P3 IMAD R16, R16, R23, RZ ;  /* 0x000000171010b224 */ /* 0x000fe400078e02ff */
[----:B-1----:R-:W-:-:S03]  /*1490*/  @!P3 IMAD R25, R25, R10, R11 ;  /* 0x0000000a1919b224 */ /* 0x002fc600078e020b */
[----:B------:R-:W-:Y:S02]  /*14a0*/  @!P3 SHF.L.U32 R45, R16, 0x1, RZ ;  /* 0x00000001102db819 */ /* 0x000fe400000006ff */
[----:B------:R-:W1:Y:S01]  /*14b0*/  @!P3 LDC.64 R10, c[0x0][0x248] ;  /* 0x00009200ff0abb82 */ /* 0x000e620000000a00 */
[----:B------:R-:W-:-:S05]  /*14c0*/  @!P1 LOP3.LUT R16, R32, 0x1, RZ, 0xc0, !PT ;  /* 0x0000000120109812 */ /* 0x000fca00078ec0ff */
[----:B---3--:R-:W-:-:S04]  /*14d0*/  @!P1 IMAD R16, R16, R15, RZ ;  /* 0x0000000f10109224 */ /* 0x008fc800078e02ff */
[----:B------:R-:W-:Y:S02]  /*14e0*/  @!P1 IMAD R16, R16, R23, RZ ;  /* 0x0000001710109224 */ /* 0x000fe400078e02ff */
[----:B--2---:R-:W-:Y:S02]  /*14f0*/  @!P1 IMAD R17, R17, R15, R14 ;  /* 0x0000000f11119224 */ /* 0x004fe400078e020e */
[----:B------:R-:W2:Y:S01]  /*1500*/  @!P1 LDC.64 R14, c[0x0][0x248] ;  /* 0x00009200ff0e9b82 */ /* 0x000ea20000000a00 */
[----:B-1----:R-:W-:Y:S01]  /*1510*/  @!P3 IMAD.WIDE R10, R45, 0x4, R10 ;  /* 0x000000042d0ab825 */ /* 0x002fe200078e020a */
[----:B------:R-:W-:-:S05]  /*1520*/  @!P1 SHF.L.U32 R45, R16, 0x1, RZ ;  /* 0x00000001102d9819 */ /* 0x000fca00000006ff */
[----:B--2---:R-:W-:-:S04]  /*1530*/  @!P1 IMAD.WIDE R14, R45, 0x4, R14 ;  /* 0x000000042d0e9825 */ /* 0x004fc800078e020e */
[----:B------:R-:W-:Y:S02]  /*1540*/  @!P3 IMAD.WIDE.U32 R44, R25, 0x8, R10 ;  /* 0x00000008192cb825 */ /* 0x000fe400078e000a */
[----:B------:R-:W2:Y:S02]  /*1550*/  @!P5 LDG.E.64 R10, desc[UR8][R26.64] ;  /* 0x000000081a0ad981 */ /* 0x000ea4000c1e1b00 */
        /* <DEDUP_REMOVED lines=15> */
.L_x_1311:
[----:B------:R-:W-:-:S13]  /*1650*/  LOP3.LUT P1, R14, R23, 0x3, RZ, 0xc0, !PT ;  /* 0x00000003170e7812 */ /* 0x000fda000782c0ff */
        /* <DEDUP_REMOVED lines=18> */
.L_x_1314:
[----:B------:R-:W-:Y:S05]  /*1780*/  BSYNC B0 ;  /* 0x0000000000007941 */ /* 0x000fea0003800000 */
.L_x_1313:
[----:B------:R-:W-:Y:S05]  /*1790*/  @!P3 BRA `(.L_x_1308) ;  /* 0x00000000007cb947 */ /* 0x000fea0003800000 */
[C---:B------:R-:W-:Y:S02]  /*17a0*/  IADD3 R24, R22.reuse, 0x1, RZ ;  /* 0x0000000116187810 */ /* 0x040fe40007ffe0ff */
[----:B------:R-:W-:Y:S02]  /*17b0*/  IADD3 R22, R22, 0x2, RZ ;  /* 0x0000000216167810 */ /* 0x000fe40007ffe0ff */
[----:B------:R-:W-:Y:S02]  /*17c0*/  ISETP.EQ.OR P3, PT, R24, UR7, P2 ;  /* 0x0000000718007c0c */ /* 0x000fe40009762670 */
[----:B------:R-:W-:-:S04]  /*17d0*/  ISETP.EQ.OR P1, PT, R22, UR7, P2 ;  /* 0x0000000716007c0c */ /* 0x000fc80009722670 */
[----:B------:R-:W-:-:S07]  /*17e0*/  ISETP.EQ.OR P1, PT, R14, 0x2, P1 ;  /* 0x000000020e00780c */ /* 0x000fce0000f22670 */
[----:B------:R-:W1:Y:S01]  /*17f0*/  @!P3 LDC R26, c[0x0][0x10] ;  /* 0x00000400ff1abb82 */ /* 0x000e620000000800 */
[----:B------:R-:W2:Y:S01]  /*1800*/  @!P3 S2R R25, SR_CTAID.Y ;  /* 0x000000000019b919 */ /* 0x000ea20000002600 */
[----:B------:R-:W-:-:S04]  /*1810*/  @!P3 LOP3.LUT R15, R32, 0x1, RZ, 0xc0, !PT ;  /* 0x00000001200fb812 */ /* 0x000fc800078ec0ff */
[----:B------:R-:W3:Y:S02]  /*1820*/  @!P1 S2R R17, SR_CTAID.Y ;  /* 0x0000000000119919 */ /* 0x000ee40000002600 */
[----:B------:R-:W4:Y:S08]  /*1830*/  @!P1 LDC R16, c[0x0][0x10] ;  /* 0x00000400ff109b82 */ /* 0x000f300000000800 */
[----:B------:R-:W5:Y:S08]  /*1840*/  @!P3 LDC.64 R10, c[0x0][0x248] ;  /* 0x00009200ff0abb82 */ /* 0x000f700000000a00 */
[----:B------:R-:W0:Y:S01]  /*1850*/  @!P1 LDC.64 R8, c[0x0][0x248] ;  /* 0x00009200ff089b82 */ /* 0x000e220000000a00 */
[----:B-1----:R-:W-:Y:S01]  /*1860*/  @!P3 IMAD R14, R15, R26, RZ ;  /* 0x0000001a0f0eb224 */ /* 0x002fe200078e02ff */
[----:B------:R-:W-:-:S03]  /*1870*/  @!P1 LOP3.LUT R15, R32, 0x1, RZ, 0xc0, !PT ;  /* 0x00000001200f9812 */ /* 0x000fc600078ec0ff */
[----:B------:R-:W-:Y:S02]  /*1880*/  @!P3 IMAD R14, R14, R23, RZ ;  /* 0x000000170e0eb224 */ /* 0x000fe400078e02ff */
[----:B----4-:R-:W-:-:S03]  /*1890*/  @!P1 IMAD R44, R15, R16, RZ ;  /* 0x000000100f2c9224 */ /* 0x010fc600078e02ff */
[----:B------:R-:W-:Y:S01]  /*18a0*/  @!P3 SHF.L.U32 R15, R14, 0x1, RZ ;  /* 0x000000010e0fb819 */ /* 0x000fe200000006ff */
[----:B--2---:R-:W-:Y:S02]  /*18b0*/  @!P3 IMAD R25, R24, R26, R25 ;  /* 0x0000001a1819b224 */ /* 0x004fe400078e0219 */
[----:B------:R-:W-:Y:S02]  /*18c0*/  @!P1 IMAD R44, R44, R23, RZ ;  /* 0x000000172c2c9224 */ /* 0x000fe400078e02ff */
[----:B---3--:R-:W-:Y:S02]  /*18d0*/  @!P1 IMAD R17, R22, R16, R17 ;  /* 0x0000001016119224 */ /* 0x008fe400078e0211 */
[----:B-----5:R-:W-:Y:S01]  /*18e0*/  @!P3 IMAD.WIDE R14, R15, 0x4, R10 ;  /* 0x000000040f0eb825 */ /* 0x020fe200078e020a */
[----:B------:R-:W-:-:S05]  /*18f0*/  @!P1 SHF.L.U32 R23, R44, 0x1, RZ ;  /* 0x000000012c179819 */ /* 0x000fca00000006ff */
[----:B0-----:R-:W-:-:S04]  /*1900*/  @!P1 IMAD.WIDE R10, R23, 0x4, R8 ;  /* 0x00000004170a9825 */ /* 0x001fc800078e0208 */
        /* <DEDUP_REMOVED lines=8> */
.L_x_1308:
[----:B------:R-:W-:Y:S01]  /*1990*/  ULDC.64 UR12, c[0x0][0x218] ;  /* 0x00008600000c7ab9 */ /* 0x000fe20000000a00 */
[----:B------:R-:W-:Y:S01]  /*19a0*/  LOP3.LUT P1, RZ, R6, UR7, RZ, 0xfc, !PT ;  /* 0x0000000706ff7c12 */ /* 0x000fe2000f82fcff */
[----:B------:R-:W2:Y:S01]  /*19b0*/  S2UR UR6, SR_CgaCtaId ;  /* 0x00000000000679c3 */ /* 0x000ea20000008800 */
[----:B------:R-:W-:Y:S01]  /*19c0*/  ISETP.EQ.U32.AND P3, PT, RZ, UR12, PT ;  /* 0x0000000cff007c0c */ /* 0x000fe2000bf62070 */
[----:B------:R-:W-:Y:S01]  /*19d0*/  UMOV UR5, 0x400 ;  /* 0x0000040000057882 */ /* 0x000fe20000000000 */
[----:B------:R-:W-:Y:S02]  /*19e0*/  IADD3 R27, R39, R2, RZ ;  /* 0x00000002271b7210 */ /* 0x000fe40007ffe0ff */
[----:B------:R-:W-:Y:S01]  /*19f0*/  ISETP.EQ.OR.EX P1, PT, RZ, UR13, P1, P3 ;  /* 0x0000000dff007c0c */ /* 0x000fe20008f22730 */
[----:B------:R-:W-:Y:S02]  /*1a00*/  ULDC.64 UR12, c[0x0][0x278] ;  /* 0x00009e00000c7ab9 */ /* 0x000fe40000000a00 */
        /* <DEDUP_REMOVED lines=8> */
[----:B------:R0:W-:Y:S02]  /*1a90*/  @!P2 STS.64 [UR5+0xc0], R12 ;  /* 0x0000c00cff00a988 */ /* 0x0001e40008000a05 */
[----:B---3--:R-:W-:-:S04]  /*1aa0*/  IMAD.WIDE R10, R27, 0x4, R8 ;  /* 0x000000041b0a7825 */ /* 0x008fc800078e0208 */
[----:B----4-:R-:W-:-:S05]  /*1ab0*/  @!P1 IMAD.WIDE R22, R38, 0x8, R14 ;  /* 0x0000000826169825 */ /* 0x010fca00078e020e */
[----:B------:R1:W-:Y:S01]  /*1ac0*/  @!P1 STG.E.64 desc[UR8][R22.64], R16 ;  /* 0x0000001016009986 */ /* 0x0003e2000c101b08 */
[----:B------:R-:W-:Y:S06]  /*1ad0*/  BAR.SYNC.DEFER_BLOCKING 0x0 ;  /* 0x0000000000007b1d */ /* 0x000fec0000010000 */
[----:B------:R2:W3:Y:S04]  /*1ae0*/  LDG.E.64 R8, desc[UR8][R24.64] ;  /* 0x0000000818087981 */ /* 0x0004e8000c1e1b00 */
[----:B------:R-:W3:Y:S01]  /*1af0*/  LDG.E.64 R10, desc[UR8][R10.64] ;  /* 0x000000080a0a7981 */ /* 0x000ee2000c1e1b00 */
[----:B------:R-:W-:-:S02]  /*1b00*/  ISETP.NE.AND P4, PT, RZ, UR10, PT ;  /* 0x0000000aff007c0c */ /* 0x000fc4000bf85270 */
[----:B0-----:R-:W-:Y:S01]  /*1b10*/  SHF.L.U32 R13, R31, 0x10, RZ ;  /* 0x000000101f0d7819 */ /* 0x001fe200000006ff */
[----:B------:R-:W0:Y:S01]  /*1b20*/  LDS.64 R14, [UR5+0xc0] ;  /* 0x0000c005ff0e7984 */ /* 0x000e220008000a00 */
[----:B-1----:R-:W-:Y:S02]  /*1b30*/  SHF.L.U32 R17, R0, 0x10, RZ ;  /* 0x0000001000117819 */ /* 0x002fe400000006ff */
[----:B------:R-:W-:Y:S02]  /*1b40*/  SHF.L.U32 R21, R21, 0x10, RZ ;  /* 0x0000001015157819 */ /* 0x000fe400000006ff */
[----:B------:R-:W-:Y:S02]  /*1b50*/  SHF.L.U32 R23, R30, 0x10, RZ ;  /* 0x000000101e177819 */ /* 0x000fe400000006ff */
[----:B------:R-:W-:Y:S02]  /*1b60*/  SHF.L.U32 R19, R19, 0x10, RZ ;  /* 0x0000001013137819 */ /* 0x000fe400000006ff */
[----:B------:R-:W-:-:S02]  /*1b70*/  SHF.L.U32 R27, R28, 0x10, RZ ;  /* 0x000000101c1b7819 */ /* 0x000fc400000006ff */
[----:B--2---:R-:W-:Y:S02]  /*1b80*/  SHF.L.U32 R25, R18, 0x10, RZ ;  /* 0x0000001012197819 */ /* 0x004fe400000006ff */
[----:B------:R-:W-:Y:S02]  /*1b90*/  ISETP.GE.U32.AND P2, PT, R36, UR12, PT ;  /* 0x0000000c24007c0c */ /* 0x000fe4000bf46070 */
[----:B------:R-:W-:Y:S02]  /*1ba0*/  ISETP.GE.U32.AND P3, PT, R35, UR12, PT ;  /* 0x0000000c23007c0c */ /* 0x000fe4000bf66070 */
[----:B------:R-:W-:Y:S02]  /*1bb0*/  ISETP.GE.AND.EX P2, PT, R7, UR13, PT, P2 ;  /* 0x0000000d07007c0c */ /* 0x000fe4000bf46320 */
[----:B------:R-:W-:Y:S02]  /*1bc0*/  ISETP.GE.AND.EX P3, PT, R5, UR13, PT, P3 ;  /* 0x0000000d05007c0c */ /* 0x000fe4000bf66330 */
[----:B------:R-:W-:-:S02]  /*1bd0*/  ISETP.GT.U32.OR P2, PT, R6, 0x27f, P2 ;  /* 0x0000027f0600780c */ /* 0x000fc40001744470 */
[----:B------:R-:W-:Y:S01]  /*1be0*/  ISETP.GT.U32.OR P3, PT, R6, 0x27f, P3 ;  /* 0x0000027f0600780c */ /* 0x000fe20001f64470 */
[----:B0-----:R-:W-:-:S04]  /*1bf0*/  FMUL.FTZ R14, R14, UR6 ;  /* 0x000000060e0e7c20 */ /* 0x001fc80008410000 */
[C---:B------:R-:W-:Y:S01]  /*1c00*/  FMUL.FTZ R2, R14.reuse, R14 ;  /* 0x0000000e0e027220 */ /* 0x040fe20000410000 */
[--C-:B------:R-:W-:Y:S01]  /*1c10*/  FADD.FTZ R13, R13, -R14.reuse ;  /* 0x8000000e0d0d7221 */ /* 0x100fe20000010000 */
[----:B------:R-:W-:Y:S01]  /*1c20*/  FADD.FTZ R17, R17, -R14 ;  /* 0x8000000e11117221 */ /* 0x000fe20000010000 */
[C---:B------:R-:W-:Y:S01]  /*1c30*/  FADD.FTZ R21, -R14.reuse, R21 ;  /* 0x000000150e157221 */ /* 0x040fe20000010100 */
[----:B------:R-:W-:Y:S01]  /*1c40*/  FFMA.FTZ R2, R15, UR6, -R2 ;  /* 0x000000060f027c23 */ /* 0x000fe20008010802 */
[--C-:B------:R-:W-:Y:S01]  /*1c50*/  FADD.FTZ R23, R23, -R14.reuse ;  /* 0x8000000e17177221 */ /* 0x100fe20000010000 */
[C---:B------:R-:W-:Y:S01]  /*1c60*/  FADD.FTZ R19, -R14.reuse, R19 ;  /* 0x000000130e137221 */ /* 0x040fe20000010100 */
[----:B------:R-:W-:Y:S01]  /*1c70*/  FADD.FTZ R27, R27, -R14 ;  /* 0x8000000e1b1b7221 */ /* 0x000fe20000010000 */
[----:B------:R-:W-:Y:S01]  /*1c80*/  FADD.FTZ R25, -R14, R25 ;  /* 0x000000190e197221 */ /* 0x000fe20000010100 */
[----:B------:R-:W-:-:S13]  /*1c90*/  FSETP.GTU.FTZ.AND P1, PT, R2, RZ, PT ;  /* 0x000000ff0200720b */ /* 0x000fda0003f3c000 */
[----:B------:R-:W0:Y:S02]  /*1ca0*/  @P1 LDC R15, c[0x0][0x238] ;  /* 0x00008e00ff0f1b82 */ /* 0x000e240000000800 */
[----:B0-----:R-:W-:Y:S01]  /*1cb0*/  @P1 FADD.FTZ R12, R2, R15 ;  /* 0x0000000f020c1221 */ /* 0x001fe20000010000 */
[----:B------:R-:W-:Y:S02]  /*1cc0*/  MOV R2, 0x3f800000 ;  /* 0x3f80000000027802 */ /* 0x000fe40000000f00 */
[----:B------:R-:W-:-:S04]  /*1cd0*/  SHF.L.U32 R15, R20, 0x10, RZ ;  /* 0x00000010140f7819 */ /* 0x000fc800000006ff */
[----:B------:R-:W0:Y:S01]  /*1ce0*/  @P1 MUFU.RSQ R2, R12 ;  /* 0x0000000c00021308 */ /* 0x000e220000001400 */
[----:B------:R-:W-:Y:S01]  /*1cf0*/  FADD.FTZ R15, -R14, R15 ;  /* 0x0000000f0e0f7221 */ /* 0x000fe20000010100 */
[----:B------:R-:W-:-:S04]  /*1d00*/  ISETP.GE.U32.AND P1, PT, R34, UR12, PT ;  /* 0x0000000c22007c0c */ /* 0x000fc8000bf26070 */
[----:B------:R-:W-:-:S04]  /*1d10*/  ISETP.GE.AND.EX P1, PT, R3, UR13, PT, P1 ;  /* 0x0000000d03007c0c */ /* 0x000fc8000bf26310 */
[----:B------:R-:W-:Y:S01]  /*1d20*/  ISETP.GT.U32.OR P1, PT, R6, 0x27f, P1 ;  /* 0x0000027f0600780c */ /* 0x000fe20000f24470 */
[-C--:B0-----:R-:W-:Y:S01]  /*1d30*/  FMUL.FTZ R13, R13, R2.reuse ;  /* 0x000000020d0d7220 */ /* 0x081fe20000410000 */
[-C--:B------:R-:W-:Y:S01]  /*1d40*/  FMUL.FTZ R17, R17, R2.reuse ;  /* 0x0000000211117220 */ /* 0x080fe20000410000 */
[-C--:B------:R-:W-:Y:S01]  /*1d50*/  FMUL.FTZ R16, R21, R2.reuse ;  /* 0x0000000215107220 */ /* 0x080fe20000410000 */
[-C--:B------:R-:W-:Y:S01]  /*1d60*/  FMUL.FTZ R18, R15, R2.reuse ;  /* 0x000000020f127220 */ /* 0x080fe20000410000 */
[-C--:B------:R-:W-:Y:S01]  /*1d70*/  FMUL.FTZ R23, R23, R2.reuse ;  /* 0x0000000217177220 */ /* 0x080fe20000410000 */
[-C--:B------:R-:W-:Y:S01]  /*1d80*/  FMUL.FTZ R20, R19, R2.reuse ;  /* 0x0000000213147220 */ /* 0x080fe20000410000 */
[-C--:B------:R-:W-:Y:S01]  /*1d90*/  FMUL.FTZ R27, R27, R2.reuse ;  /* 0x000000021b1b7220 */ /* 0x080fe20000410000 */
[----:B------:R-:W-:Y:S01]  /*1da0*/  FMUL.FTZ R22, R25, R2 ;  /* 0x0000000219167220 */ /* 0x000fe20000410000 */
[C-C-:B---3--:R-:W-:Y:S01]  /*1db0*/  FFMA.FTZ R14, R8.reuse, R13, R10.reuse ;  /* 0x0000000d080e7223 */ /* 0x148fe2000001000a */
[C-C-:B------:R-:W-:Y:S01]  /*1dc0*/  FFMA.FTZ R12, R8.reuse, R17, R10.reuse ;  /* 0x00000011080c7223 */ /* 0x140fe2000001000a */
[C-C-:B------:R-:W-:Y:S01]  /*1dd0*/  FFMA.FTZ R2, R8.reuse, R23, R10.reuse ;  /* 0x0000001708027223 */ /* 0x140fe2000001000a */
[----:B------:R-:W-:Y:S01]  /*1de0*/  FFMA.FTZ R0, R8, R27, R10 ;  /* 0x0000001b08007223 */ /* 0x000fe2000001000a */
[C-C-:B------:R-:W-:Y:S01]  /*1df0*/  FFMA.FTZ R17, R9.reuse, R18, R11.reuse ;  /* 0x0000001209117223 */ /* 0x140fe2000001000b */
[C-C-:B------:R-:W-:Y:S01]  /*1e00*/  FFMA.FTZ R15, R9.reuse, R20, R11.reuse ;  /* 0x00000014090f7223 */ /* 0x140fe2000001000b */
[C-C-:B------:R-:W-:Y:S01]  /*1e10*/  FFMA.FTZ R13, R9.reuse, R22, R11.reuse ;  /* 0x00000016090d7223 */ /* 0x140fe2000001000b */
[----:B------:R-:W-:Y:S01]  /*1e20*/  FFMA.FTZ R19, R9, R16, R11 ;  /* 0x0000001009137223 */ /* 0x000fe2000001000b */
[----:B------:R-:W-:Y:S06]  /*1e30*/  @!P4 BRA `(.L_x_1315) ;  /* 0x000000000028c947 */ /* 0x000fec0003800000 */
        /* <DEDUP_REMOVED lines=9> */
[----:B-1----:R-:W-:-:S07]  /*1ed0*/  FMUL.FTZ R19, R19, R16 ;  /* 0x0000001013137220 */ /* 0x002fce0000410000 */
.L_x_1315:
[----:B------:R-:W-:Y:S04]  /*1ee0*/  BSSY B0, `(.L_x_1316) ;  /* 0x000000e000007945 */ /* 0x000fe80003800000 */
[----:B------:R-:W-:Y:S05]  /*1ef0*/  @!P0 BRA `(.L_x_1317) ;  /* 0x0000000000308947 */ /* 0x000fea0003800000 */
        /* <DEDUP_REMOVED lines=12> */
.L_x_1317:
[----:B------:R-:W-:Y:S05]  /*1fc0*/  BSYNC B0 ;  /* 0x0000000000007941 */ /* 0x000fea0003800000 */
.L_x_1316:
[----:B------:R-:W-:Y:S05]  /*1fd0*/  @!P4 BRA `(.L_x_1318) ;  /* 0x000000000028c947 */ /* 0x000fea0003800000 */
[----:B------:R-:W-:Y:S01]  /*1fe0*/  FMUL.FTZ R8, R12, -1.4426950216293334961 ;  /* 0xbfb8aa3b0c087820 */ /* 0x000fe20000410000 */
[----:B0-----:R-:W-:-:S05]  /*1ff0*/  FMUL.FTZ R10, R17, -1.4426950216293334961 ;  /* 0xbfb8aa3b110a7820 */ /* 0x001fca0000410000 */
        /* <DEDUP_REMOVED lines=8> */
.L_x_1318:
[----:B------:R-:W-:Y:S04]  /*2080*/  BSSY B0, `(.L_x_1319) ;  /* 0x000000e000007945 */ /* 0x000fe80003800000 */
        /* <DEDUP_REMOVED lines=9> */
[----:B0-----:R-:W-:-:S02]  /*2120*/  LEA R10, P2, R8, UR12, 0x1 ;  /* 0x0000000c080a7c11 */ /* 0x001fc4000f8408ff */
[----:B------:R-:W-:-:S04]  /*2130*/  IADD3 R7, R9, R7, RZ ;  /* 0x0000000709077210 */ /* 0x000fc80007ffe0ff */
[----:B------:R-:W-:-:S05]  /*2140*/  LEA.HI.X R11, R8, UR13, R7, 0x1, P2 ;  /* 0x0000000d080b7c11 */ /* 0x000fca00090f0c07 */
[----:B------:R1:W-:Y:S02]  /*2150*/  STG.E desc[UR8][R10.64], R17 ;  /* 0x000000110a007986 */ /* 0x0003e4000c101908 */
.L_x_1320:
[----:B------:R-:W-:Y:S05]  /*2160*/  BSYNC B0 ;  /* 0x0000000000007941 */ /* 0x000fea0003800000 */
.L_x_1319:
[----:B------:R-:W-:Y:S05]  /*2170*/  @!P4 BRA `(.L_x_1321) ;  /* 0x000000000028c947 */ /* 0x000fea0003800000 */
[----:B------:R-:W-:Y:S01]  /*2180*/  FMUL.FTZ R7, R2, -1.4426950216293334961 ;  /* 0xbfb8aa3b02077820 */ /* 0x000fe20000410000 */
[----:B01----:R-:W-:-:S05]  /*2190*/  FMUL.FTZ R10, R15, -1.4426950216293334961 ;  /* 0xbfb8aa3b0f0a7820 */ /* 0x003fca0000410000 */
        /* <DEDUP_REMOVED lines=8> */
.L_x_1321:
[----:B------:R-:W-:Y:S04]  /*2220*/  BSSY B0, `(.L_x_1322) ;  /* 0x000000e000007945 */ /* 0x000fe80003800000 */
[----:B------:R-:W-:Y:S05]  /*2230*/  @P3 BRA `(.L_x_1323) ;  /* 0x0000000000303947 */ /* 0x000fea0003800000 */
[----:B------:R-:W-:Y:S01]  /*2240*/  ULDC.64 UR12, c[0x0][0x270] ;  /* 0x00009c00000c7ab9 */ /* 0x000fe20000000a00 */
[----:B01----:R-:W-:Y:S01]  /*2250*/  MOV R10, R40 ;  /* 0x00000028000a7202 */ /* 0x003fe20000000f00 */
        /* <DEDUP_REMOVED lines=10> */
.L_x_1323:
[----:B------:R-:W-:Y:S05]  /*2300*/  BSYNC B0 ;  /* 0x0000000000007941 */ /* 0x000fea0003800000 */
.L_x_1322:
[----:B------:R-:W-:Y:S05]  /*2310*/  @!P4 BRA `(.L_x_1324) ;  /* 0x000000000028c947 */ /* 0x000fea0003800000 */
[----:B------:R-:W-:Y:S01]  /*2320*/  FMUL.FTZ R2, R0, -1.4426950216293334961 ;  /* 0xbfb8aa3b00027820 */ /* 0x000fe20000410000 */
[----:B------:R-:W-:-:S05]  /*2330*/  FMUL.FTZ R7, R13, -1.4426950216293334961 ;  /* 0xbfb8aa3b0d077820 */ /* 0x000fca0000410000 */
[----:B------:R-:W3:Y:S08]  /*2340*/  MUFU.EX2 R2, R2 ;  /* 0x0000000200027308 */ /* 0x000ef00000000800 */
[----:B------:R-:W2:Y:S01]  /*2350*/  MUFU.EX2 R7, R7 ;  /* 0x0000000700077308 */ /* 0x000ea20000000800 */
[----:B---3--:R-:W-:-:S07]  /*2360*/  FADD.FTZ R5, R2, 1 ;  /* 0x3f80000002057421 */ /* 0x008fce0000010000 */
[----:B------:R-:W3:Y:S01]  /*2370*/  MUFU.RCP R5, R5 ;  /* 0x0000000500057308 */ /* 0x000ee20000001000 */
[----:B--2---:R-:W-:-:S07]  /*2380*/  FADD.FTZ R8, R7, 1 ;  /* 0x3f80000007087421 */ /* 0x004fce0000010000 */
[----:B------:R-:W2:Y:S01]  /*2390*/  MUFU.RCP R8, R8 ;  /* 0x0000000800087308 */ /* 0x000ea20000001000 */
[----:B---3--:R-:W-:Y:S01]  /*23a0*/  FMUL.FTZ R0, R0, R5 ;  /* 0x0000000500007220 */ /* 0x008fe20000410000 */
[----:B--2---:R-:W-:-:S07]  /*23b0*/  FMUL.FTZ R13, R13, R8 ;  /* 0x000000080d0d7220 */ /* 0x004fce0000410000 */
.L_x_1324:
[----:B------:R-:W-:Y:S04]  /*23c0*/  BSSY B0, `(.L_x_1325) ;  /* 0x000000d000007945 */ /* 0x000fe80003800000 */
[----:B------:R-:W-:Y:S05]  /*23d0*/  @P1 BRA `(.L_x_1326) ;  /* 0x00000000002c1947 */ /* 0x000fea0003800000 */
[----:B------:R-:W-:Y:S01]  /*23e0*/  ULDC.64 UR12, c[0x0][0x270] ;  /* 0x00009c00000c7ab9 */ /* 0x000fe20000000a00 */
        /* <DEDUP_REMOVED lines=10> */
.L_x_1326:
[----:B------:R-:W-:Y:S05]  /*2490*/  BSYNC B0 ;  /* 0x0000000000007941 */ /* 0x000fea0003800000 */
.L_x_1325:
[----:B---3--:R-:W3:Y:S01]  /*24a0*/  LDC R3, c[0x0][0x10] ;  /* 0x00000400ff037b82 */ /* 0x008ee20000000800 */
[----:B------:R-:W-:Y:S02]  /*24b0*/  IADD3 R32, R32, 0x1, RZ ;  /* 0x0000000120207810 */ /* 0x000fe40007ffe0ff */
[----:B---3--:R-:W-:-:S04]  /*24c0*/  IADD3 R38, R3, R38, RZ ;  /* 0x0000002603267210 */ /* 0x008fc80007ffe0ff */
[----:B------:R-:W-:-:S13]  /*24d0*/  ISETP.GE.AND P1, PT, R38, UR4, PT ;  /* 0x0000000426007c0c */ /* 0x000fda000bf26270 */
[----:B------:R-:W-:Y:S05]  /*24e0*/  @!P1 BRA `(.L_x_1327) ;  /* 0xffffffdc004c9947 */ /* 0x000fea000383ffff */
[----:B------:R-:W-:Y:S05]  /*24f0*/  EXIT ;  /* 0x000000000000794d */ /* 0x000fea0003800000 */
.L_x_1328:
        /* <DEDUP_REMOVED lines=16> */
.L_x_1913:


//--------------------- .text._Z35group_norm_nhwc_fwd_one_pass_kernelI11Bf16IOBf16WLi64ELi10ELi640EEv26Group_norm_nhwc_fwd_params --------------------------
	.section	.text._Z35group_norm_nhwc_fwd_one_pass_kernelI11Bf16IOBf16WLi64ELi10ELi640EEv26Group_norm_nhwc_fwd_params,"ax",@progbits
	.align	128
        .global         _Z35group_norm_nhwc_fwd_one_pass_kernelI11Bf16IOBf16WLi64ELi10ELi640EEv26Group_norm_nhwc_fwd_params
        .type           _Z35group_norm_nhwc_fwd_one_pass_kernelI11Bf16IOBf16WLi64ELi10ELi640EEv26Group_norm_nhwc_fwd_params,@function
        .size           _Z35group_norm_nhwc_fwd_one_pass_kernelI11Bf16IOBf16WLi64ELi10ELi640EEv26Group_norm_nhwc_fwd_params,(.L_x_1914 - _Z35group_norm_nhwc_fwd_one_pass_kernelI11Bf16IOBf16WLi64ELi10ELi640EEv26Group_norm_nhwc_fwd_params)
        .other          _Z35group_norm_nhwc_fwd_one_pass_kernelI11Bf16IOBf16WLi64ELi10ELi640EEv26Group_norm_nhwc_fwd_params,@"STO_CUDA_ENTRY STV_DEFAULT"
_Z35group_norm_nhwc_fwd_one_pass_kernelI11Bf16IOBf16WLi64ELi10ELi640EEv26Group_norm_nhwc_fwd_params:
.text._Z35group_norm_nhwc_fwd_one_pass_kernelI11Bf16IOBf16WLi64ELi10ELi640EEv26Group_norm_nhwc_fwd_params:
        /* <DEDUP_REMOVED lines=31> */
.L_x_1341:
[----:B0-----:R-:W0:Y:S01]  /*01f0*/  LDC R8, c[0x0][0x288] ;  /* 0x0000a200ff087b82 */ /* 0x001e220000000800 */
[----:B------:R-:W-:Y:S01]  /*0200*/  IABS R9, R23 ;  /* 0x0000001700097213 */ /* 0x000fe20000000000 */
[----:B------:R-:W-:Y:S01]  /*0210*/  ULDC.64 UR12, c[0x0][0x280] ;  /* 0x0000a000000c7ab9 */ /* 0x000fe20000000a00 */
[----:B0-----:R-:W-:-:S04]  /*0220*/  IABS R6, R8 ;  /* 0x0000000800067213 */ /* 0x001fc80000000000 */
        /* <DEDUP_REMOVED lines=139> */
.L_x_1330:
[----:B------:R-:W-:Y:S05]  /*0ae0*/  BSYNC B0 ;  /* 0x0000000000007941 */ /* 0x000fea0003800000 */
.L_x_1329:
[----:B------:R-:W1:Y:S02]  /*0af0*/  LDC R10, c[0x0][0xc] ;  /* 0x00000300ff0a7b82 */ /* 0x000e640000000800 */
        /* <DEDUP_REMOVED lines=12> */
[----:B--2---:R-:W-:Y:S01]  /*0bc0*/  IMAD R13, R13, UR7, R8 ;  /* 0x000000070d0d7c24 */ /* 0x004fe2000f8e0208 */
[----:B------:R-:W-:-:S03]  /*0bd0*/  IADD3 R9, R9, R8, RZ ;  /* 0x0000000809097210 */ /* 0x000fc60007ffe0ff */
[----:B---3--:R-:W-:Y:S01]  /*0be0*/  IMAD.WIDE R6, R11, 0x4, R6 ;  /* 0x000000040b067825 */ /* 0x008fe200078e0206 */
[----:B------:R-:W-:-:S03]  /*0bf0*/  MOV R11, 0xffffffff ;  /* 0xffffffff000b7802 */ /* 0x000fc60000000f00 */
[----:B----4-:R-:W-:Y:S01]  /*0c00*/  IMAD.WIDE.U32 R4, R9, 0x4, R4 ;  /* 0x0000000409047825 */ /* 0x010fe200078e0004 */
[----:B------:R-:W-:Y:S02]  /*0c10*/  SEL R9, R10, RZ, !P1 ;  /* 0x000000ff0a097207 */ /* 0x000fe40004800000 */
[----:B------:R-:W-:Y:S01]  /*0c20*/  SEL R11, R11, 0x1, P1 ;  /* 0x000000010b0b7807 */ /* 0x000fe20000800000 */
[----:B------:R-:W-:Y:S01]  /*0c30*/  IMAD.WIDE.U32 R6, R13, 0x8, R6 ;  /* 0x000000080d067825 */ /* 0x000fe200078e0006 */
[----:B------:R-:W-:-:S04]  /*0c40*/  ISETP.NE.AND P1, PT, R9, -0x1, PT ;  /* 0xffffffff0900780c */ /* 0x000fc80003f25270 */
[----:B------:R1:W-:Y:S01]  /*0c50*/  STG.E.64 desc[UR8][R6.64], R20 ;  /* 0x0000001406007986 */ /* 0x0003e2000c101b08 */
[----:B------:R-:W-:Y:S06]  /*0c60*/  MEMBAR.ALL.GPU ;  /* 0x0000000000007992 */ /* 0x000fec000000a000 */
[----:B------:R-:W-:-:S00]  /*0c70*/  ERRBAR ;  /* 0x00000000000079ab */ /* 0x000fc00000000000 */
[----:B------:R-:W-:Y:S06]  /*0c80*/  CGAERRBAR ;  /* 0x00000000000075ab */ /* 0x000fec0000000000 */
[----:B------:R1:W-:Y:S01]  /*0c90*/  REDG.E.ADD.S32.STRONG.GPU desc[UR8][R4.64], R11 ;  /* 0x0000000b0400798e */ /* 0x0003e2000c10e388 */
[----:B------:R-:W-:Y:S05]  /*0ca0*/  @!P1 BRA `(.L_x_1332) ;  /* 0x0000000000149947 */ /* 0x000fea0003800000 */
.L_x_1333:
[----:B-1----:R-:W2:Y:S04]  /*0cb0*/  LDG.E.STRONG.GPU R6, desc[UR8][R4.64] ;  /* 0x0000000804067981 */ /* 0x002ea8000c1ef900 */
[----:B--2---:R-:W-:Y:S01]  /*0cc0*/  CCTL.IVALL ;  /* 0x00000000ff00798f */ /* 0x004fe20002000000 */
[----:B------:R-:W-:Y:S05]  /*0cd0*/  YIELD ;  /* 0x0000000000007946 */ /* 0x000fea0003800000 */
[----:B------:R-:W-:-:S13]  /*0ce0*/  ISETP.NE.AND P1, PT, R6, R9, PT ;  /* 0x000000090600720c */ /* 0x000fda0003f25270 */
[----:B------:R-:W-:Y:S05]  /*0cf0*/  @P1 BRA `(.L_x_1333) ;  /* 0xfffffffc00ec1947 */ /* 0x000fea000383ffff */
.L_x_1332:
        /* <DEDUP_REMOVED lines=11> */
.L_x_1335:
[----:B------:R-:W-:-:S13]  /*0db0*/  ISETP.EQ.OR P4, PT, R11, UR7, P2 ;  /* 0x000000070b007c0c */ /* 0x000fda0009782670 */
[----:B------:R-:W1:Y:S01]  /*0dc0*/  @!P4 LDC R6, c[0x0][0x10] ;  /* 0x00000400ff06cb82 */ /* 0x000e620000000800 */
        /* <DEDUP_REMOVED lines=41> */
[-C--:B-1----:R-:W-:Y:S02]  /*1060*/  @!P4 IMAD R13, R13, R25.reuse, R9 ;  /* 0x000000190d0dc224 */ /* 0x082fe400078e0209 */
        /* <DEDUP_REMOVED lines=19> */
.L_x_1334:
        /* <DEDUP_REMOVED lines=19> */
.L_x_1337:
[----:B------:R-:W-:Y:S05]  /*12d0*/  BSYNC B0 ;  /* 0x0000000000007941 */ /* 0x000fea0003800000 */
.L_x_1336:
        /* <DEDUP_REMOVED lines=32> */
.L_x_1331:
        /* <DEDUP_REMOVED lines=21> */
[----:B------:R-:W-:Y:S01]  /*1630*/  @!P1 STG.E.64 desc[UR8][R10.64], R6 ;  /* 0x000000060a009986 */ /* 0x000fe2000c101b08 */
[----:B------:R-:W-:Y:S06]  /*1640*/  BAR.SYNC.DEFER_BLOCKING 0x0 ;  /* 0x0000000000007b1d */ /* 0x000fec0000010000 */
[----:B------:R-:W2:Y:S04]  /*1650*/  LDG.E.U16 R3, desc[UR8][R8.64] ;  /* 0x0000000808037981 */ /* 0x000ea8000c1e1500 */
[----:B------:R-:W3:Y:S04]  /*1660*/  LDG.E.U16 R14, desc[UR8][R4.64] ;  /* 0x00000008040e7981 */ /* 0x000ee8000c1e1500 */
[----:B------:R-:W4:Y:S04]  /*1670*/  LDG.E.U16 R15, desc[UR8][R8.64+0x2] ;  /* 0x00000208080f7981 */ /* 0x000f28000c1e1500 */
[----:B------:R1:W5:Y:S04]  /*1680*/  LDG.E.U16 R25, desc[UR8][R4.64+0x2] ;  /* 0x0000020804197981 */ /* 0x000368000c1e1500 */
[----:B------:R-:W0:Y:S02]  /*1690*/  LDS.64 R12, [UR5+0xc0] ;  /* 0x0000c005ff0c7984 */ /* 0x000e240008000a00 */
[----:B0-----:R-:W-:-:S04]  /*16a0*/  FMUL.FTZ R12, R12, UR6 ;  /* 0x000000060c0c7c20 */ /* 0x001fc80008410000 */
[----:B------:R-:W-:-:S04]  /*16b0*/  FMUL.FTZ R6, R12, R12 ;  /* 0x0000000c0c067220 */ /* 0x000fc80000410000 */
[----:B------:R-:W-:-:S05]  /*16c0*/  FFMA.FTZ R13, R13, UR6, -R6 ;  /* 0x000000060d0d7c23 */ /* 0x000fca0008010806 */
[----:B------:R-:W-:-:S13]  /*16d0*/  FSETP.GTU.FTZ.AND P1, PT, R13, RZ, PT ;  /* 0x000000ff0d00720b */ /* 0x000fda0003f3c000 */
[----:B------:R-:W0:Y:S01]  /*16e0*/  @P1 LDC R6, c[0x0][0x238] ;  /* 0x00008e00ff061b82 */ /* 0x000e220000000800 */
[----:B------:R-:W-:Y:S02]  /*16f0*/  SHF.L.U32 R7, R16, 0x10, RZ ;  /* 0x0000001010077819 */ /* 0x000fe400000006ff */
[----:B------:R-:W-:Y:S01]  /*1700*/  SHF.L.U32 R17, R17, 0x10, RZ ;  /* 0x0000001011117819 */ /* 0x000fe200000006ff */
[----:B0-----:R-:W-:Y:S01]  /*1710*/  @P1 FADD.FTZ R13, R13, R6 ;  /* 0x000000060d0d1221 */ /* 0x001fe20000010000 */
[----:B------:R-:W-:-:S06]  /*1720*/  MOV R6, 0x3f800000 ;  /* 0x3f80000000067802 */ /* 0x000fcc0000000f00 */
[----:B------:R-:W0:Y:S01]  /*1730*/  @P1 MUFU.RSQ R6, R13 ;  /* 0x0000000d00061308 */ /* 0x000e220000001400 */
[----:B------:R-:W-:Y:S01]  /*1740*/  ISETP.NE.AND P1, PT, RZ, UR10, PT ;  /* 0x0000000aff007c0c */ /* 0x000fe2000bf25270 */
[--C-:B-1----:R-:W-:Y:S01]  /*1750*/  FADD.FTZ R5, R7, -R12.reuse ;  /* 0x8000000c07057221 */ /* 0x102fe20000010000 */
[----:B------:R-:W-:-:S03]  /*1760*/  FADD.FTZ R7, R17, -R12 ;  /* 0x8000000c11077221 */ /* 0x000fc60000010000 */
[-C--:B0-----:R-:W-:Y:S01]  /*1770*/  FMUL.FTZ R5, R5, R6.reuse ;  /* 0x0000000605057220 */ /* 0x081fe20000410000 */
[----:B------:R-:W-:Y:S01]  /*1780*/  FMUL.FTZ R7, R7, R6 ;  /* 0x0000000607077220 */ /* 0x000fe20000410000 */
[----:B--2---:R-:W-:Y:S02]  /*1790*/  SHF.L.U32 R4, R3, 0x10, RZ ;  /* 0x0000001003047819 */ /* 0x004fe400000006ff */
[----:B---3--:R-:W-:Y:S02]  /*17a0*/  SHF.L.U32 R3, R14, 0x10, RZ ;  /* 0x000000100e037819 */ /* 0x008fe400000006ff */
[----:B----4-:R-:W-:Y:S02]  /*17b0*/  SHF.L.U32 R8, R15, 0x10, RZ ;  /* 0x000000100f087819 */ /* 0x010fe400000006ff */
[----:B-----5:R-:W-:Y:S01]  /*17c0*/  SHF.L.U32 R25, R25, 0x10, RZ ;  /* 0x0000001019197819 */ /* 0x020fe200000006ff */
[----:B------:R-:W-:-:S04]  /*17d0*/  FFMA.FTZ R3, R4, R5, R3 ;  /* 0x0000000504037223 */ /* 0x000fc80000010003 */
        /* <DEDUP_REMOVED lines=12> */
.L_x_1338:
        /* <DEDUP_REMOVED lines=14> */
.L_x_1340:
[----:B------:R-:W-:Y:S05]  /*1980*/  BSYNC B0 ;  /* 0x0000000000007941 */ /* 0x000fea0003800000 */
.L_x_1339:
[----:B------:R-:W1:Y:S01]  /*1990*/  LDC R4, c[0x0][0x10] ;  /* 0x00000400ff047b82 */ /* 0x000e620000000800 */
[----:B------:R-:W-:Y:S02]  /*19a0*/  IADD3 R18, R18, 0x1, RZ ;  /* 0x0000000112127810 */ /* 0x000fe40007ffe0ff */
[----:B-1----:R-:W-:-:S04]  /*19b0*/  IADD3 R23, R4, R23, RZ ;  /* 0x0000001704177210 */ /* 0x002fc80007ffe0ff */
[----:B------:R-:W-:-:S13]  /*19c0*/  ISETP.GE.AND P1, PT, R23, UR4, PT ;  /* 0x0000000417007c0c */ /* 0x000fda000bf26270 */
[----:B------:R-:W-:Y:S05]  /*19d0*/  @!P1 BRA `(.L_x_1341) ;  /* 0xffffffe800049947 */ /* 0x000fea000383ffff */
[----:B------:R-:W-:Y:S05]  /*19e0*/  EXIT ;  /* 0x000000000000794d */ /* 0x000fea0003800000 */
.L_x_1342:
        /* <DEDUP_REMOVED lines=9> */
.L_x_1914:


//--------------------- .text._Z35group_norm_nhwc_fwd_one_pass_kernelI11Bf16IOBf16WLi128ELi10ELi640EEv26Group_norm_nhwc_fwd_params --------------------------
	.section	.text._Z35group_norm_nhwc_fwd_one_pass_kernelI11Bf16IOBf16WLi128ELi10ELi640EEv26Group_norm_nhwc_fwd_params,"ax",@progbits
	.align	128
        .global         _Z35group_norm_nhwc_fwd_one_pass_kernelI11Bf16IOBf16WLi128ELi10ELi640EEv26Group_norm_nhwc_fwd_params
        .type           _Z35group_norm_nhwc_fwd_one_pass_kernelI11Bf16IOBf16WLi128ELi10ELi640EEv26Group_norm_nhwc_fwd_params,@function
        .size           _Z35group_norm_nhwc_fwd_one_pass_kernelI11Bf16IOBf16WLi128ELi10ELi640EEv26Group_norm_nhwc_fwd_params,(.L_x_1915 - _Z35group_norm_nhwc_fwd_one_pass_kernelI11Bf16IOBf16WLi128ELi10ELi640EEv26Group_norm_nhwc_fwd_params)
        .other          _Z35group_norm_nhwc_fwd_one_pass_kernelI11Bf16IOBf16WLi128ELi10ELi640EEv26Group_norm_nhwc_fwd_params,@"STO_CUDA_ENTRY STV_DEFAULT"
_Z35group_norm_nhwc_fwd_one_pass_kernelI11Bf16IOBf16WLi128ELi10ELi640EEv26Group_norm_nhwc_fwd_params:
.text._Z35group_norm_nhwc_fwd_one_pass_kernelI11Bf16IOBf16WLi128ELi10ELi640EEv26Group_norm_nhwc_fwd_params:
        /* <DEDUP_REMOVED lines=31> */
.L_x_1355:
        /* <DEDUP_REMOVED lines=143> */
.L_x_1344:
[----:B------:R-:W-:Y:S05]  /*0ae0*/  BSYNC B0 ;  /* 0x0000000000007941 */ /* 0x000fea0003800000 */
.L_x_1343:
        /* <DEDUP_REMOVED lines=28> */
.L_x_1347:
[----:B-1----:R-:W2:Y:S04]  /*0cb0*/  LDG.E.STRONG.GPU R6, desc[UR8][R4.64] ;  /* 0x0000000804067981 */ /* 0x002ea8000c1ef900 */
[----:B--2---:R-:W-:Y:S01]  /*0cc0*/  CCTL.IVALL ;  /* 0x00000000ff00798f */ /* 0x004fe20002000000 */
[----:B------:R-:W-:Y:S05]  /*0cd0*/  YIELD ;  /* 0x0000000000007946 */ /* 0x000fea0003800000 */
[----:B------:R-:W-:-:S13]  /*0ce0*/  ISETP.NE.AND P1, PT, R6, R9, PT ;  /* 0x000000090600720c */ /* 0x000fda0003f25270 */
[----:B------:R-:W-:Y:S05]  /*0cf0*/  @P1 BRA `(.L_x_1347) ;  /* 0xfffffffc00ec1947 */ /* 0x000fea000383ffff */
.L_x_1346:
        /* <DEDUP_REMOVED lines=11> */
.L_x_1349:
        /* <DEDUP_REMOVED lines=63> */
.L_x_1348:
        /* <DEDUP_REMOVED lines=19> */
.L_x_1351:
[----:B------:R-:W-:Y:S05]  /*12d0*/  BSYNC B0 ;  /* 0x0000000000007941 */ /* 0x000fea0003800000 */
.L_x_1350:
        /* <DEDUP_REMOVED lines=32> */
.L_x_1345:
        /* <DEDUP_REMOVED lines=60> */
.L_x_1352:
        /* <DEDUP_REMOVED lines=14> */
.L_x_1354:
[----:B------:R-:W-:Y:S05]  /*1980*/  BSYNC B0 ;  /* 0x0000000000007941 */ /* 0x000fea0003800000 */
.L_x_1353:
[----:B------:R-:W1:Y:S01]  /*1990*/  LDC R4, c[0x0][0x10] ;  /* 0x00000400ff047b82 */ /* 0x000e620000000800 */
[----:B------:R-:W-:Y:S02]  /*19a0*/  IADD3 R18, R18, 0x1, RZ ;  /* 0x0000000112127810 */ /* 0x000fe40007ffe0ff */
[----:B-1----:R-:W-:-:S04]  /*19b0*/  IADD3 R23, R4, R23, RZ ;  /* 0x0000001704177210 */ /* 0x002fc80007ffe0ff */
[----:B------:R-:W-:-:S13]  /*19c0*/  ISETP.GE.AND P1, PT, R23, UR4, PT ;  /* 0x0000000417007c0c */ /* 0x000fda000bf26270 */
[----:B------:R-:W-:Y:S05]  /*19d0*/  @!P1 BRA `(.L_x_1355) ;  /* 0xffffffe800049947 */ /* 0x000fea000383ffff */
[----:B------:R-:W-:Y:S05]  /*19e0*/  EXIT ;  /* 0x000000000000794d */ /* 0x000fea0003800000 */
.L_x_1356:
        /* <DEDUP_REMOVED lines=9> */
.L_x_1915:


//--------------------- .text._Z35group_norm_nhwc_fwd_one_pass_kernelI11Bf16IOBf16WLi256ELi10ELi640EEv26Group_norm_nhwc_fwd_params --------------------------
	.section	.text._Z35group_norm_nhwc_fwd_one_pass_kernelI11Bf16IOBf16WLi256ELi10ELi640EEv26Group_norm_nhwc_fwd_params,"ax",@progbits
	.align	128
        .global         _Z35group_norm_nhwc_fwd_one_pass_kernelI11Bf16IOBf16WLi256ELi10ELi640EEv26Group_norm_nhwc_fwd_params
        .type           _Z35group_norm_nhwc_fwd_one_pass_kernelI11Bf16IOBf16WLi256ELi10ELi640EEv26Group_norm_nhwc_fwd_params,@function
        .size           _Z35group_norm_nhwc_fwd_one_pass_kernelI11Bf16IOBf16WLi256ELi10ELi640EEv26Group_norm_nhwc_fwd_params,(.L_x_1916 - _Z35group_norm_nhwc_fwd_one_pass_kernelI11Bf16IOBf16WLi256ELi10ELi640EEv26Group_norm_nhwc_fwd_params)
        .other          _Z35group_norm_nhwc_fwd_one_pass_kernelI11Bf16IOBf16WLi256ELi10ELi640EEv26Group_norm_nhwc_fwd_params,@"STO_CUDA_ENTRY STV_DEFAULT"
_Z35group_norm_nhwc_fwd_one_pass_kernelI11Bf16IOBf16WLi256ELi10ELi640EEv26Group_norm_nhwc_fwd_params:
.text._Z35group_norm_nhwc_fwd_one_pass_kernelI11Bf16IOBf16WLi256ELi10ELi640EEv26Group_norm_nhwc_fwd_params:
        /* <DEDUP_REMOVED lines=31> */
.L_x_1372:
[----:B0-----:R-:W0:Y:S01]  /*01f0*/  LDC R4, c[0x0][0x288] ;  /* 0x0000a200ff047b82 */ /* 0x001e220000000800 */
[----:B------:R-:W-:Y:S01]  /*0200*/  IABS R9, R23 ;  /* 0x0000001700097213 */ /* 0x000fe20000000000 */
[----:B------:R-:W-:Y:S01]  /*0210*/  ULDC.64 UR12, c[0x0][0x278] ;  /* 0x00009e00000c7ab9 */ /* 0x000fe20000000a00 */
[----:B------:R-:W-:Y:S02]  /*0220*/  IADD3 R15, R22, 0x80, RZ ;  /* 0x00000080160f7810 */ /* 0x000fe40007ffe0ff */
[----:B------:R-:W-:Y:S02]  /*0230*/  SHF.R.S32.HI R12, RZ, 0x1f, R24 ;  /* 0x0000001fff0c7819 */ /* 0x000fe40000011418 */
[----:B------:R-:W-:Y:S01]  /*0240*/  SHF.R.S32.HI R13, RZ, 0x1f, R15 ;  /* 0x0000001fff0d7819 */ /* 0x000fe2000001140f */
[----:B------:R-:W1:Y:S01]  /*0250*/  @P0 LDC.64 R10, c[0x0][0x270] ;  /* 0x00009c00ff0a0b82 */ /* 0x000e620000000a00 */
        /* <DEDUP_REMOVED lines=160> */
.L_x_1358:
[----:B------:R-:W-:Y:S05]  /*0c60*/  BSYNC B0 ;  /* 0x0000000000007941 */ /* 0x000fea0003800000 */
.L_x_1357:
        /* <DEDUP_REMOVED lines=28> */
.L_x_1361:
[----:B-1----:R-:W2:Y:S04]  /*0e30*/  LDG.E.STRONG.GPU R6, desc[UR8][R4.64] ;  /* 0x0000000804067981 */ /* 0x002ea8000c1ef900 */
[----:B--2---:R-:W-:Y:S01]  /*0e40*/  CCTL.IVALL ;  /* 0x00000000ff00798f */ /* 0x004fe20002000000 */
[----:B------:R-:W-:Y:S05]  /*0e50*/  YIELD ;  /* 0x0000000000007946 */ /* 0x000fea0003800000 */
[----:B------:R-:W-:-:S13]  /*0e60*/  ISETP.NE.AND P1, PT, R6, R9, PT ;  /* 0x000000090600720c */ /* 0x000fda0003f25270 */
[----:B------:R-:W-:Y:S05]  /*0e70*/  @P1 BRA `(.L_x_1361) ;  /* 0xfffffffc00ec1947 */ /* 0x000fea000383ffff */
.L_x_1360:
        /* <DEDUP_REMOVED lines=11> */
.L_x_1363:
        /* <DEDUP_REMOVED lines=63> */
.L_x_1362:
        /* <DEDUP_REMOVED lines=19> */
.L_x_1365:
[----:B------:R-:W-:Y:S05]  /*1450*/  BSYNC B0 ;  /* 0x0000000000007941 */ /* 0x000fea0003800000 */
.L_x_1364:
        /* <DEDUP_REMOVED lines=32> */
.L_x_1359:
[----:B------:R-:W-:Y:S01]  /*1660*/  ULDC.64 UR12, c[0x0][0x218] ;  /* 0x00008600000c7ab9 */ /* 0x000fe20000000a00 */
[----:B------:R-:W-:Y:S01]  /*1670*/  LOP3.LUT P1, RZ, R0, UR7, RZ, 0xfc, !PT ;  /* 0x0000000700ff7c12 */ /* 0x000fe2000f82fcff */
[----:B------:R-:W2:Y:S01]  /*1680*/  S2UR UR6, SR_CgaCtaId ;  /* 0x00000000000679c3 */ /* 0x000ea20000008800 */
[----:B------:R-:W-:Y:S01]  /*1690*/  ISETP.EQ.U32.AND P3, PT, RZ, UR12, PT ;  /* 0x0000000cff007c0c */ /* 0x000fe2000bf62070 */
[----:B------:R-:W-:Y:S01]  /*16a0*/  UMOV UR5, 0x400 ;  /* 0x0000040000057882 */ /* 0x000fe20000000000 */
[----:B------:R-:W-:Y:S02]  /*16b0*/  IADD3 R3, R24, R3, RZ ;  /* 0x0000000318037210 */ /* 0x000fe40007ffe0ff */
[----:B------:R-:W-:-:S03]  /*16c0*/  ISETP.EQ.OR.EX P1, PT, RZ, UR13, P1, P3 ;  /* 0x0000000dff007c0c */ /* 0x000fc60008f22730 */
[----:B------:R-:W3:Y:S08]  /*16d0*/  LDC.64 R8, c[0x0][0x228] ;  /* 0x00008a00ff087b82 */ /* 0x000ef00000000a00 */
[----:B-1----:R-:W1:Y:S08]  /*16e0*/  LDC.64 R4, c[0x0][0x230] ;  /* 0x00008c00ff047b82 */ /* 0x002e700000000a00 */
[----:B------:R-:W4:Y:S01]  /*16f0*/  @!P1 LDC.64 R10, c[0x0][0x218] ;  /* 0x00008600ff0a9b82 */ /* 0x000f220000000a00 */
[----:B--2---:R-:W-:-:S03]  /*1700*/  ULEA UR5, UR6, UR5, 0x18 ;  /* 0x0000000506057291 */ /* 0x004fc6000f8ec03f */
[----:B------:R-:W-:Y:S02]  /*1710*/  ULDC UR6, c[0x0][0x2a4] ;  /* 0x0000a90000067ab9 */ /* 0x000fe40000000800 */
[----:B------:R-:W-:Y:S01]  /*1720*/  @!P1 FMUL.FTZ R7, R21, UR6 ;  /* 0x0000000615079c20 */ /* 0x000fe20008410000 */
[----:B------:R-:W-:Y:S01]  /*1730*/  @!P1 FMUL.FTZ R6, R20, UR6 ;  /* 0x0000000614069c20 */ /* 0x000fe20008410000 */
[C---:B---3--:R-:W-:Y:S02]  /*1740*/  IMAD.WIDE R8, R3.reuse, 0x2, R8 ;  /* 0x0000000203087825 */ /* 0x048fe400078e0208 */
[----:B------:R-:W-:Y:S02]  /*1750*/  @!P2 STS.64 [UR5+0xc0], R20 ;  /* 0x0000c014ff00a988 */ /* 0x000fe40008000a05 */
[----:B-1----:R-:W-:-:S04]  /*1760*/  IMAD.WIDE R4, R3, 0x2, R4 ;  /* 0x0000000203047825 */ /* 0x002fc800078e0204 */
[----:B----4-:R-:W-:-:S05]  /*1770*/  @!P1 IMAD.WIDE R10, R23, 0x8, R10 ;  /* 0x00000008170a9825 */ /* 0x010fca00078e020a */
[----:B------:R1:W-:Y:S01]  /*1780*/  @!P1 STG.E.64 desc[UR8][R10.64], R6 ;  /* 0x000000060a009986 */ /* 0x0003e2000c101b08 */
[----:B------:R-:W-:Y:S06]  /*1790*/  BAR.SYNC.DEFER_BLOCKING 0x0 ;  /* 0x0000000000007b1d */ /* 0x000fec0000010000 */
[----:B------:R-:W2:Y:S04]  /*17a0*/  LDG.E.U16 R3, desc[UR8][R8.64] ;  /* 0x0000000808037981 */ /* 0x000ea8000c1e1500 */
[----:B------:R3:W4:Y:S04]  /*17b0*/  LDG.E.U16 R14, desc[UR8][R8.64+0x2] ;  /* 0x00000208080e7981 */ /* 0x000728000c1e1500 */
[----:B------:R-:W5:Y:S04]  /*17c0*/  LDG.E.U16 R15, desc[UR8][R4.64] ;  /* 0x00000008040f7981 */ /* 0x000f68000c1e1500 */
[----:B------:R0:W5:Y:S01]  /*17d0*/  LDG.E.U16 R25, desc[UR8][R4.64+0x2] ;  /* 0x0000020804197981 */ /* 0x000162000c1e1500 */
[----:B-1----:R-:W-:-:S02]  /*17e0*/  PRMT R7, R17, 0x7632, R7 ;  /* 0x0000763211077816 */ /* 0x002fc40000000007 */
[C---:B---3--:R-:W-:Y:S01]  /*17f0*/  PRMT R9, R16.reuse, 0x7632, R9 ;  /* 0x0000763210097816 */ /* 0x048fe20000000009 */
[----:B------:R-:W1:Y:S01]  /*1800*/  LDS.64 R12, [UR5+0xc0] ;  /* 0x0000c005ff0c7984 */ /* 0x000e620008000a00 */
[----:B------:R-:W-:Y:S02]  /*1810*/  SHF.L.U32 R7, R7, 0x10, RZ ;  /* 0x0000001007077819 */ /* 0x000fe400000006ff */
[----:B------:R-:W-:Y:S02]  /*1820*/  SHF.L.U32 R9, R9, 0x10, RZ ;  /* 0x0000001009097819 */ /* 0x000fe400000006ff */
[----:B0-----:R-:W-:Y:S02]  /*1830*/  SHF.L.U32 R5, R17, 0x10, RZ ;  /* 0x0000001011057819 */ /* 0x001fe400000006ff */
[----:B------:R-:W-:Y:S01]  /*1840*/  SHF.L.U32 R17, R16, 0x10, RZ ;  /* 0x0000001010117819 */ /* 0x000fe200000006ff */
[----:B-1----:R-:W-:-:S04]  /*1850*/  FMUL.FTZ R12, R12, UR6 ;  /* 0x000000060c0c7c20 */ /* 0x002fc80008410000 */
[C---:B------:R-:W-:Y:S01]  /*1860*/  FMUL.FTZ R6, R12.reuse, R12 ;  /* 0x0000000c0c067220 */ /* 0x040fe20000410000 */
[----:B------:R-:W-:Y:S01]  /*1870*/  FADD.FTZ R5, R5, -R12 ;  /* 0x8000000c05057221 */ /* 0x000fe20000010000 */
[C---:B------:R-:W-:Y:S01]  /*1880*/  FADD.FTZ R7, -R12.reuse, R7 ;  /* 0x000000070c077221 */ /* 0x040fe20000010100 */
[----:B------:R-:W-:Y:S01]  /*1890*/  FADD.FTZ R9, -R12, R9 ;  /* 0x000000090c097221 */ /* 0x000fe20000010100 */
[----:B------:R-:W-:Y:S01]  /*18a0*/  FFMA.FTZ R13, R13, UR6, -R6 ;  /* 0x000000060d0d7c23 */ /* 0x000fe20008010806 */
[----:B------:R-:W-:-:S04]  /*18b0*/  FADD.FTZ R17, R17, -R12 ;  /* 0x8000000c11117221 */ /* 0x000fc80000010000 */
[----:B------:R-:W-:-:S13]  /*18c0*/  FSETP.GTU.FTZ.AND P1, PT, R13, RZ, PT ;  /* 0x000000ff0d00720b */ /* 0x000fda0003f3c000 */
[----:B------:R-:W0:Y:S02]  /*18d0*/  @P1 LDC R6, c[0x0][0x238] ;  /* 0x00008e00ff061b82 */ /* 0x000e240000000800 */
[----:B0-----:R-:W-:Y:S01]  /*18e0*/  @P1 FADD.FTZ R13, R13, R6 ;  /* 0x000000060d0d1221 */ /* 0x001fe20000010000 */
[----:B------:R-:W-:-:S06]  /*18f0*/  MOV R6, 0x3f800000 ;  /* 0x3f80000000067802 */ /* 0x000fcc0000000f00 */
[----:B------:R-:W0:Y:S01]  /*1900*/  @P1 MUFU.RSQ R6, R13 ;  /* 0x0000000d00061308 */ /* 0x000e220000001400 */
[----:B------:R-:W-:Y:S01]  /*1910*/  ISETP.NE.AND P1, PT, RZ, UR10, PT ;  /* 0x0000000aff007c0c */ /* 0x000fe2000bf25270 */
[-C--:B0-----:R-:W-:Y:S01]  /*1920*/  FMUL.FTZ R7, R7, R6.reuse ;  /* 0x0000000607077220 */ /* 0x081fe20000410000 */
[-C--:B------:R-:W-:Y:S01]  /*1930*/  FMUL.FTZ R9, R9, R6.reuse ;  /* 0x0000000609097220 */ /* 0x080fe20000410000 */
[-C--:B------:R-:W-:Y:S01]  /*1940*/  FMUL.FTZ R4, R5, R6.reuse ;  /* 0x0000000605047220 */ /* 0x080fe20000410000 */
[----:B------:R-:W-:Y:S01]  /*1950*/  FMUL.FTZ R6, R17, R6 ;  /* 0x0000000611067220 */ /* 0x000fe20000410000 */
[----:B--2---:R-:W-:Y:S02]  /*1960*/  SHF.L.U32 R11, R3, 0x10, RZ ;  /* 0x00000010030b7819 */ /* 0x004fe400000006ff */
[----:B----4-:R-:W-:Y:S02]  /*1970*/  SHF.L.U32 R14, R14, 0x10, RZ ;  /* 0x000000100e0e7819 */ /* 0x010fe400000006ff */
[----:B-----5:R-:W-:-:S02]  /*1980*/  SHF.L.U32 R15, R15, 0x10, RZ ;  /* 0x000000100f0f7819 */ /* 0x020fc400000006ff */
[----:B------:R-:W-:-:S03]  /*1990*/  SHF.L.U32 R25, R25, 0x10, RZ ;  /* 0x0000001019197819 */ /* 0x000fc600000006ff */
[C-C-:B------:R-:W-:Y:S01]  /*19a0*/  FFMA.FTZ R3, R11.reuse, R6, R15.reuse ;  /* 0x000000060b037223 */ /* 0x140fe2000001000f */
[----:B------:R-:W-:Y:S01]  /*19b0*/  FFMA.FTZ R11, R11, R4, R15 ;  /* 0x000000040b0b7223 */ /* 0x000fe2000001000f */
[C-C-:B------:R-:W-:Y:S01]  /*19c0*/  FFMA.FTZ R8, R14.reuse, R9, R25.reuse ;  /* 0x000000090e087223 */ /* 0x140fe20000010019 */
[----:B------:R-:W-:Y:S01]  /*19d0*/  FFMA.FTZ R10, R14, R7, R25 ;  /* 0x000000070e0a7223 */ /* 0x000fe20000010019 */
[----:B------:R-:W-:Y:S01]  /*19e0*/  IADD3 R9, R22, 0x80, RZ ;  /* 0x0000008016097810 */ /* 0x000fe20007ffe0ff */
        /* <DEDUP_REMOVED lines=11> */
.L_x_1366:
        /* <DEDUP_REMOVED lines=15> */
.L_x_1368:
[----:B------:R-:W-:Y:S05]  /*1b90*/  BSYNC B0 ;  /* 0x0000000000007941 */ /* 0x000fea0003800000 */
.L_x_1367:
        /* <DEDUP_REMOVED lines=11> */
.L_x_1369:
        /* <DEDUP_REMOVED lines=19> */
.L_x_1371:
[----:B------:R-:W-:Y:S05]  /*1d80*/  BSYNC B0 ;  /* 0x0000000000007941 */ /* 0x000fea0003800000 */
.L_x_1370:
[----:B------:R-:W1:Y:S01]  /*1d90*/  LDC R4, c[0x0][0x10] ;  /* 0x00000400ff047b82 */ /* 0x000e620000000800 */
[----:B------:R-:W-:Y:S02]  /*1da0*/  IADD3 R18, R18, 0x1, RZ ;  /* 0x0000000112127810 */ /* 0x000fe40007ffe0ff */
[----:B-1----:R-:W-:-:S04]  /*1db0*/  IADD3 R23, R4, R23, RZ ;  /* 0x0000001704177210 */ /* 0x002fc80007ffe0ff */
[----:B------:R-:W-:-:S13]  /*1dc0*/  ISETP.GE.AND P1, PT, R23, UR4, PT ;  /* 0x0000000417007c0c */ /* 0x000fda000bf26270 */
[----:B------:R-:W-:Y:S05]  /*1dd0*/  @!P1 BRA `(.L_x_1372) ;  /* 0xffffffe400049947 */ /* 0x000fea000383ffff */
[----:B------:R-:W-:Y:S05]  /*1de0*/  EXIT ;  /* 0x000000000000794d */ /* 0x000fea0003800000 */
.L_x_1373:
        /* <DEDUP_REMOVED lines=9> */
.L_x_1916:


//--------------------- .text._Z35group_norm_nhwc_fwd_one_pass_kernelI11Bf16IOBf16WLi512ELi10ELi640EEv26Group_norm_nhwc_fwd_params --------------------------
	.section	.text._Z35group_norm_nhwc_fwd_one_pass_kernelI11Bf16IOBf16WLi512ELi10ELi640EEv26Group_norm_nhwc_fwd_params,"ax",@progbits
	.align	128
        .global         _Z35group_norm_nhwc_fwd_one_pass_kernelI11Bf16IOBf16WLi512ELi10ELi640EEv26Group_norm_nhwc_fwd_params
        .type           _Z35group_norm_nhwc_fwd_one_pass_kernelI11Bf16IOBf16WLi512ELi10ELi640EEv26Group_norm_nhwc_fwd_params,@function
        .size           _Z35group_norm_nhwc_fwd_one_pass_kernelI11Bf16IOBf16WLi512ELi10ELi640EEv26Group_norm_nhwc_fwd_params,(.L_x_1917 - _Z35group_norm_nhwc_fwd_one_pass_kernelI11Bf16IOBf16WLi512ELi10ELi640EEv26Group_norm_nhwc_fwd_params)
        .other          _Z35group_norm_nhwc_fwd_one_pass_kernelI11Bf16IOBf16WLi512ELi10ELi640EEv26Group_norm_nhwc_fwd_params,@"STO_CUDA_ENTRY STV_DEFAULT"
_Z35group_norm_nhwc_fwd_one_pass_kernelI11Bf16IOBf16WLi512ELi10ELi640EEv26Group_norm_nhwc_fwd_params:
.text._Z35group_norm_nhwc_fwd_one_pass_kernelI11Bf16IOBf16WLi512ELi10ELi640EEv26Group_norm_nhwc_fwd_params:
        /* <DEDUP_REMOVED lines=34> */
.L_x_1395:
        /* <DEDUP_REMOVED lines=211> */
.L_x_1375:
[----:B------:R-:W-:Y:S05]  /*0f50*/  BSYNC B0 ;  /* 0x0000000000007941 */ /* 0x000fea0003800000 */
.L_x_1374:
        /* <DEDUP_REMOVED lines=32> */
.L_x_1378:
[----:B-1----:R-:W2:Y:S04]  /*1160*/  LDG.E.STRONG.GPU R10, desc[UR8][R8.64] ;  /* 0x00000008080a7981 */ /* 0x002ea8000c1ef900 */
[----:B--2---:R-:W-:Y:S01]  /*1170*/  CCTL.IVALL ;  /* 0x00000000ff00798f */ /* 0x004fe20002000000 */
[----:B------:R-:W-:Y:S05]  /*1180*/  YIELD ;  /* 0x0000000000007946 */ /* 0x000fea0003800000 */
[----:B------:R-:W-:-:S13]  /*1190*/  ISETP.NE.AND P1, PT, R10, R15, PT ;  /* 0x0000000f0a00720c */ /* 0x000fda0003f25270 */
[----:B------:R-:W-:Y:S05]  /*11a0*/  @P1 BRA `(.L_x_1378) ;  /* 0xfffffffc00ec1947 */ /* 0x000fea000383ffff */
.L_x_1377:
        /* <DEDUP_REMOVED lines=11> */
.L_x_1380:
        /* <DEDUP_REMOVED lines=63> */
.L_x_1379:
        /* <DEDUP_REMOVED lines=19> */
.L_x_1382:
[----:B------:R-:W-:Y:S05]  /*1780*/  BSYNC B0 ;  /* 0x0000000000007941 */ /* 0x000fea0003800000 */
.L_x_1381:
        /* <DEDUP_REMOVED lines=32> */
.L_x_1376:
        /* <DEDUP_REMOVED lines=22> */
[----:B------:R-:W3:Y:S04]  /*1af0*/  LDG.E.U16 R2, desc[UR8][R22.64+0x2] ;  /* 0x0000020816027981 */ /* 0x000ee8000c1e1500 */
[----:B------:R4:W5:Y:S04]  /*1b00*/  LDG.E.U16 R25, desc[UR8][R14.64] ;  /* 0x000000080e197981 */ /* 0x000968000c1e1500 */
[----:B------:R4:W5:Y:S01]  /*1b10*/  LDG.E.U16 R26, desc[UR8][R22.64] ;  /* 0x00000008161a7981 */ /* 0x000962000c1e1500 */
[----:B-1----:R-:W-:-:S02]  /*1b20*/  SHF.L.U32 R17, R0, 0x10, RZ ;  /* 0x0000001000117819 */ /* 0x002fc400000006ff */
[----:B------:R-:W-:Y:S01]  /*1b30*/  SHF.L.U32 R9, R31, 0x10, RZ ;  /* 0x000000101f097819 */ /* 0x000fe200000006ff */
[----:B------:R-:W1:Y:S01]  /*1b40*/  LDS.64 R10, [UR5+0xc0] ;  /* 0x0000c005ff0a7984 */ /* 0x000e620008000a00 */
[----:B------:R-:W-:Y:S02]  /*1b50*/  SHF.L.U32 R27, R30, 0x10, RZ ;  /* 0x000000101e1b7819 */ /* 0x000fe400000006ff */
[----:B------:R-:W-:Y:S02]  /*1b60*/  SHF.L.U32 R21, R21, 0x10, RZ ;  /* 0x0000001015157819 */ /* 0x000fe400000006ff */
[----:B0-----:R-:W-:Y:S02]  /*1b70*/  SHF.L.U32 R13, R20, 0x10, RZ ;  /* 0x00000010140d7819 */ /* 0x001fe400000006ff */
[----:B----4-:R-:W-:Y:S02]  /*1b80*/  SHF.L.U32 R15, R18, 0x10, RZ ;  /* 0x00000010120f7819 */ /* 0x010fe400000006ff */
[----:B------:R-:W-:-:S02]  /*1b90*/  SHF.L.U32 R31, R28, 0x10, RZ ;  /* 0x000000101c1f7819 */ /* 0x000fc400000006ff */
[----:B------:R-:W-:Y:S02]  /*1ba0*/  SHF.L.U32 R23, R19, 0x10, RZ ;  /* 0x0000001013177819 */ /* 0x000fe400000006ff */
[----:B------:R-:W-:Y:S02]  /*1bb0*/  ISETP.NE.AND P4, PT, RZ, UR10, PT ;  /* 0x0000000aff007c0c */ /* 0x000fe4000bf85270 */
[----:B------:R-:W-:Y:S02]  /*1bc0*/  ISETP.GE.U32.AND P2, PT, R36, UR12, PT ;  /* 0x0000000c24007c0c */ /* 0x000fe4000bf46070 */
[----:B------:R-:W-:Y:S02]  /*1bd0*/  ISETP.GE.U32.AND P3, PT, R35, UR12, PT ;  /* 0x0000000c23007c0c */ /* 0x000fe4000bf66070 */
[----:B------:R-:W-:Y:S02]  /*1be0*/  ISETP.GE.AND.EX P2, PT, R7, UR13, PT, P2 ;  /* 0x0000000d07007c0c */ /* 0x000fe4000bf46320 */
[----:B------:R-:W-:-:S02]  /*1bf0*/  ISETP.GE.AND.EX P3, PT, R5, UR13, PT, P3 ;  /* 0x0000000d05007c0c */ /* 0x000fc4000bf66330 */
[C---:B------:R-:W-:Y:S02]  /*1c00*/  ISETP.GT.U32.OR P2, PT, R6.reuse, 0x27f, P2 ;  /* 0x0000027f0600780c */ /* 0x040fe40001744470 */
[----:B------:R-:W-:Y:S01]  /*1c10*/  ISETP.GT.U32.OR P3, PT, R6, 0x27f, P3 ;  /* 0x0000027f0600780c */ /* 0x000fe20001f64470 */
[----:B-1----:R-:W-:-:S04]  /*1c20*/  FMUL.FTZ R10, R10, UR6 ;  /* 0x000000060a0a7c20 */ /* 0x002fc80008410000 */
[C---:B------:R-:W-:Y:S01]  /*1c30*/  FMUL.FTZ R44, R10.reuse, R10 ;  /* 0x0000000a0a2c7220 */ /* 0x040fe20000410000 */
[----:B------:R-:W-:Y:S01]  /*1c40*/  FADD.FTZ R9, R9, -R10 ;  /* 0x8000000a09097221 */ /* 0x000fe20000010000 */
[C---:B------:R-:W-:Y:S01]  /*1c50*/  FADD.FTZ R21, -R10.reuse, R21 ;  /* 0x000000150a157221 */ /* 0x040fe20000010100 */
[C---:B------:R-:W-:Y:S01]  /*1c60*/  FADD.FTZ R13, -R10.reuse, R13 ;  /* 0x0000000d0a0d7221 */ /* 0x040fe20000010100 */
[----:B------:R-:W-:Y:S01]  /*1c70*/  FFMA.FTZ R11, R11, UR6, -R44 ;  /* 0x000000060b0b7c23 */ /* 0x000fe2000801082c */
[C---:B------:R-:W-:Y:S01]  /*1c80*/  FADD.FTZ R19, -R10.reuse, R15 ;  /* 0x0000000f0a137221 */ /* 0x040fe20000010100 */
[----:B------:R-:W-:-:S03]  /*1c90*/  FADD.FTZ R23, -R10, R23 ;  /* 0x000000170a177221 */ /* 0x000fc60000010100 */
[----:B------:R-:W-:-:S13]  /*1ca0*/  FSETP.GTU.FTZ.AND P1, PT, R11, RZ, PT ;  /* 0x000000ff0b00720b */ /* 0x000fda0003f3c000 */
[----:B------:R-:W0:Y:S02]  /*1cb0*/  @P1 LDC R8, c[0x0][0x238] ;  /* 0x00008e00ff081b82 */ /* 0x000e240000000800 */
[----:B0-----:R-:W-:Y:S01]  /*1cc0*/  @P1 FADD.FTZ R11, R11, R8 ;  /* 0x000000080b0b1221 */ /* 0x001fe20000010000 */
[----:B------:R-:W-:-:S06]  /*1cd0*/  MOV R8, 0x3f800000 ;  /* 0x3f80000000087802 */ /* 0x000fcc0000000f00 */
[----:B------:R0:W1:Y:S01]  /*1ce0*/  @P1 MUFU.RSQ R8, R11 ;  /* 0x0000000b00081308 */ /* 0x0000620000001400 */
[----:B------:R-:W-:-:S04]  /*1cf0*/  ISETP.GE.U32.AND P1, PT, R34, UR12, PT ;  /* 0x0000000c22007c0c */ /* 0x000fc8000bf26070 */
[----:B------:R-:W-:Y:S01]  /*1d00*/  ISETP.GE.AND.EX P1, PT, R3, UR13, PT, P1 ;  /* 0x0000000d03007c0c */ /* 0x000fe2000bf26310 */
[--C-:B0-----:R-:W-:Y:S01]  /*1d10*/  FADD.FTZ R11, R17, -R10.reuse ;  /* 0x8000000a110b7221 */ /* 0x101fe20000010000 */
[--C-:B------:R-:W-:Y:S01]  /*1d20*/  FADD.FTZ R17, R27, -R10.reuse ;  /* 0x8000000a1b117221 */ /* 0x100fe20000010000 */
[----:B------:R-:W-:Y:S01]  /*1d30*/  FADD.FTZ R27, R31, -R10 ;  /* 0x8000000a1f1b7221 */ /* 0x000fe20000010000 */
[----:B------:R-:W-:Y:S01]  /*1d40*/  ISETP.GT.U32.OR P1, PT, R6, 0x27f, P1 ;  /* 0x0000027f0600780c */ /* 0x000fe20000f24470 */
[-C--:B-1----:R-:W-:Y:S01]  /*1d50*/  FMUL.FTZ R9, R9, R8.reuse ;  /* 0x0000000809097220 */ /* 0x082fe20000410000 */
[-C--:B------:R-:W-:Y:S01]  /*1d60*/  FMUL.FTZ R21, R21, R8.reuse ;  /* 0x0000000815157220 */ /* 0x080fe20000410000 */
[-C--:B------:R-:W-:Y:S01]  /*1d70*/  FMUL.FTZ R11, R11, R8.reuse ;  /* 0x000000080b0b7220 */ /* 0x080fe20000410000 */
[-C--:B------:R-:W-:Y:S01]  /*1d80*/  FMUL.FTZ R13, R13, R8.reuse ;  /* 0x000000080d0d7220 */ /* 0x080fe20000410000 */
[-C--:B------:R-:W-:Y:S01]  /*1d90*/  FMUL.FTZ R15, R17, R8.reuse ;  /* 0x00000008110f7220 */ /* 0x080fe20000410000 */
[-C--:B------:R-:W-:Y:S01]  /*1da0*/  FMUL.FTZ R19, R19, R8.reuse ;  /* 0x0000000813137220 */ /* 0x080fe20000410000 */
[-C--:B------:R-:W-:Y:S01]  /*1db0*/  FMUL.FTZ R27, R27, R8.reuse ;  /* 0x000000081b1b7220 */ /* 0x080fe20000410000 */
[----:B------:R-:W-:Y:S01]  /*1dc0*/  FMUL.FTZ R23, R23, R8 ;  /* 0x0000000817177220 */ /* 0x000fe20000410000 */
[----:B--2---:R-:W-:-:S02]  /*1dd0*/  SHF.L.U32 R24, R24, 0x10, RZ ;  /* 0x0000001018187819 */ /* 0x004fc400000006ff */
[----:B---3--:R-:W-:Y:S02]  /*1de0*/  SHF.L.U32 R0, R2, 0x10, RZ ;  /* 0x0000001002007819 */ /* 0x008fe400000006ff */
[----:B-----5:R-:W-:-:S03]  /*1df0*/  SHF.L.U32 R8, R25, 0x10, RZ ;  /* 0x0000001019087819 */ /* 0x020fc600000006ff */
[C-C-:B------:R-:W-:Y:S01]  /*1e00*/  FFMA.FTZ R14, R24.reuse, R21, R0.reuse ;  /* 0x00000015180e7223 */ /* 0x140fe20000010000 */
[C-C-:B------:R-:W-:Y:S01]  /*1e10*/  FFMA.FTZ R12, R24.reuse, R13, R0.reuse ;  /* 0x0000000d180c7223 */ /* 0x140fe20000010000 */
[--C-:B------:R-:W-:Y:S01]  /*1e20*/  FFMA.FTZ R2, R24, R19, R0.reuse ;  /* 0x0000001318027223 */ /* 0x100fe20000010000 */
[----:B------:R-:W-:Y:S01]  /*1e30*/  SHF.L.U32 R26, R26, 0x10, RZ ;  /* 0x000000101a1a7819 */ /* 0x000fe200000006ff */
[----:B------:R-:W-:-:S04]  /*1e40*/  FFMA.FTZ R0, R24, R23, R0 ;  /* 0x0000001718007223 */ /* 0x000fc80000010000 */
        /* <DEDUP_REMOVED lines=15> */
.L_x_1383:
        /* <DEDUP_REMOVED lines=14> */
.L_x_1385:
[----:B------:R-:W-:Y:S05]  /*2020*/  BSYNC B0 ;  /* 0x0000000000007941 */ /* 0x000fea0003800000 */
.L_x_1384:
        /* <DEDUP_REMOVED lines=11> */
.L_x_1386:
        /* <DEDUP_REMOVED lines=14> */
.L_x_1388:
[----:B------:R-:W-:Y:S05]  /*21c0*/  BSYNC B0 ;  /* 0x0000000000007941 */ /* 0x000fea0003800000 */
.L_x_1387:
[----:B------:R-:W-:Y:S05]  /*21d0*/  @!P4 BRA `(.L_x_1389) ;  /* 0x000000000028c947 */ /* 0x000fea0003800000 */
[----:B------:R-:W-:Y:S01]  /*21e0*/  FMUL.FTZ R7, R15, -1.4426950216293334961 ;  /* 0xbfb8aa3b0f077820 */ /* 0x000fe20000410000 */
[----:B------:R-:W-:-:S05]  /*21f0*/  FMUL.FTZ R9, R2, -1.4426950216293334961 ;  /* 0xbfb8aa3b02097820 */ /* 0x000fca0000410000 */
[----:B------:R-:W2:Y:S08]  /*2200*/  MUFU.EX2 R7, R7 ;  /* 0x0000000700077308 */ /* 0x000eb00000000800 */
[----:B------:R-:W0:Y:S01]  /*2210*/  MUFU.EX2 R9, R9 ;  /* 0x0000000900097308 */ /* 0x000e220000000800 */
[----:B--2---:R-:W-:-:S07]  /*2220*/  FADD.FTZ R8, R7, 1 ;  /* 0x3f80000007087421 */ /* 0x004fce0000010000 */
[----:B------:R-:W2:Y:S01]  /*2230*/  MUFU.RCP R8, R8 ;  /* 0x0000000800087308 */ /* 0x000ea20000001000 */
[----:B01----:R-:W-:-:S07]  /*2240*/  FADD.FTZ R10, R9, 1 ;  /* 0x3f800000090a7421 */ /* 0x003fce0000010000 */
[----:B------:R-:W0:Y:S01]  /*2250*/  MUFU.RCP R11, R10 ;  /* 0x0000000a000b7308 */ /* 0x000e220000001000 */
[----:B--2---:R-:W-:Y:S01]  /*2260*/  FMUL.FTZ R15, R15, R8 ;  /* 0x000000080f0f7220 */ /* 0x004fe20000410000 */
[----:B0-----:R-:W-:-:S07]  /*2270*/  FMUL.FTZ R2, R2, R11 ;  /* 0x0000000b02027220 */ /* 0x001fce0000410000 */
.L_x_1389:
        /* <DEDUP_REMOVED lines=14> */
.L_x_1391:
[----:B------:R-:W-:Y:S05]  /*2360*/  BSYNC B0 ;  /* 0x0000000000007941 */ /* 0x000fea0003800000 */
.L_x_1390:
[----:B------:R-:W-:Y:S05]  /*2370*/  @!P4 BRA `(.L_x_1392) ;  /* 0x000000000028c947 */ /* 0x000fea0003800000 */
        /* <DEDUP_REMOVED lines=8> */
[----:B--2---:R-:W-:Y:S01]  /*2400*/  FMUL.FTZ R0, R0, R9 ;  /* 0x0000000900007220 */ /* 0x004fe20000410000 */
[----:B---3--:R-:W-:-:S07]  /*2410*/  FMUL.FTZ R13, R13, R8 ;  /* 0x000000080d0d7220 */ /* 0x008fce0000410000 */
.L_x_1392:
        /* <DEDUP_REMOVED lines=13> */
.L_x_1394:
[----:B------:R-:W-:Y:S05]  /*24f0*/  BSYNC B0 ;  /* 0x0000000000007941 */ /* 0x000fea0003800000 */
.L_x_1393:
[----:B---3--:R-:W3:Y:S01]  /*2500*/  LDC R3, c[0x0][0x10] ;  /* 0x00000400ff037b82 */ /* 0x008ee20000000800 */
[----:B------:R-:W-:Y:S02]  /*2510*/  IADD3 R32, R32, 0x1, RZ ;  /* 0x0000000120207810 */ /* 0x000fe40007ffe0ff */
[----:B---3--:R-:W-:-:S04]  /*2520*/  IADD3 R38, R3, R38, RZ ;  /* 0x0000002603267210 */ /* 0x008fc80007ffe0ff */
[----:B------:R-:W-:-:S13]  /*2530*/  ISETP.GE.AND P1, PT, R38, UR4, PT ;  /* 0x0000000426007c0c */ /* 0x000fda000bf26270 */
[----:B------:R-:W-:Y:S05]  /*2540*/  @!P1 BRA `(.L_x_1395) ;  /* 0xffffffdc00349947 */ /* 0x000fea000383ffff */
[----:B------:R-:W-:Y:S05]  /*2550*/  EXIT ;  /* 0x000000000000794d */ /* 0x000fea0003800000 */
.L_x_1396:
        /* <DEDUP_REMOVED lines=10> */
.L_x_1917:


//--------------------- .text._Z35group_norm_nhwc_fwd_one_pass_kernelI11Bf16IOFp16WLi64ELi10ELi640EEv26Group_norm_nhwc_fwd_params --------------------------
	.section	.text._Z35group_norm_nhwc_fwd_one_pass_kernelI11Bf16IOFp16WLi64ELi10ELi640EEv26Group_norm_nhwc_fwd_params,"ax",@progbits
	.align	128
        .global         _Z35group_norm_nhwc_fwd_one_pass_kernelI11Bf16IOFp16WLi64ELi10ELi640EEv26Group_norm_nhwc_fwd_params
        .type           _Z35group_norm_nhwc_fwd_one_pass_kernelI11Bf16IOFp16WLi64ELi10ELi640EEv26Group_norm_nhwc_fwd_params,@function
        .size           _Z35group_norm_nhwc_fwd_one_pass_kernelI11Bf16IOFp16WLi64ELi10ELi640EEv26Group_norm_nhwc_fwd_params,(.L_x_1918 - _Z35group_norm_nhwc_fwd_one_pass_kernelI11Bf16IOFp16WLi64ELi10ELi640EEv26Group_norm_nhwc_fwd_params)
        .other          _Z35group_norm_nhwc_fwd_one_pass_kernelI11Bf16IOFp16WLi64ELi10ELi640EEv26Group_norm_nhwc_fwd_params,@"STO_CUDA_ENTRY STV_DEFAULT"
_Z35group_norm_nhwc_fwd_one_pass_kernelI11Bf16IOFp16WLi64ELi10ELi640EEv26Group_norm_nhwc_fwd_params:
.text._Z35group_norm_nhwc_fwd_one_pass_kernelI11Bf16IOFp16WLi64ELi10ELi640EEv26Group_norm_nhwc_fwd_params:
        /* <DEDUP_REMOVED lines=31> */
.L_x_1409:
        /* <DEDUP_REMOVED lines=143> */
.L_x_1398:
[----:B------:R-:W-:Y:S05]  /*0ae0*/  BSYNC B0 ;  /* 0x0000000000007941 */ /* 0x000fea0003800000 */
.L_x_1397:
        /* <DEDUP_REMOVED lines=28> */
.L_x_1401:
[----:B-1----:R-:W2:Y:S04]  /*0cb0*/  LDG.E.STRONG.GPU R6, desc[UR8][R4.64] ;  /* 0x0000000804067981 */ /* 0x002ea8000c1ef900 */
[----:B--2---:R-:W-:Y:S01]  /*0cc0*/  CCTL.IVALL ;  /* 0x00000000ff00798f */ /* 0x004fe20002000000 */
[----:B------:R-:W-:Y:S05]  /*0cd0*/  YIELD ;  /* 0x0000000000007946 */ /* 0x000fea0003800000 */
[----:B------:R-:W-:-:S13]  /*0ce0*/  ISETP.NE.AND P1, PT, R6, R9, PT ;  /* 0x000000090600720c */ /* 0x000fda0003f25270 */
[----:B------:R-:W-:Y:S05]  /*0cf0*/  @P1 BRA `(.L_x_1401) ;  /* 0xfffffffc00ec1947 */ /* 0x000fea000383ffff */
.L_x_1400:
        /* <DEDUP_REMOVED lines=11> */
.L_x_1403:
        /* <DEDUP_REMOVED lines=63> */
.L_x_1402:
        /* <DEDUP_REMOVED lines=19> */
.L_x_1405:
[----:B------:R-:W-:Y:S05]  /*12d0*/  BSYNC B0 ;  /* 0x0000000000007941 */ /* 0x000fea0003800000 */
.L_x_1404:
        /* <DEDUP_REMOVED lines=32> */
.L_x_1399:
        /* <DEDUP_REMOVED lines=43> */
[----:B--2---:R-:W-:Y:S02]  /*1790*/  HADD2.F32 R4, -RZ, R3.H0_H0 ;  /* 0x20000003ff047230 */ /* 0x004fe40000004100 */
[----:B---3--:R-:W-:Y:S02]  /*17a0*/  HADD2.F32 R3, -RZ, R14.H0_H0 ;  /* 0x2000000eff037230 */ /* 0x008fe40000004100 */
[----:B----4-:R-:W-:Y:S02]  /*17b0*/  HADD2.F32 R8, -RZ, R15.H0_H0 ;  /* 0x2000000fff087230 */ /* 0x010fe40000004100 */
[----:B-----5:R-:W-:Y:S02]  /*17c0*/  HADD2.F32 R25, -RZ, R25.H0_H0 ;  /* 0x20000019ff197230 */ /* 0x020fe40000004100 */
[----:B------:R-:W-:-:S03]  /*17d0*/  FFMA.FTZ R3, R4, R5, R3 ;  /* 0x0000000504037223 */ /* 0x000fc60000010003 */
        /* <DEDUP_REMOVED lines=12> */
.L_x_1406:
        /* <DEDUP_REMOVED lines=14> */
.L_x_1408:
[----:B------:R-:W-:Y:S05]  /*1980*/  BSYNC B0 ;  /* 0x0000000000007941 */ /* 0x000fea0003800000 */
.L_x_1407:
[----:B------:R-:W1:Y:S01]  /*1990*/  LDC R4, c[0x0][0x10] ;  /* 0x00000400ff047b82 */ /* 0x000e620000000800 */
[----:B------:R-:W-:Y:S02]  /*19a0*/  IADD3 R18, R18, 0x1, RZ ;  /* 0x0000000112127810 */ /* 0x000fe40007ffe0ff */
[----:B-1----:R-:W-:-:S04]  /*19b0*/  IADD3 R23, R4, R23, RZ ;  /* 0x0000001704177210 */ /* 0x002fc80007ffe0ff */
[----:B------:R-:W-:-:S13]  /*19c0*/  ISETP.GE.AND P1, PT, R23, UR4, PT ;  /* 0x0000000417007c0c */ /* 0x000fda000bf26270 */
[----:B------:R-:W-:Y:S05]  /*19d0*/  @!P1 BRA `(.L_x_1409) ;  /* 0xffffffe800049947 */ /* 0x000fea000383ffff */
[----:B------:R-:W-:Y:S05]  /*19e0*/  EXIT ;  /* 0x000000000000794d */ /* 0x000fea0003800000 */
.L_x_1410:
        /* <DEDUP_REMOVED lines=9> */
.L_x_1918:


//--------------------- .text._Z35group_norm_nhwc_fwd_one_pass_kernelI11Bf16IOFp16WLi128ELi10ELi640EEv26Group_norm_nhwc_fwd_params --------------------------
	.section	.text._Z35group_norm_nhwc_fwd_one_pass_kernelI11Bf16IOFp16WLi128ELi10ELi640EEv26Group_norm_nhwc_fwd_params,"ax",@progbits
	.align	128
        .global         _Z35group_norm_nhwc_fwd_one_pass_kernelI11Bf16IOFp16WLi128ELi10ELi640EEv26Group_norm_nhwc_fwd_params
        .type           _Z35group_norm_nhwc_fwd_one_pass_kernelI11Bf16IOFp16WLi128ELi10ELi640EEv26Group_norm_nhwc_fwd_params,@function
        .size           _Z35group_norm_nhwc_fwd_one_pass_kernelI11Bf16IOFp16WLi128ELi10ELi640EEv26Group_norm_nhwc_fwd_params,(.L_x_1919 - _Z35group_norm_nhwc_fwd_one_pass_kernelI11Bf16IOFp16WLi128ELi10ELi640EEv26Group_norm_nhwc_fwd_params)
        .other          _Z35group_norm_nhwc_fwd_one_pass_kernelI11Bf16IOFp16WLi128ELi10ELi640EEv26Group_norm_nhwc_fwd_params,@"STO_CUDA_ENTRY STV_DEFAULT"
_Z35group_norm_nhwc_fwd_one_pass_kernelI11Bf16IOFp16WLi128ELi10ELi640EEv26Group_norm_nhwc_fwd_params:
.text._Z35group_norm_nhwc_fwd_one_pass_kernelI11Bf16IOFp16WLi128ELi10ELi640EEv26Group_norm_nhwc_fwd_params:
        /* <DEDUP_REMOVED lines=31> */
.L_x_1423:
        /* <DEDUP_REMOVED lines=143> */
.L_x_1412:
[----:B------:R-:W-:Y:S05]  /*0ae0*/  BSYNC B0 ;  /* 0x0000000000007941 */ /* 0x000fea0003800000 */
.L_x_1411:
        /* <DEDUP_REMOVED lines=28> */
.L_x_1415:
[----:B-1----:R-:W2:Y:S04]  /*0cb0*/  LDG.E.STRONG.GPU R6, desc[UR8][R4.64] ;  /* 0x0000000804067981 */ /* 0x002ea8000c1ef900 */
[----:B--2---:R-:W-:Y:S01]  /*0cc0*/  CCTL.IVALL ;  /* 0x00000000ff00798f */ /* 0x004fe20002000000 */
[----:B------:R-:W-:Y:S05]  /*0cd0*/  YIELD ;  /* 0x0000000000007946 */ /* 0x000fea0003800000 */
[----:B------:R-:W-:-:S13]  /*0ce0*/  ISETP.NE.AND P1, PT, R6, R9, PT ;  /* 0x000000090600720c */ /* 0x000fda0003f25270 */
[----:B------:R-:W-:Y:S05]  /*0cf0*/  @P1 BRA `(.L_x_1415) ;  /* 0xfffffffc00ec1947 */ /* 0x000fea000383ffff */
.L_x_1414:
        /* <DEDUP_REMOVED lines=11> */
.L_x_1417:
        /* <DEDUP_REMOVED lines=63> */
.L_x_1416:
        /* <DEDUP_REMOVED lines=19> */
.L_x_1419:
[----:B------:R-:W-:Y:S05]  /*12d0*/  BSYNC B0 ;  /* 0x0000000000007941 */ /* 0x000fea0003800000 */
.L_x_1418:
        /* <DEDUP_REMOVED lines=32> */
.L_x_1413:
        /* <DEDUP_REMOVED lines=60> */
.L_x_1420:
        /* <DEDUP_REMOVED lines=14> */
.L_x_1422:
[----:B------:R-:W-:Y:S05]  /*1980*/  BSYNC B0 ;  /* 0x0000000000007941 */ /* 0x000fea0003800000 */
.L_x_1421:
[----:B------:R-:W1:Y:S01]  /*1990*/  LDC R4, c[0x0][0x10] ;  /* 0x00000400ff047b82 */ /* 0x000e620000000800 */
[----:B------:R-:W-:Y:S02]  /*19a0*/  IADD3 R18, R18, 0x1, RZ ;  /* 0x0000000112127810 */ /* 0x000fe40007ffe0ff */
[----:B-1----:R-:W-:-:S04]  /*19b0*/  IADD3 R23, R4, R23, RZ ;  /* 0x0000001704177210 */ /* 0x002fc80007ffe0ff */
[----:B------:R-:W-:-:S13]  /*19c0*/  ISETP.GE.AND P1, PT, R23, UR4, PT ;  /* 0x0000000417007c0c */ /* 0x000fda000bf26270 */
[----:B------:R-:W-:Y:S05]  /*19d0*/  @!P1 BRA `(.L_x_1423) ;  /* 0xffffffe800049947 */ /* 0x000fea000383ffff */
[----:B------:R-:W-:Y:S05]  /*19e0*/  EXIT ;  /* 0x000000000000794d */ /* 0x000fea0003800000 */
.L_x_1424:
        /* <DEDUP_REMOVED lines=9> */
.L_x_1919:


//--------------------- .text._Z35group_norm_nhwc_fwd_one_pass_kernelI11Bf16IOFp16WLi256ELi10ELi640EEv26Group_norm_nhwc_fwd_params --------------------------
	.section	.text._Z35group_norm_nhwc_fwd_one_pass_kernelI11Bf16IOFp16WLi256ELi10ELi640EEv26Group_norm_nhwc_fwd_params,"ax",@progbits
	.align	128
        .global         _Z35group_norm_nhwc_fwd_one_pass_kernelI11Bf16IOFp16WLi256ELi10ELi640EEv26Group_norm_nhwc_fwd_params
        .type           _Z35group_norm_nhwc_fwd_one_pass_kernelI11Bf16IOFp16WLi256ELi10ELi640EEv26Group_norm_nhwc_fwd_params,@function
        .size           _Z35group_norm_nhwc_fwd_one_pass_kernelI11Bf16IOFp16WLi256ELi10ELi640EEv26Group_norm_nhwc_fwd_params,(.L_x_1920 - _Z35group_norm_nhwc_fwd_one_pass_kernelI11Bf16IOFp16WLi256ELi10ELi640EEv26Group_norm_nhwc_fwd_params)
        .other          _Z35group_norm_nhwc_fwd_one_pass_kernelI11Bf16IOFp16WLi256ELi10ELi640EEv26Group_norm_nhwc_fwd_params,@"STO_CUDA_ENTRY STV_DEFAULT"
_Z35group_norm_nhwc_fwd_one_pass_kernelI11Bf16IOFp16WLi256ELi10ELi640EEv26Group_norm_nhwc_fwd_params:
.text._Z35group_norm_nhwc_fwd_one_pass_kernelI11Bf16IOFp16WLi256ELi10ELi640EEv26Group_norm_nhwc_fwd_params:
        /* <DEDUP_REMOVED lines=31> */
.L_x_1440:
        /* <DEDUP_REMOVED lines=167> */
.L_x_1426:
[----:B------:R-:W-:Y:S05]  /*0c60*/  BSYNC B0 ;  /* 0x0000000000007941 */ /* 0x000fea0003800000 */
.L_x_1425:
        /* <DEDUP_REMOVED lines=28> */
.L_x_1429:
[----:B-1----:R-:W2:Y:S04]  /*0e30*/  LDG.E.STRONG.GPU R6, desc[UR8][R4.64] ;  /* 0x0000000804067981 */ /* 0x002ea8000c1ef900 */
[----:B--2---:R-:W-:Y:S01]  /*0e40*/  CCTL.IVALL ;  /* 0x00000000ff00798f */ /* 0x004fe20002000000 */
[----:B------:R-:W-:Y:S05]  /*0e50*/  YIELD ;  /* 0x0000000000007946 */ /* 0x000fea0003800000 */
[----:B------:R-:W-:-:S13]  /*0e60*/  ISETP.NE.AND P1, PT, R6, R9, PT ;  /* 0x000000090600720c */ /* 0x000fda0003f25270 */
[----:B------:R-:W-:Y:S05]  /*0e70*/  @P1 BRA `(.L_x_1429) ;  /* 0xfffffffc00ec1947 */ /* 0x000fea000383ffff */
.L_x_1428:
        /* <DEDUP_REMOVED lines=11> */
.L_x_1431:
        /* <DEDUP_REMOVED lines=63> */
.L_x_1430:
        /* <DEDUP_REMOVED lines=19> */
.L_x_1433:
[----:B------:R-:W-:Y:S05]  /*1450*/  BSYNC B0 ;  /* 0x0000000000007941 */ /* 0x000fea0003800000 */
.L_x_1432:
        /* <DEDUP_REMOVED lines=32> */
.L_x_1427:
        /* <DEDUP_REMOVED lines=48> */
[----:B--2---:R-:W-:Y:S02]  /*1960*/  HADD2.F32 R11, -RZ, R3.H0_H0 ;  /* 0x20000003ff0b7230 */ /* 0x004fe40000004100 */
[----:B----4-:R-:W-:Y:S02]  /*1970*/  HADD2.F32 R14, -RZ, R14.H0_H0 ;  /* 0x2000000eff0e7230 */ /* 0x010fe40000004100 */
[----:B-----5:R-:W-:-:S02]  /*1980*/  HADD2.F32 R15, -RZ, R15.H0_H0 ;  /* 0x2000000fff0f7230 */ /* 0x020fc40000004100 */
[----:B------:R-:W-:-:S03]  /*1990*/  HADD2.F32 R25, -RZ, R25.H0_H0 ;  /* 0x20000019ff197230 */ /* 0x000fc60000004100 */
        /* <DEDUP_REMOVED lines=16> */
.L_x_1434:
        /* <DEDUP_REMOVED lines=15> */
.L_x_1436:
[----:B------:R-:W-:Y:S05]  /*1b90*/  BSYNC B0 ;  /* 0x0000000000007941 */ /* 0x000fea0003800000 */
.L_x_1435:
        /* <DEDUP_REMOVED lines=11> */
.L_x_1437:
        /* <DEDUP_REMOVED lines=19> */
.L_x_1439:
[----:B------:R-:W-:Y:S05]  /*1d80*/  BSYNC B0 ;  /* 0x0000000000007941 */ /* 0x000fea0003800000 */
.L_x_1438:
[----:B------:R-:W1:Y:S01]  /*1d90*/  LDC R4, c[0x0][0x10] ;  /* 0x00000400ff047b82 */ /* 0x000e620000000800 */
[----:B------:R-:W-:Y:S02]  /*1da0*/  IADD3 R18, R18, 0x1, RZ ;  /* 0x0000000112127810 */ /* 0x000fe40007ffe0ff */
[----:B-1----:R-:W-:-:S04]  /*1db0*/  IADD3 R23, R4, R23, RZ ;  /* 0x0000001704177210 */ /* 0x002fc80007ffe0ff */
[----:B------:R-:W-:-:S13]  /*1dc0*/  ISETP.GE.AND P1, PT, R23, UR4, PT ;  /* 0x0000000417007c0c */ /* 0x000fda000bf26270 */
[----:B------:R-:W-:Y:S05]  /*1dd0*/  @!P1 BRA `(.L_x_1440) ;  /* 0xffffffe400049947 */ /* 0x000fea000383ffff */
[----:B------:R-:W-:Y:S05]  /*1de0*/  EXIT ;  /* 0x000000000000794d */ /* 0x000fea0003800000 */
.L_x_1441:
        /* <DEDUP_REMOVED lines=9> */
.L_x_1920:


//--------------------- .text._Z35group_norm_nhwc_fwd_one_pass_kernelI11Bf16IOFp16WLi512ELi10ELi640EEv26Group_norm_nhwc_fwd_params --------------------------
	.section	.text._Z35group_norm_nhwc_fwd_one_pass_kernelI11Bf16IOFp16WLi512ELi10ELi640EEv26Group_norm_nhwc_fwd_params,"ax",@progbits
	.align	128
        .global         _Z35group_norm_nhwc_fwd_one_pass_kernelI11Bf16IOFp16WLi512ELi10ELi640EEv26Group_norm_nhwc_fwd_params
        .type           _Z35group_norm_nhwc_fwd_one_pass_kernelI11Bf16IOFp16WLi512ELi10ELi640EEv26Group_norm_nhwc_fwd_params,@function
        .size           _Z35group_norm_nhwc_fwd_one_pass_kernelI11Bf16IOFp16WLi512ELi10ELi640EEv26Group_norm_nhwc_fwd_params,(.L_x_1921 - _Z35group_norm_nhwc_fwd_one_pass_kernelI11Bf16IOFp16WLi512ELi10ELi640EEv26Group_norm_nhwc_fwd_params)
        .other          _Z35group_norm_nhwc_fwd_one_pass_kernelI11Bf16IOFp16WLi512ELi10ELi640EEv26Group_norm_nhwc_fwd_params,@"STO_CUDA_ENTRY STV_DEFAULT"
_Z35group_norm_nhwc_fwd_one_pass_kernelI11Bf16IOFp16WLi512ELi10ELi640EEv26Group_norm_nhwc_fwd_params:
.text._Z35group_norm_nhwc_fwd_one_pass_kernelI11Bf16IOFp16WLi512ELi10ELi640EEv26Group_norm_nhwc_fwd_params:
        /* <DEDUP_REMOVED lines=34> */
.L_x_1463:
        /* <DEDUP_REMOVED lines=211> */
.L_x_1443:
[----:B------:R-:W-:Y:S05]  /*0f50*/  BSYNC B0 ;  /* 0x0000000000007941 */ /* 0x000fea0003800000 */
.L_x_1442:
        /* <DEDUP_REMOVED lines=32> */
.L_x_1446:
[----:B-1----:R-:W2:Y:S04]  /*1160*/  LDG.E.STRONG.GPU R10, desc[UR8][R8.64] ;  /* 0x00000008080a7981 */ /* 0x002ea8000c1ef900 */
[----:B--2---:R-:W-:Y:S01]  /*1170*/  CCTL.IVALL ;  /* 0x00000000ff00798f */ /* 0x004fe20002000000 */
[----:B------:R-:W-:Y:S05]  /*1180*/  YIELD ;  /* 0x0000000000007946 */ /* 0x000fea0003800000 */
[----:B------:R-:W-:-:S13]  /*1190*/  ISETP.NE.AND P1, PT, R10, R15, PT ;  /* 0x0000000f0a00720c */ /* 0x000fda0003f25270 */
[----:B------:R-:W-:Y:S05]  /*11a0*/  @P1 BRA `(.L_x_1446) ;  /* 0xfffffffc00ec1947 */ /* 0x000fea000383ffff */
.L_x_1445:
        /* <DEDUP_REMOVED lines=11> */
.L_x_1448:
        /* <DEDUP_REMOVED lines=63> */
.L_x_1447:
        /* <DEDUP_REMOVED lines=19> */
.L_x_1450:
[----:B------:R-:W-:Y:S05]  /*1780*/  BSYNC B0 ;  /* 0x0000000000007941 */ /* 0x000fea0003800000 */
.L_x_1449:
        /* <DEDUP_REMOVED lines=32> */
.L_x_1444:
        /* <DEDUP_REMOVED lines=68> */
[----:B--2---:R-:W-:-:S02]  /*1dd0*/  HADD2.F32 R24, -RZ, R24.H0_H0 ;  /* 0x20000018ff187230 */ /* 0x004fc40000004100 */
[----:B---3--:R-:W-:Y:S02]  /*1de0*/  HADD2.F32 R0, -RZ, R2.H0_H0 ;  /* 0x20000002ff007230 */ /* 0x008fe40000004100 */
[----:B-----5:R-:W-:-:S03]  /*1df0*/  HADD2.F32 R8, -RZ, R25.H0_H0 ;  /* 0x20000019ff087230 */ /* 0x020fc60000004100 */
[C-C-:B------:R-:W-:Y:S01]  /*1e00*/  FFMA.FTZ R14, R24.reuse, R21, R0.reuse ;  /* 0x00000015180e7223 */ /* 0x140fe20000010000 */
[C-C-:B------:R-:W-:Y:S01]  /*1e10*/  FFMA.FTZ R12, R24.reuse, R13, R0.reuse ;  /* 0x0000000d180c7223 */ /* 0x140fe20000010000 */
[C-C-:B------:R-:W-:Y:S01]  /*1e20*/  FFMA.FTZ R2, R24.reuse, R19, R0.reuse ;  /* 0x0000001318027223 */ /* 0x140fe20000010000 */
[----:B------:R-:W-:Y:S02]  /*1e30*/  HADD2.F32 R26, -RZ, R26.H0_H0 ;  /* 0x2000001aff1a7230 */ /* 0x000fe40000004100 */
[----:B------:R-:W-:-:S03]  /*1e40*/  FFMA.FTZ R0, R24, R23, R0 ;  /* 0x0000001718007223 */ /* 0x000fc60000010000 */
        /* <DEDUP_REMOVED lines=15> */
.L_x_1451:
        /* <DEDUP_REMOVED lines=14> */
.L_x_1453:
[----:B------:R-:W-:Y:S05]  /*2020*/  BSYNC B0 ;  /* 0x0000000000007941 */ /* 0x000fea0003800000 */
.L_x_1452:
        /* <DEDUP_REMOVED lines=11> */
.L_x_1454:
        /* <DEDUP_REMOVED lines=14> */
.L_x_1456:
[----:B------:R-:W-:Y:S05]  /*21c0*/  BSYNC B0 ;  /* 0x0000000000007941 */ /* 0x000fea0003800000 */
.L_x_1455:
        /* <DEDUP_REMOVED lines=11> */
.L_x_1457:
        /* <DEDUP_REMOVED lines=14> */
.L_x_1459:
[----:B------:R-:W-:Y:S05]  /*2360*/  BSYNC B0 ;  /* 0x0000000000007941 */ /* 0x000fea0003800000 */
.L_x_1458:
        /* <DEDUP_REMOVED lines=11> */
.L_x_1460:
        /* <DEDUP_REMOVED lines=13> */
.L_x_1462:
[----:B------:R-:W-:Y:S05]  /*24f0*/  BSYNC B0 ;  /* 0x0000000000007941 */ /* 0x000fea0003800000 */
.L_x_1461:
[----:B---3--:R-:W3:Y:S01]  /*2500*/  LDC R3, c[0x0][0x10] ;  /* 0x00000400ff037b82 */ /* 0x008ee20000000800 */
[----:B------:R-:W-:Y:S02]  /*2510*/  IADD3 R32, R32, 0x1, RZ ;  /* 0x0000000120207810 */ /* 0x000fe40007ffe0ff */
[----:B---3--:R-:W-:-:S04]  /*2520*/  IADD3 R38, R3, R38, RZ ;  /* 0x0000002603267210 */ /* 0x008fc80007ffe0ff */
[----:B------:R-:W-:-:S13]  /*2530*/  ISETP.GE.AND P1, PT, R38, UR4, PT ;  /* 0x0000000426007c0c */ /* 0x000fda000bf26270 */
[----:B------:R-:W-:Y:S05]  /*2540*/  @!P1 BRA `(.L_x_1463) ;  /* 0xffffffdc00349947 */ /* 0x000fea000383ffff */
[----:B------:R-:W-:Y:S05]  /*2550*/  EXIT ;  /* 0x000000000000794d */ /* 0x000fea0003800000 */
.L_x_1464:
        /* <DEDUP_REMOVED lines=10> */
.L_x_1921:


//--------------------- .text._Z35group_norm_nhwc_fwd_one_pass_kernelI11Fp16IOFp32WLi64ELi10ELi640EEv26Group_norm_nhwc_fwd_params --------------------------
	.section	.text._Z35group_norm_nhwc_fwd_one_pass_kernelI11Fp16IOFp32WLi64ELi10ELi640EEv26Group_norm_nhwc_fwd_params,"ax",@progbits
	.align	128
        .global         _Z35group_norm_nhwc_fwd_one_pass_kernelI11Fp16IOFp32WLi64ELi10ELi640EEv26Group_norm_nhwc_fwd_params
        .type           _Z35group_norm_nhwc_fwd_one_pass_kernelI11Fp16IOFp32WLi64ELi10ELi640EEv26Group_norm_nhwc_fwd_params,@function
        .size           _Z35group_norm_nhwc_fwd_one_pass_kernelI11Fp16IOFp32WLi64ELi10ELi640EEv26Group_norm_nhwc_fwd_params,(.L_x_1922 - _Z35group_norm_nhwc_fwd_one_pass_kernelI11Fp16IOFp32WLi64ELi10ELi640EEv26Group_norm_nhwc_fwd_params)
        .other          _Z35group_norm_nhwc_fwd_one_pass_kernelI11Fp16IOFp32WLi64ELi10ELi640EEv26Group_norm_nhwc_fwd_params,@"STO_CUDA_ENTRY STV_DEFAULT"
_Z35group_norm_nhwc_fwd_one_pass_kernelI11Fp16IOFp32WLi64ELi10ELi640EEv26Group_norm_nhwc_fwd_params:
.text._Z35group_norm_nhwc_fwd_one_pass_kernelI11Fp16IOFp32WLi64ELi10ELi640EEv26Group_norm_nhwc_fwd_params:
        /* <DEDUP_REMOVED lines=31> */
.L_x_1477:
        /* <DEDUP_REMOVED lines=48> */
[----:B------:R-:W-:Y:S01]  /*04f0*/  PRMT R23, RZ, 0x5410, RZ ;  /* 0x00005410ff177816 */ /* 0x000fe200000000ff */
[----:B------:R-:W-:Y:S01]  /*0500*/  BSSY B0, `(.L_x_1465) ;  /* 0x000005d000007945 */ /* 0x000fe20003800000 */
[C---:B------:R-:W-:Y:S02]  /*0510*/  ISETP.GT.AND P1, PT, R2.reuse, 0x1e, PT ;  /* 0x0000001e0200780c */ /* 0x040fe40003f24270 */
[----:B------:R-:W-:Y:S02]  /*0520*/  ISETP.NE.AND P3, PT, R2, RZ, PT ;  /* 0x000000ff0200720c */ /* 0x000fe40003f65270 */
[----:B------:R-:W-:Y:S02]  /*0530*/  ISETP.NE.AND P2, PT, R0, RZ, PT ;  /* 0x000000ff0000720c */ /* 0x000fe40003f45270 */
[----:B--2---:R-:W-:-:S04]  /*0540*/  @P0 PRMT R23, R4, 0x7632, R23 ;  /* 0x0000763204170816 */ /* 0x004fc80000000017 */
[----:B------:R-:W-:-:S05]  /*0550*/  @P0 PRMT R23, R23, 0x5410, R4 ;  /* 0x0000541017170816 */ /* 0x000fca0000000004 */
[--C-:B------:R-:W-:Y:S02]  /*0560*/  HADD2.F32 R7, -RZ, R23.reuse.H0_H0 ;  /* 0x20000017ff077230 */ /* 0x100fe40000004100 */
[----:B------:R-:W-:-:S03]  /*0570*/  HADD2.F32 R6, -RZ, R23.H1_H1 ;  /* 0x30000017ff067230 */ /* 0x000fc60000004100 */
        /* <DEDUP_REMOVED lines=42> */
[----:B0-----:R-:W-:Y:S01]  /*0820*/  FADD.FTZ R21, R29, R10 ;  /* 0x0000000a1d157221 */ /* 0x001fe20000010000 */
        /* <DEDUP_REMOVED lines=42> */
.L_x_1466:
[----:B------:R-:W-:Y:S05]  /*0ad0*/  BSYNC B0 ;  /* 0x0000000000007941 */ /* 0x000fea0003800000 */
.L_x_1465:
        /* <DEDUP_REMOVED lines=30> */
.L_x_1469:
[----:B-1----:R-:W2:Y:S04]  /*0cc0*/  LDG.E.STRONG.GPU R6, desc[UR8][R4.64] ;  /* 0x0000000804067981 */ /* 0x002ea8000c1ef900 */
[----:B--2---:R-:W-:Y:S01]  /*0cd0*/  CCTL.IVALL ;  /* 0x00000000ff00798f */ /* 0x004fe20002000000 */
[----:B------:R-:W-:Y:S05]  /*0ce0*/  YIELD ;  /* 0x0000000000007946 */ /* 0x000fea0003800000 */
[----:B------:R-:W-:-:S13]  /*0cf0*/  ISETP.NE.AND P1, PT, R6, R15, PT ;  /* 0x0000000f0600720c */ /* 0x000fda0003f25270 */
[----:B------:R-:W-:Y:S05]  /*0d00*/  @P1 BRA `(.L_x_1469) ;  /* 0xfffffffc00ec1947 */ /* 0x000fea000383ffff */
.L_x_1468:
        /* <DEDUP_REMOVED lines=11> */
.L_x_1471:
        /* <DEDUP_REMOVED lines=17> */
[----:B------:R-:W2:Y:S01]  /*0ed0*/  @!P5 LDC R8, c[0x0][0x10] ;  /* 0x00000400ff08db82 */ /* 0x000ea20000000800 */
[----:B------:R-:W-:Y:S01]  /*0ee0*/  @!P5 LOP3.LUT R15, R16, 0x1, RZ, 0xc0, !PT ;  /* 0x00000001100fd812 */ /* 0x000fe200078ec0ff */
[----:B------:R-:W3:Y:S06]  /*0ef0*/  @!P3 S2R R10, SR_CTAID.Y ;  /* 0x00000000000ab919 */ /* 0x000eec0000002600 */
[----:B------:R-:W4:Y:S01]  /*0f00*/  @!P3 LDC.64 R28, c[0x0][0x248] ;  /* 0x00009200ff1cbb82 */ /* 0x000f220000000a00 */
[----:B--2---:R-:W-:-:S04]  /*0f10*/  @!P5 IMAD R15, R8, R15, RZ ;  /* 0x0000000f080fd224 */ /* 0x004fc800078e02ff */
[----:B------:R-:W-:Y:S02]  /*0f20*/  @!P5 IMAD R15, R15, R12, RZ ;  /* 0x0000000c0f0fd224 */ /* 0x000fe400078e02ff */
[----:B-1----:R-:W-:Y:S02]  /*0f30*/  @!P5 IMAD R11, R11, R8, R6 ;  /* 0x000000080b0bd224 */ /* 0x002fe400078e0206 */
[----:B------:R-:W1:Y:S01]  /*0f40*/  @!P5 LDC.64 R6, c[0x0][0x248] ;  /* 0x00009200ff06db82 */ /* 0x000e620000000a00 */
[----:B------:R-:W-:-:S07]  /*0f50*/  @!P5 SHF.L.U32 R15, R15, 0x1, RZ ;  /* 0x000000010f0fd819 */ /* 0x000fce00000006ff */
[----:B------:R-:W2:Y:S01]  /*0f60*/  @!P3 LDC R8, c[0x0][0x10] ;  /* 0x00000400ff08bb82 */ /* 0x000ea20000000800 */
[----:B-1----:R-:W-:Y:S01]  /*0f70*/  @!P5 IMAD.WIDE R6, R15, 0x4, R6 ;  /* 0x000000040f06d825 */ /* 0x002fe200078e0206 */
[----:B------:R-:W-:-:S03]  /*0f80*/  @!P3 LOP3.LUT R15, R16, 0x1, RZ, 0xc0, !PT ;  /* 0x00000001100fb812 */ /* 0x000fc600078ec0ff */
[----:B------:R-:W-:Y:S01]  /*0f90*/  @!P5 IMAD.WIDE.U32 R6, R11, 0x8, R6 ;  /* 0x000000080b06d825 */ /* 0x000fe200078e0006 */
[----:B------:R-:W-:-:S03]  /*0fa0*/  IADD3 R11, R13, 0x3, RZ ;  /* 0x000000030d0b7810 */ /* 0x000fc60007ffe0ff */
[----:B--2---:R-:W-:Y:S01]  /*0fb0*/  @!P3 IMAD R15, R8, R15, RZ ;  /* 0x0000000f080fb224 */ /* 0x004fe200078e02ff */
[----:B------:R-:W-:Y:S01]  /*0fc0*/  ISETP.EQ.OR P1, PT, R11, UR7, P2 ;  /* 0x000000070b007c0c */ /* 0x000fe20009722670 */
[----:B---3--:R-:W-:Y:S01]  /*0fd0*/  @!P3 IMAD R9, R9, R8, R10 ;  /* 0x000000080909b224 */ /* 0x008fe200078e020a */
[----:B------:R-:W2:Y:S01]  /*0fe0*/  @!P5 LDG.E.64 R6, desc[UR8][R6.64] ;  /* 0x000000080606d981 */ /* 0x000ea2000c1e1b00 */
[----:B------:R-:W-:-:S05]  /*0ff0*/  @!P3 IMAD R15, R15, R12, RZ ;  /* 0x0000000c0f0fb224 */ /* 0x000fca00078e02ff */
[----:B------:R-:W-:-:S05]  /*1000*/  @!P3 SHF.L.U32 R15, R15, 0x1, RZ ;  /* 0x000000010f0fb819 */ /* 0x000fca00000006ff */
[----:B------:R-:W1:Y:S01]  /*1010*/  @!P1 S2R R8, SR_CTAID.Y ;  /* 0x0000000000089919 */ /* 0x000e620000002600 */
[----:B----4-:R-:W-:-:S04]  /*1020*/  @!P3 IMAD.WIDE R28, R15, 0x4, R28 ;  /* 0x000000040f1cb825 */ /* 0x010fc800078e021c */
[----:B------:R-:W-:Y:S02]  /*1030*/  @!P3 IMAD.WIDE.U32 R28, R9, 0x8, R28 ;  /* 0x00000008091cb825 */ /* 0x000fe400078e001c */
[----:B------:R-:W1:Y:S02]  /*1040*/  @!P1 LDC R9, c[0x0][0x10] ;  /* 0x00000400ff099b82 */ /* 0x000e640000000800 */
[----:B-1----:R-:W-:Y:S02]  /*1050*/  @!P1 IMAD R11, R11, R9, R8 ;  /* 0x000000090b0b9224 */ /* 0x002fe400078e0208 */
[----:B0-----:R-:W-:Y:S01]  /*1060*/  @!P4 FADD.FTZ R20, R20, R4 ;  /* 0x000000041414c221 */ /* 0x001fe20000010000 */
[----:B------:R-:W-:-:S05]  /*1070*/  @!P1 LOP3.LUT R4, R16, 0x1, RZ, 0xc0, !PT ;  /* 0x0000000110049812 */ /* 0x000fca00078ec0ff */
[----:B------:R-:W-:Y:S02]  /*1080*/  @!P1 IMAD R15, R9, R4, RZ ;  /* 0x00000004090f9224 */ /* 0x000fe400078e02ff */
[----:B------:R-:W0:Y:S02]  /*1090*/  @!P1 LDC.64 R8, c[0x0][0x248] ;  /* 0x00009200ff089b82 */ /* 0x000e240000000a00 */
[----:B------:R-:W-:-:S05]  /*10a0*/  @!P1 IMAD R15, R15, R12, RZ ;  /* 0x0000000c0f0f9224 */ /* 0x000fca00078e02ff */
[----:B------:R-:W-:-:S05]  /*10b0*/  @!P1 SHF.L.U32 R15, R15, 0x1, RZ ;  /* 0x000000010f0f9819 */ /* 0x000fca00000006ff */
[----:B0-----:R-:W-:-:S04]  /*10c0*/  @!P1 IMAD.WIDE R8, R15, 0x4, R8 ;  /* 0x000000040f089825 */ /* 0x001fc800078e0208 */
[----:B------:R-:W-:Y:S02]  /*10d0*/  @!P1 IMAD.WIDE.U32 R10, R11, 0x8, R8 ;  /* 0x000000080b0a9825 */ /* 0x000fe400078e0008 */
[----:B------:R-:W3:Y:S04]  /*10e0*/  @!P3 LDG.E.64 R8, desc[UR8][R28.64] ;  /* 0x000000081c08b981 */ /* 0x000ee8000c1e1b00 */
[----:B------:R-:W4:Y:S01]  /*10f0*/  @!P1 LDG.E.64 R10, desc[UR8][R10.64] ;  /* 0x000000080a0a9981 */ /* 0x000f22000c1e1b00 */
[----:B------:R-:W-:Y:S01]  /*1100*/  IADD3 R14, R14, -0x4, RZ ;  /* 0xfffffffc0e0e7810 */ /* 0x000fe20007ffe0ff */
[----:B------:R-:W-:-:S03]  /*1110*/  @!P4 FADD.FTZ R21, R21, R5 ;  /* 0x000000051515c221 */ /* 0x000fc60000010000 */
[----:B------:R-:W-:Y:S02]  /*1120*/  ISETP.NE.AND P4, PT, R14, RZ, PT ;  /* 0x000000ff0e00720c */ /* 0x000fe40003f85270 */
[----:B------:R-:W-:Y:S01]  /*1130*/  IADD3 R13, R13, 0x4, RZ ;  /* 0x000000040d0d7810 */ /* 0x000fe20007ffe0ff */
[----:B--2---:R-:W-:Y:S01]  /*1140*/  @!P5 FADD.FTZ R20, R20, R6 ;  /* 0x000000061414d221 */ /* 0x004fe20000010000 */
[----:B------:R-:W-:-:S03]  /*1150*/  @!P5 FADD.FTZ R21, R21, R7 ;  /* 0x000000071515d221 */ /* 0x000fc60000010000 */
[----:B---3--:R-:W-:Y:S01]  /*1160*/  @!P3 FADD.FTZ R20, R20, R8 ;  /* 0x000000081414b221 */ /* 0x008fe20000010000 */
[----:B------:R-:W-:-:S03]  /*1170*/  @!P3 FADD.FTZ R21, R21, R9 ;  /* 0x000000091515b221 */ /* 0x000fc60000010000 */
[----:B----4-:R-:W-:Y:S01]  /*1180*/  @!P1 FADD.FTZ R20, R20, R10 ;  /* 0x0000000a14149221 */ /* 0x010fe20000010000 */
[----:B------:R-:W-:Y:S01]  /*1190*/  @!P1 FADD.FTZ R21, R21, R11 ;  /* 0x0000000b15159221 */ /* 0x000fe20000010000 */
[----:B------:R-:W-:Y:S06]  /*11a0*/  @P4 BRA `(.L_x_1471) ;  /* 0xfffffffc00044947 */ /* 0x000fec000383ffff */
.L_x_1470:
        /* <DEDUP_REMOVED lines=19> */
.L_x_1473:
[----:B------:R-:W-:Y:S05]  /*12e0*/  BSYNC B0 ;  /* 0x0000000000007941 */ /* 0x000fea0003800000 */
.L_x_1472:
[----:B------:R-:W-:Y:S05]  /*12f0*/  @!P3 BRA `(.L_x_1467) ;  /* 0x00000000007cb947 */ /* 0x000fea0003800000 */
[C---:B------:R-:W-:Y:S02]  /*1300*/  IADD3 R8, R13.reuse, 0x2, RZ ;  /* 0x000000020d087810 */ /* 0x040fe40007ffe0ff */
[----:B------:R-:W-:Y:S02]  /*1310*/  IADD3 R14, R13, 0x1, RZ ;  /* 0x000000010d0e7810 */ /* 0x000fe40007ffe0ff */
[----:B------:R-:W-:Y:S02]  /*1320*/  ISETP.EQ.OR P1, PT, R8, UR7, P2 ;  /* 0x0000000708007c0c */ /* 0x000fe40009722670 */
[----:B------:R-:W-:Y:S02]  /*1330*/  ISETP.EQ.OR P3, PT, R14, UR7, P2 ;  /* 0x000000070e007c0c */ /* 0x000fe40009762670 */
[----:B------:R-:W-:-:S11]  /*1340*/  ISETP.EQ.OR P1, PT, R6, 0x2, P1 ;  /* 0x000000020600780c */ /* 0x000fd60000f22670 */
[----:B------:R-:W1:Y:S01]  /*1350*/  @!P3 LDC R13, c[0x0][0x10] ;  /* 0x00000400ff0dbb82 */ /* 0x000e620000000800 */
[C---:B------:R-:W-:Y:S01]  /*1360*/  @!P3 LOP3.LUT R4, R16.reuse, 0x1, RZ, 0xc0, !PT ;  /* 0x000000011004b812 */ /* 0x040fe200078ec0ff */
[----:B------:R-:W2:Y:S01]  /*1370*/  @!P3 S2R R11, SR_CTAID.Y ;  /* 0x00000000000bb919 */ /* 0x000ea20000002600 */
[----:B------:R-:W-:Y:S01]  /*1380*/  @!P1 LOP3.LUT R6, R16, 0x1, RZ, 0xc0, !PT ;  /* 0x0000000110069812 */ /* 0x000fe200078ec0ff */
[----:B------:R-:W3:Y:S04]  /*1390*/  @!P1 S2R R10, SR_CTAID.Y ;  /* 0x00000000000a9919 */ /* 0x000ee80000002600 */
[----:B------:R-:W4:Y:S01]  /*13a0*/  @!P1 LDC R9, c[0x0][0x10] ;  /* 0x00000400ff099b82 */ /* 0x000f220000000800 */
[----:B-1----:R-:W-:-:S07]  /*13b0*/  @!P3 IMAD R15, R13, R4, RZ ;  /* 0x000000040d0fb224 */ /* 0x002fce00078e02ff */
[----:B------:R-:W1:Y:S01]  /*13c0*/  @!P3 LDC.64 R4, c[0x0][0x248] ;  /* 0x00009200ff04bb82 */ /* 0x000e620000000a00 */
[----:B------:R-:W-:Y:S02]  /*13d0*/  @!P3 IMAD R15, R15, R12, RZ ;  /* 0x0000000c0f0fb224 */ /* 0x000fe400078e02ff */
[----:B----4-:R-:W-:-:S03]  /*13e0*/  @!P1 IMAD R7, R9, R6, RZ ;  /* 0x0000000609079224 */ /* 0x010fc600078e02ff */
[----:B------:R-:W-:Y:S01]  /*13f0*/  @!P3 SHF.L.U32 R15, R15, 0x1, RZ ;  /* 0x000000010f0fb819 */ /* 0x000fe200000006ff */
[----:B--2---:R-:W-:Y:S02]  /*1400*/  @!P3 IMAD R11, R14, R13, R11 ;  /* 0x0000000d0e0bb224 */ /* 0x004fe400078e020b */
[----:B------:R-:W-:Y:S02]  /*1410*/  @!P1 IMAD R12, R7, R12, RZ ;  /* 0x0000000c070c9224 */ /* 0x000fe400078e02ff */
[----:B------:R-:W2:Y:S01]  /*1420*/  @!P1 LDC.64 R6, c[0x0][0x248] ;  /* 0x00009200ff069b82 */ /* 0x000ea20000000a00 */
[----:B---3--:R-:W-:Y:S02]  /*1430*/  @!P1 IMAD R9, R8, R9, R10 ;  /* 0x0000000908099224 */ /* 0x008fe400078e020a */
[----:B-1----:R-:W-:Y:S01]  /*1440*/  @!P3 IMAD.WIDE R4, R15, 0x4, R4 ;  /* 0x000000040f04b825 */ /* 0x002fe200078e0204 */
[----:B------:R-:W-:-:S03]  /*1450*/  @!P1 SHF.L.U32 R15, R12, 0x1, RZ ;  /* 0x000000010c0f9819 */ /* 0x000fc600000006ff */
[----:B------:R-:W-:-:S04]  /*1460*/  @!P3 IMAD.WIDE.U32 R4, R11, 0x8, R4 ;  /* 0x000000080b04b825 */ /* 0x000fc800078e0004 */
[----:B--2---:R-:W-:Y:S02]  /*1470*/  @!P1 IMAD.WIDE R6, R15, 0x4, R6 ;  /* 0x000000040f069825 */ /* 0x004fe400078e0206 */
[----:B------:R-:W0:Y:S02]  /*1480*/  @!P3 LDG.E.64 R4, desc[UR8][R4.64] ;  /* 0x000000080404b981 */ /* 0x000e24000c1e1b00 */
[----:B------:R-:W-:-:S06]  /*1490*/  @!P1 IMAD.WIDE.U32 R6, R9, 0x8, R6 ;  /* 0x0000000809069825 */ /* 0x000fcc00078e0006 */
[----:B------:R-:W2:Y:S01]  /*14a0*/  @!P1 LDG.E.64 R6, desc[UR8][R6.64] ;  /* 0x0000000806069981 */ /* 0x000ea2000c1e1b00 */
[----:B0-----:R-:W-:Y:S01]  /*14b0*/  @!P3 FADD.FTZ R20, R20, R4 ;  /* 0x000000041414b221 */ /* 0x001fe20000010000 */
[----:B------:R-:W-:-:S03]  /*14c0*/  @!P3 FADD.FTZ R21, R21, R5 ;  /* 0x000000051515b221 */ /* 0x000fc60000010000 */
[----:B--2---:R-:W-:Y:S01]  /*14d0*/  @!P1 FADD.FTZ R20, R20, R6 ;  /* 0x0000000614149221 */ /* 0x004fe20000010000 */
[----:B------:R-:W-:-:S07]  /*14e0*/  @!P1 FADD.FTZ R21, R21, R7 ;  /* 0x0000000715159221 */ /* 0x000fce0000010000 */
.L_x_1467:
        /* <DEDUP_REMOVED lines=25> */
[----:B------:R-:W-:Y:S01]  /*1680*/  MOV R3, 0x3f800000 ;  /* 0x3f80000000037802 */ /* 0x000fe20000000f00 */
[----:B-1----:R-:W-:-:S02]  /*1690*/  HADD2.F32 R7, -RZ, R23.H1_H1 ;  /* 0x30000017ff077230 */ /* 0x002fc40000004100 */
[----:B------:R-:W1:Y:S01]  /*16a0*/  LDS.64 R12, [UR5+0xc0] ;  /* 0x0000c005ff0c7984 */ /* 0x000e620008000a00 */
[----:B------:R-:W-:Y:S02]  /*16b0*/  HADD2.F32 R23, -RZ, R23.H0_H0 ;  /* 0x20000017ff177230 */ /* 0x000fe40000004100 */
        /* <DEDUP_REMOVED lines=25> */
.L_x_1474:
[----:B------:R-:W-:Y:S04]  /*1850*/  BSSY B0, `(.L_x_1475) ;  /* 0x000000e000007945 */ /* 0x000fe80003800000 */
[----:B------:R-:W-:Y:S05]  /*1860*/  @!P0 BRA `(.L_x_1476) ;  /* 0x0000000000308947 */ /* 0x000fea0003800000 */
[----:B------:R-:W-:Y:S01]  /*1870*/  SHF.R.S32.HI R3, RZ, 0x1f, R18 ;  /* 0x0000001fff037819 */ /* 0x000fe20000011412 */
[----:B------:R-:W-:Y:S01]  /*1880*/  ULDC.64 UR12, c[0x0][0x270] ;  /* 0x00009c00000c7ab9 */ /* 0x000fe20000000a00 */
[----:B------:R-:W-:Y:S02]  /*1890*/  MOV R25, R27 ;  /* 0x0000001b00197202 */ /* 0x000fe40000000f00 */
[----:B------:R-:W-:Y:S01]  /*18a0*/  F2FP.F16.F32.PACK_AB R5, R5, R4 ;  /* 0x000000040505723e */ /* 0x000fe200000000ff */
        /* <DEDUP_REMOVED lines=8> */
.L_x_1476:
[----:B------:R-:W-:Y:S05]  /*1930*/  BSYNC B0 ;  /* 0x0000000000007941 */ /* 0x000fea0003800000 */
.L_x_1475:
[----:B------:R-:W2:Y:S01]  /*1940*/  LDC R4, c[0x0][0x10] ;  /* 0x00000400ff047b82 */ /* 0x000ea20000000800 */
[----:B------:R-:W-:Y:S02]  /*1950*/  IADD3 R16, R16, 0x1, RZ ;  /* 0x0000000110107810 */ /* 0x000fe40007ffe0ff */
[----:B--2---:R-:W-:-:S04]  /*1960*/  IADD3 R19, R4, R19, RZ ;  /* 0x0000001304137210 */ /* 0x004fc80007ffe0ff */
[----:B------:R-:W-:-:S13]  /*1970*/  ISETP.GE.AND P1, PT, R19, UR4, PT ;  /* 0x0000000413007c0c */ /* 0x000fda000bf26270 */
[----:B------:R-:W-:Y:S05]  /*1980*/  @!P1 BRA `(.L_x_1477) ;  /* 0xffffffe800189947 */ /* 0x000fea000383ffff */
[----:B------:R-:W-:Y:S05]  /*1990*/  EXIT ;  /* 0x000000000000794d */ /* 0x000fea0003800000 */
.L_x_1478:
        /* <DEDUP_REMOVED lines=14> */
.L_x_1922:


//--------------------- .text._Z35group_norm_nhwc_fwd_one_pass_kernelI11Fp16IOFp32WLi128ELi10ELi640EEv26Group_norm_nhwc_fwd_params --------------------------
	.section	.text._Z35group_norm_nhwc_fwd_one_pass_kernelI11Fp16IOFp32WLi128ELi10ELi640EEv26Group_norm_nhwc_fwd_params,"ax",@progbits
	.align	128
        .global         _Z35group_norm_nhwc_fwd_one_pass_kernelI11Fp16IOFp32WLi128ELi10ELi640EEv26Group_norm_nhwc_fwd_params
        .type           _Z35group_norm_nhwc_fwd_one_pass_kernelI11Fp16IOFp32WLi128ELi10ELi640EEv26Group_norm_nhwc_fwd_params,@function
        .size           _Z35group_norm_nhwc_fwd_one_pass_kernelI11Fp16IOFp32WLi128ELi10ELi640EEv26Group_norm_nhwc_fwd_params,(.L_x_1923 - _Z35group_norm_nhwc_fwd_one_pass_kernelI11Fp16IOFp32WLi128ELi10ELi640EEv26Group_norm_nhwc_fwd_params)
        .other          _Z35group_norm_nhwc_fwd_one_pass_kernelI11Fp16IOFp32WLi128ELi10ELi640EEv26Group_norm_nhwc_fwd_params,@"STO_CUDA_ENTRY STV_DEFAULT"
_Z35group_norm_nhwc_fwd_one_pass_kernelI11Fp16IOFp32WLi128ELi10ELi640EEv26Group_norm_nhwc_fwd_params:
.text._Z35group_norm_nhwc_fwd_one_pass_kernelI11Fp16IOFp32WLi128ELi10ELi640EEv26Group_norm_nhwc_fwd_params:
        /* <DEDUP_REMOVED lines=31> */
.L_x_1491:
        /* <DEDUP_REMOVED lines=142> */
.L_x_1480:
[----:B------:R-:W-:Y:S05]  /*0ad0*/  BSYNC B0 ;  /* 0x0000000000007941 */ /* 0x000fea0003800000 */
.L_x_1479:
        /* <DEDUP_REMOVED lines=30> */
.L_x_1483:
[----:B-1----:R-:W2:Y:S04]  /*0cc0*/  LDG.E.STRONG.GPU R6, desc[UR8][R4.64] ;  /* 0x0000000804067981 */ /* 0x002ea8000c1ef900 */
[----:B--2---:R-:W-:Y:S01]  /*0cd0*/  CCTL.IVALL ;  /* 0x00000000ff00798f */ /* 0x004fe20002000000 */
[----:B------:R-:W-:Y:S05]  /*0ce0*/  YIELD ;  /* 0x0000000000007946 */ /* 0x000fea0003800000 */
[----:B------:R-:W-:-:S13]  /*0cf0*/  ISETP.NE.AND P1, PT, R6, R15, PT ;  /* 0x0000000f0600720c */ /* 0x000fda0003f25270 */
[----:B------:R-:W-:Y:S05]  /*0d00*/  @P1 BRA `(.L_x_1483) ;  /* 0xfffffffc00ec1947 */ /* 0x000fea000383ffff */
.L_x_1482:
        /* <DEDUP_REMOVED lines=11> */
.L_x_1485:
        /* <DEDUP_REMOVED lines=63> */
.L_x_1484:
        /* <DEDUP_REMOVED lines=19> */
.L_x_1487:
[----:B------:R-:W-:Y:S05]  /*12e0*/  BSYNC B0 ;  /* 0x0000000000007941 */ /* 0x000fea0003800000 */
.L_x_1486:
        /* <DEDUP_REMOVED lines=32> */
.L_x_1481:
        /* <DEDUP_REMOVED lines=54> */
.L_x_1488:
        /* <DEDUP_REMOVED lines=14> */
.L_x_1490:
[----:B------:R-:W-:Y:S05]  /*1930*/  BSYNC B0 ;  /* 0x0000000000007941 */ /* 0x000fea0003800000 */
.L_x_1489:
[----:B------:R-:W2:Y:S01]  /*1940*/  LDC R4, c[0x0][0x10] ;  /* 0x00000400ff047b82 */ /* 0x000ea20000000800 */
[----:B------:R-:W-:Y:S02]  /*1950*/  IADD3 R16, R16, 0x1, RZ ;  /* 0x0000000110107810 */ /* 0x000fe40007ffe0ff */
[----:B--2---:R-:W-:-:S04]  /*1960*/  IADD3 R19, R4, R19, RZ ;  /* 0x0000001304137210 */ /* 0x004fc80007ffe0ff */
[----:B------:R-:W-:-:S13]  /*1970*/  ISETP.GE.AND P1, PT, R19, UR4, PT ;  /* 0x0000000413007c0c */ /* 0x000fda000bf26270 */
[----:B------:R-:W-:Y:S05]  /*1980*/  @!P1 BRA `(.L_x_1491) ;  /* 0xffffffe800189947 */ /* 0x000fea000383ffff */
[----:B------:R-:W-:Y:S05]  /*1990*/  EXIT ;  /* 0x000000000000794d */ /* 0x000fea0003800000 */
.L_x_1492:
        /* <DEDUP_REMOVED lines=14> */
.L_x_1923:


//--------------------- .text._Z35group_norm_nhwc_fwd_one_pass_kernelI11Fp16IOFp32WLi256ELi10ELi640EEv26Group_norm_nhwc_fwd_params --------------------------
	.section	.text._Z35group_norm_nhwc_fwd_one_pass_kernelI11Fp16IOFp32WLi256ELi10ELi640EEv26Group_norm_nhwc_fwd_params,"ax",@progbits
	.align	128
        .global         _Z35group_norm_nhwc_fwd_one_pass_kernelI11Fp16IOFp32WLi256ELi10ELi640EEv26Group_norm_nhwc_fwd_params
        .type           _Z35group_norm_nhwc_fwd_one_pass_kernelI11Fp16IOFp32WLi256ELi10ELi640EEv26Group_norm_nhwc_fwd_params,@function
        .size           _Z35group_norm_nhwc_fwd_one_pass_kernelI11Fp16IOFp32WLi256ELi10ELi640EEv26Group_norm_nhwc_fwd_params,(.L_x_1924 - _Z35group_norm_nhwc_fwd_one_pass_kernelI11Fp16IOFp32WLi256ELi10ELi640EEv26Group_norm_nhwc_fwd_params)
        .other          _Z35group_norm_nhwc_fwd_one_pass_kernelI11Fp16IOFp32WLi256ELi10ELi640EEv26Group_norm_nhwc_fwd_params,@"STO_CUDA_ENTRY STV_DEFAULT"
_Z35group_norm_nhwc_fwd_one_pass_kernelI11Fp16IOFp32WLi256ELi10ELi640EEv26Group_norm_nhwc_fwd_params:
.text._Z35group_norm_nhwc_fwd_one_pass_kernelI11Fp16IOFp32WLi256ELi10ELi640EEv26Group_norm_nhwc_fwd_params:
        /* <DEDUP_REMOVED lines=31> */
.L_x_1508:
        /* <DEDUP_REMOVED lines=70> */
[----:B------:R-:W-:Y:S01]  /*0650*/  ISETP.NE.AND P2, PT, R0, RZ, PT ;  /* 0x000000ff0000720c */ /* 0x000fe20003f45270 */
[----:B--2---:R-:W-:-:S02]  /*0660*/  HADD2.F32 R9, -RZ, R17.H1_H1 ;  /* 0x30000011ff097230 */ /* 0x004fc40000004100 */
[----:B------:R-:W-:Y:S02]  /*0670*/  HADD2.F32 R8, -RZ, R17.H0_H0 ;  /* 0x20000011ff087230 */ /* 0x000fe40000004100 */
[--C-:B---3--:R-:W-:Y:S02]  /*0680*/  HADD2.F32 R13, -RZ, R16.reuse.H1_H1 ;  /* 0x30000010ff0d7230 */ /* 0x108fe40000004100 */
[----:B------:R-:W-:Y:S01]  /*0690*/  FMUL.FTZ R11, R9, R9 ;  /* 0x00000009090b7220 */ /* 0x000fe20000410000 */
[----:B------:R-:W-:Y:S02]  /*06a0*/  HADD2.F32 R10, -RZ, R16.H0_H0 ;  /* 0x20000010ff0a7230 */ /* 0x000fe40000004100 */
[C---:B------:R-:W-:Y:S01]  /*06b0*/  FADD.FTZ R9, R8.reuse, R9 ;  /* 0x0000000908097221 */ /* 0x040fe20000010000 */
[----:B------:R-:W-:Y:S01]  /*06c0*/  FMUL.FTZ R15, R13, R13 ;  /* 0x0000000d0d0f7220 */ /* 0x000fe20000410000 */
[----:B------:R-:W-:Y:S01]  /*06d0*/  FFMA.FTZ R11, R8, R8, R11 ;  /* 0x00000008080b7223 */ /* 0x000fe2000001000b */
[C---:B------:R-:W-:Y:S01]  /*06e0*/  FADD.FTZ R8, R10.reuse, R13 ;  /* 0x0000000d0a087221 */ /* 0x040fe20000010000 */
[----:B------:R-:W-:Y:S01]  /*06f0*/  FADD.FTZ R9, RZ, R9 ;  /* 0x00000009ff097221 */ /* 0x000fe20000010000 */
[----:B------:R-:W-:Y:S01]  /*0700*/  FFMA.FTZ R10, R10, R10, R15 ;  /* 0x0000000a0a0a7223 */ /* 0x000fe2000001000f */
[----:B------:R-:W-:-:S02]  /*0710*/  FADD.FTZ R11, RZ, R11 ;  /* 0x0000000bff0b7221 */ /* 0x000fc40000010000 */
[----:B------:R-:W-:Y:S02]  /*0720*/  FADD.FTZ R8, R9, R8 ;  /* 0x0000000809087221 */ /* 0x000fe40000010000 */
[----:B------:R-:W-:-:S03]  /*0730*/  FADD.FTZ R10, R11, R10 ;  /* 0x0000000a0b0a7221 */ /* 0x000fc60000010000 */
        /* <DEDUP_REMOVED lines=80> */
.L_x_1494:
[----:B------:R-:W-:Y:S05]  /*0c40*/  BSYNC B0 ;  /* 0x0000000000007941 */ /* 0x000fea0003800000 */
.L_x_1493:
        /* <DEDUP_REMOVED lines=12> */
[CC--:B-1----:R-:W-:Y:S02]  /*0d10*/  IMAD R9, R8.reuse, R11.reuse, RZ ;  /* 0x0000000b08097224 */ /* 0x0c2fe400078e02ff */
[----:B------:R-:W-:Y:S02]  /*0d20*/  IMAD R15, R8, R11, RZ ;  /* 0x0000000b080f7224 */ /* 0x000fe400078e02ff */
        /* <DEDUP_REMOVED lines=15> */
[----:B-1----:R-:W-:-:S05]  /*0e20*/  LOP3.LUT R6, R18, 0x1, RZ, 0xc0, !PT ;  /* 0x0000000112067812 */ /* 0x002fca00078ec0ff */
[----:B------:R-:W-:-:S04]  /*0e30*/  IMAD R11, R6, R11, R12 ;  /* 0x0000000b060b7224 */ /* 0x000fc800078e020c */
[----:B------:R-:W-:-:S07]  /*0e40*/  IMAD.WIDE.U32 R4, R11, 0x4, R4 ;  /* 0x000000040b047825 */ /* 0x000fce00078e0004 */
.L_x_1497:
[----:B------:R-:W2:Y:S04]  /*0e50*/  LDG.E.STRONG.GPU R6, desc[UR8][R4.64] ;  /* 0x0000000804067981 */ /* 0x000ea8000c1ef900 */
[----:B--2---:R-:W-:Y:S01]  /*0e60*/  CCTL.IVALL ;  /* 0x00000000ff00798f */ /* 0x004fe20002000000 */
[----:B------:R-:W-:Y:S05]  /*0e70*/  YIELD ;  /* 0x0000000000007946 */ /* 0x000fea0003800000 */
[----:B------:R-:W-:-:S13]  /*0e80*/  ISETP.NE.AND P1, PT, R6, R15, PT ;  /* 0x0000000f0600720c */ /* 0x000fda0003f25270 */
[----:B------:R-:W-:Y:S05]  /*0e90*/  @P1 BRA `(.L_x_1497) ;  /* 0xfffffffc00ec1947 */ /* 0x000fea000383ffff */
.L_x_1496:
        /* <DEDUP_REMOVED lines=11> */
.L_x_1499:
        /* <DEDUP_REMOVED lines=63> */
.L_x_1498:
[----:B------:R-:W-:-:S13]  /*1340*/  LOP3.LUT P1, R4, R10, 0x3, RZ, 0xc0, !PT ;  /* 0x000000030a047812 */ /* 0x000fda000782c0ff */
[----:B------:R-:W-:Y:S05]  /*1350*/  @!P1 BRA `(.L_x_1495) ;  /* 0x0000000000cc9947 */ /* 0x000fea0003800000 */
[----:B------:R-:W-:Y:S01]  /*1360*/  ISETP.EQ.OR P1, PT, R11, UR7, P2 ;  /* 0x000000070b007c0c */ /* 0x000fe20009722670 */
[----:B------:R-:W-:Y:S01]  /*1370*/  BSSY B0, `(.L_x_1500) ;  /* 0x0000010000007945 */ /* 0x000fe20003800000 */
[----:B------:R-:W-:-:S11]  /*1380*/  ISETP.NE.AND P3, PT, R4, 0x1, PT ;  /* 0x000000010400780c */ /* 0x000fd60003f65270 */
[----:B------:R-:W-:Y:S05]  /*1390*/  @P1 BRA `(.L_x_1501) ;  /* 0x0000000000341947 */ /* 0x000fea0003800000 */
[----:B-1----:R-:W1:Y:S01]  /*13a0*/  S2R R6, SR_CTAID.Y ;  /* 0x0000000000067919 */ /* 0x002e620000002600 */
        /* <DEDUP_REMOVED lines=12> */
.L_x_1501:
[----:B------:R-:W-:Y:S05]  /*1470*/  BSYNC B0 ;  /* 0x0000000000007941 */ /* 0x000fea0003800000 */
.L_x_1500:
[----:B------:R-:W-:Y:S05]  /*1480*/  @!P3 BRA `(.L_x_1495) ;  /* 0x000000000080b947 */ /* 0x000fea0003800000 */
[C---:B------:R-:W-:Y:S02]  /*1490*/  IADD3 R4, R11.reuse, 0x1, RZ ;  /* 0x000000010b047810 */ /* 0x040fe40007ffe0ff */
[----:B------:R-:W-:Y:S02]  /*14a0*/  IADD3 R12, R11, 0x2, RZ ;  /* 0x000000020b0c7810 */ /* 0x000fe40007ffe0ff */
[----:B------:R-:W-:Y:S02]  /*14b0*/  ISETP.EQ.OR P3, PT, R4, UR7, P2 ;  /* 0x0000000704007c0c */ /* 0x000fe40009762670 */
[----:B------:R-:W-:Y:S02]  /*14c0*/  LOP3.LUT R5, R10, 0x3, RZ, 0xc0, !PT ;  /* 0x000000030a057812 */ /* 0x000fe400078ec0ff */
[----:B------:R-:W-:-:S04]  /*14d0*/  ISETP.EQ.OR P1, PT, R12, UR7, P2 ;  /* 0x000000070c007c0c */ /* 0x000fc80009722670 */
[----:B------:R-:W-:-:S05]  /*14e0*/  ISETP.EQ.OR P1, PT, R5, 0x2, P1 ;  /* 0x000000020500780c */ /* 0x000fca0000f22670 */
[----:B-1----:R-:W1:Y:S01]  /*14f0*/  @!P3 S2R R13, SR_CTAID.Y ;  /* 0x00000000000db919 */ /* 0x002e620000002600 */
[----:B------:R-:W1:Y:S01]  /*1500*/  @!P3 LDC R9, c[0x0][0x10] ;  /* 0x00000400ff09bb82 */ /* 0x000e620000000800 */
[----:B------:R-:W-:-:S06]  /*1510*/  @!P3 LOP3.LUT R8, R18, 0x1, RZ, 0xc0, !PT ;  /* 0x000000011208b812 */ /* 0x000fcc00078ec0ff */
[----:B------:R-:W2:Y:S01]  /*1520*/  @!P1 S2R R11, SR_CTAID.Y ;  /* 0x00000000000b9919 */ /* 0x000ea20000002600 */
[----:B------:R-:W3:Y:S01]  /*1530*/  @!P1 LDC R14, c[0x0][0x10] ;  /* 0x00000400ff0e9b82 */ /* 0x000ee20000000800 */
[----:B------:R-:W-:-:S07]  /*1540*/  @!P1 LOP3.LUT R15, R18, 0x1, RZ, 0xc0, !PT ;  /* 0x00000001120f9812 */ /* 0x000fce00078ec0ff */
        /* <DEDUP_REMOVED lines=20> */
.L_x_1495:
        /* <DEDUP_REMOVED lines=22> */
[----:B------:R-:W-:Y:S01]  /*17f0*/  MOV R3, 0x3f800000 ;  /* 0x3f80000000037802 */ /* 0x000fe20000000f00 */
[----:B-1----:R-:W-:-:S02]  /*1800*/  HADD2.F32 R7, -RZ, R17.H0_H0 ;  /* 0x20000011ff077230 */ /* 0x002fc40000004100 */
[----:B------:R-:W1:Y:S01]  /*1810*/  LDS.64 R12, [UR5+0xc0] ;  /* 0x0000c005ff0c7984 */ /* 0x000e620008000a00 */
[----:B------:R-:W-:Y:S02]  /*1820*/  HADD2.F32 R17, -RZ, R17.H1_H1 ;  /* 0x30000011ff117230 */ /* 0x000fe40000004100 */
[--C-:B------:R-:W-:Y:S02]  /*1830*/  HADD2.F32 R11, -RZ, R16.reuse.H0_H0 ;  /* 0x20000010ff0b7230 */ /* 0x100fe40000004100 */
[----:B------:R-:W-:Y:S02]  /*1840*/  HADD2.F32 R15, -RZ, R16.H1_H1 ;  /* 0x30000010ff0f7230 */ /* 0x000fe40000004100 */
[----:B-1----:R-:W-:-:S04]  /*1850*/  FMUL.FTZ R12, R12, UR6 ;  /* 0x000000060c0c7c20 */ /* 0x002fc80008410000 */
[----:B------:R-:W-:Y:S01]  /*1860*/  FMUL.FTZ R14, R12, R12 ;  /* 0x0000000c0c0e7220 */ /* 0x000fe20000410000 */
[--C-:B------:R-:W-:Y:S01]  /*1870*/  FADD.FTZ R6, R7, -R12.reuse ;  /* 0x8000000c07067221 */ /* 0x100fe20000010000 */
[--C-:B------:R-:W-:Y:S01]  /*1880*/  FADD.FTZ R10, R17, -R12.reuse ;  /* 0x8000000c110a7221 */ /* 0x100fe20000010000 */
[----:B------:R-:W-:Y:S01]  /*1890*/  FADD.FTZ R16, R15, -R12 ;  /* 0x8000000c0f107221 */ /* 0x000fe20000010000 */
        /* <DEDUP_REMOVED lines=27> */
.L_x_1502:
[----:B------:R-:W-:Y:S04]  /*1a50*/  BSSY B0, `(.L_x_1503) ;  /* 0x000000f000007945 */ /* 0x000fe80003800000 */
[----:B------:R-:W-:Y:S05]  /*1a60*/  @!P0 BRA `(.L_x_1504) ;  /* 0x0000000000348947 */ /* 0x000fea0003800000 */
[----:B------:R-:W-:Y:S01]  /*1a70*/  SHF.R.S32.HI R7, RZ, 0x1f, R22 ;  /* 0x0000001fff077819 */ /* 0x000fe20000011416 */
[----:B------:R-:W-:Y:S01]  /*1a80*/  ULDC.64 UR12, c[0x0][0x270] ;  /* 0x00009c00000c7ab9 */ /* 0x000fe20000000a00 */
[----:B------:R-:W-:Y:S02]  /*1a90*/  MOV R4, R26 ;  /* 0x0000001a00047202 */ /* 0x000fe40000000f00 */
[----:B------:R-:W-:Y:S01]  /*1aa0*/  MOV R5, R29 ;  /* 0x0000001d00057202 */ /* 0x000fe20000000f00 */
[----:B------:R-:W-:Y:S01]  /*1ab0*/  IMAD R7, R7, UR12, RZ ;  /* 0x0000000c07077c24 */ /* 0x000fe2000f8e02ff */
[----:B------:R-:W-:Y:S01]  /*1ac0*/  F2FP.F16.F32.PACK_AB R11, R12, R11 ;  /* 0x0000000b0c0b723e */ /* 0x000fe200000000ff */
[----:B------:R-:W-:-:S04]  /*1ad0*/  IMAD.WIDE.U32 R4, R22, UR12, R4 ;  /* 0x0000000c16047c25 */ /* 0x000fc8000f8e0004 */
[----:B------:R-:W-:Y:S01]  /*1ae0*/  IMAD R7, R22, UR13, R7 ;  /* 0x0000000d16077c24 */ /* 0x000fe2000f8e0207 */
[----:B------:R-:W-:Y:S02]  /*1af0*/  ULDC.64 UR12, c[0x0][0x210] ;  /* 0x00008400000c7ab9 */ /* 0x000fe40000000a00 */
[----:B------:R-:W-:Y:S02]  /*1b00*/  LEA R6, P2, R4, UR12, 0x1 ;  /* 0x0000000c04067c11 */ /* 0x000fe4000f8408ff */
[----:B------:R-:W-:-:S04]  /*1b10*/  IADD3 R7, R5, R7, RZ ;  /* 0x0000000705077210 */ /* 0x000fc80007ffe0ff */
[----:B------:R-:W-:-:S05]  /*1b20*/  LEA.HI.X R7, R4, UR13, R7, 0x1, P2 ;  /* 0x0000000d04077c11 */ /* 0x000fca00090f0c07 */
[----:B------:R1:W-:Y:S02]  /*1b30*/  STG.E desc[UR8][R6.64], R11 ;  /* 0x0000000b06007986 */ /* 0x0003e4000c101908 */
.L_x_1504:
[----:B------:R-:W-:Y:S05]  /*1b40*/  BSYNC B0 ;  /* 0x0000000000007941 */ /* 0x000fea0003800000 */
.L_x_1503:
        /* <DEDUP_REMOVED lines=11> */
.L_x_1505:
        /* <DEDUP_REMOVED lines=11> */
[----:B------:R-:W-:Y:S01]  /*1cb0*/  F2FP.F16.F32.PACK_AB R3, R3, R8 ;  /* 0x000000080303723e */ /* 0x000fe200000000ff */
[C---:B------:R-:W-:Y:S02]  /*1cc0*/  IMAD R7, R10.reuse, UR13, R7 ;  /* 0x0000000d0a077c24 */ /* 0x040fe4000f8e0207 */
[----:B------:R-:W-:Y:S01]  /*1cd0*/  IMAD.WIDE.U32 R4, R10, UR12, R4 ;  /* 0x0000000c0a047c25 */ /* 0x000fe2000f8e0004 */
[----:B------:R-:W-:Y:S02]  /*1ce0*/  ULDC.64 UR12, c[0x0][0x210] ;  /* 0x00008400000c7ab9 */ /* 0x000fe40000000a00 */
[----:B------:R-:W-:-:S02]  /*1cf0*/  LEA R6, P1, R4, UR12, 0x1 ;  /* 0x0000000c04067c11 */ /* 0x000fc4000f8208ff */
[----:B------:R-:W-:-:S04]  /*1d00*/  IADD3 R7, R5, R7, RZ ;  /* 0x0000000705077210 */ /* 0x000fc80007ffe0ff */
[----:B------:R-:W-:-:S05]  /*1d10*/  LEA.HI.X R7, R4, UR13, R7, 0x1, P1 ;  /* 0x0000000d04077c11 */ /* 0x000fca00088f0c07 */
[----:B------:R1:W-:Y:S02]  /*1d20*/  STG.E desc[UR8][R6.64], R3 ;  /* 0x0000000306007986 */ /* 0x0003e4000c101908 */
.L_x_1507:
[----:B------:R-:W-:Y:S05]  /*1d30*/  BSYNC B0 ;  /* 0x0000000000007941 */ /* 0x000fea0003800000 */
.L_x_1506:
[----:B------:R-:W2:Y:S01]  /*1d40*/  LDC R4, c[0x0][0x10] ;  /* 0x00000400ff047b82 */ /* 0x000ea20000000800 */
[----:B------:R-:W-:Y:S02]  /*1d50*/  IADD3 R18, R18, 0x1, RZ ;  /* 0x0000000112127810 */ /* 0x000fe40007ffe0ff */
[----:B--2---:R-:W-:-:S04]  /*1d60*/  IADD3 R23, R4, R23, RZ ;  /* 0x0000001704177210 */ /* 0x004fc80007ffe0ff */
[----:B------:R-:W-:-:S13]  /*1d70*/  ISETP.GE.AND P1, PT, R23, UR4, PT ;  /* 0x0000000417007c0c */ /* 0x000fda000bf26270 */
[----:B------:R-:W-:Y:S05]  /*1d80*/  @!P1 BRA `(.L_x_1508) ;  /* 0xffffffe400189947 */ /* 0x000fea000383ffff */
[----:B------:R-:W-:Y:S05]  /*1d90*/  EXIT ;  /* 0x000000000000794d */ /* 0x000fea0003800000 */
.L_x_1509:
        /* <DEDUP_REMOVED lines=14> */
.L_x_1924:


//--------------------- .text._Z35group_norm_nhwc_fwd_one_pass_kernelI11Fp16IOFp32WLi512ELi10ELi640EEv26Group_norm_nhwc_fwd_params --------------------------
	.section	.text._Z35group_norm_nhwc_fwd_one_pass_kernelI11Fp16IOFp32WLi512ELi10ELi640EEv26Group_norm_nhwc_fwd_params,"ax",@progbits
	.align	128
        .global         _Z35group_norm_nhwc_fwd_one_pass_kernelI11Fp16IOFp32WLi512ELi10ELi640EEv26Group_norm_nhwc_fwd_params
        .type           _Z35group_norm_nhwc_fwd_one_pass_kernelI11Fp16IOFp32WLi512ELi10ELi640EEv26Group_norm_nhwc_fwd_params,@function
        .size           _Z35group_norm_nhwc_fwd_one_pass_kernelI11Fp16IOFp32WLi512ELi10ELi640EEv26Group_norm_nhwc_fwd_params,(.L_x_1925 - _Z35group_norm_nhwc_fwd_one_pass_kernelI11Fp16IOFp32WLi512ELi10ELi640EEv26Group_norm_nhwc_fwd_params)
        .other          _Z35group_norm_nhwc_fwd_one_pass_kernelI11Fp16IOFp32WLi512ELi10ELi640EEv26Group_norm_nhwc_fwd_params,@"STO_CUDA_ENTRY STV_DEFAULT"
_Z35group_norm_nhwc_fwd_one_pass_kernelI11Fp16IOFp32WLi512ELi10ELi640EEv26Group_norm_nhwc_fwd_params:
.text._Z35group_norm_nhwc_fwd_one_pass_kernelI11Fp16IOFp32WLi512ELi10ELi640EEv26Group_norm_nhwc_fwd_params:
        /* <DEDUP_REMOVED lines=34> */
.L_x_1531:
[----:B0-2---:R-:W0:Y:S01]  /*0220*/  LDC R11, c[0x0][0x288] ;  /* 0x0000a200ff0b7b82 */ /* 0x005e220000000800 */
[----:B------:R-:W-:Y:S01]  /*0230*/  ULDC.64 UR14, c[0x0][0x278] ;  /* 0x00009e00000e7ab9 */ /* 0x000fe20000000a00 */
[----:B------:R-:W-:Y:S01]  /*0240*/  SHF.R.S32.HI R17, RZ, 0x1f, R31 ;  /* 0x0000001fff117819 */ /* 0x000fe2000001141f */
[----:B------:R-:W-:-:S05]  /*0250*/  ULDC.64 UR12, c[0x0][0x280] ;  /* 0x0000a000000c7ab9 */ /* 0x000fca0000000a00 */
[----:B-1----:R-:W1:Y:S08]  /*0260*/  @P0 LDC.64 R12, c[0x0][0x270] ;  /* 0x00009c00ff0c0b82 */ /* 0x002e700000000a00 */
        /* <DEDUP_REMOVED lines=29> */
[----:B------:R-:W-:Y:S02]  /*0440*/  ISETP.GT.U32.OR P1, PT, R6, 0x27f, P1 ;  /* 0x0000027f0600780c */ /* 0x000fe40000f24470 */
[----:B------:R-:W-:Y:S02]  /*0450*/  IADD3 R3, -R15, RZ, RZ ;  /* 0x000000ff0f037210 */ /* 0x000fe40007ffe1ff */
[----:B------:R-:W-:Y:S02]  /*0460*/  ISETP.GE.U32.AND P2, PT, R27, UR14, PT ;  /* 0x0000000e1b007c0c */ /* 0x000fe4000bf46070 */
[----:B------:R-:W-:Y:S01]  /*0470*/  SHF.R.S32.HI R0, RZ, 0x1f, R15 ;  /* 0x0000001fff007819 */ /* 0x000fe2000001140f */
[----:B------:R-:W-:Y:S01]  /*0480*/  IMAD R2, R11, R3, R30 ;  /* 0x000000030b027224 */ /* 0x000fe200078e021e */
[----:B------:R-:W-:Y:S02]  /*0490*/  SHF.R.S32.HI R3, RZ, 0x1f, R26 ;  /* 0x0000001fff037819 */ /* 0x000fe4000001141a */
[----:B------:R-:W-:Y:S01]  /*04a0*/  ISETP.GE.AND.EX P2, PT, R5, UR15, PT, P2 ;  /* 0x0000000f05007c0c */ /* 0x000fe2000bf46320 */
[----:B------:R-:W-:-:S02]  /*04b0*/  IMAD R2, R2, 0xa, RZ ;  /* 0x0000000a02027824 */ /* 0x000fc400078e02ff */
[----:B------:R-:W0:Y:S01]  /*04c0*/  @!P1 LDC.64 R10, c[0x0][0x270] ;  /* 0x00009c00ff0a9b82 */ /* 0x000e220000000a00 */
[----:B------:R-:W-:Y:S01]  /*04d0*/  IMAD R0, R0, UR12, RZ ;  /* 0x0000000c00007c24 */ /* 0x000fe2000f8e02ff */
[----:B------:R-:W-:Y:S02]  /*04e0*/  ISETP.GT.U32.OR P2, PT, R6, 0x27f, P2 ;  /* 0x0000027f0600780c */ /* 0x000fe40001744470 */
[----:B------:R-:W-:Y:S01]  /*04f0*/  IADD3 R32, P3, R31, R2, RZ ;  /* 0x000000021f207210 */ /* 0x000fe20007f7e0ff */
[----:B------:R-:W-:Y:S02]  /*0500*/  IMAD R35, R15, UR13, R0 ;  /* 0x0000000d0f237c24 */ /* 0x000fe4000f8e0200 */
[----:B-1----:R-:W-:Y:S01]  /*0510*/  @P0 IMAD R0, R9, R12, RZ ;  /* 0x0000000c09000224 */ /* 0x002fe200078e02ff */
[----:B------:R-:W-:Y:S01]  /*0520*/  LEA.HI.X.SX32 R33, R2, R17, 0x1, P3 ;  /* 0x0000001102217211 */ /* 0x000fe200018f0eff */
[----:B------:R-:W1:Y:S01]  /*0530*/  @!P1 LDC.64 R22, c[0x0][0x220] ;  /* 0x00008800ff169b82 */ /* 0x000e620000000a00 */
[----:B------:R-:W-:Y:S01]  /*0540*/  ISETP.GE.U32.AND P3, PT, R26, UR14, PT ;  /* 0x0000000e1a007c0c */ /* 0x000fe2000bf66070 */
[----:B------:R-:W-:-:S02]  /*0550*/  @P0 IMAD R19, R29, R13, R0 ;  /* 0x0000000d1d130224 */ /* 0x000fc400078e0200 */
[----:B------:R-:W-:Y:S01]  /*0560*/  IMAD.WIDE.U32 R32, R15, UR12, R32 ;  /* 0x0000000c0f207c25 */ /* 0x000fe2000f8e0020 */
[----:B------:R-:W-:-:S03]  /*0570*/  ISETP.GE.AND.EX P3, PT, R3, UR15, PT, P3 ;  /* 0x0000000f03007c0c */ /* 0x000fc6000bf66330 */
[----:B------:R-:W3:Y:S01]  /*0580*/  @!P2 LDC.64 R14, c[0x0][0x270] ;  /* 0x00009c00ff0eab82 */ /* 0x000ee20000000a00 */
[----:B------:R-:W-:Y:S02]  /*0590*/  ISETP.GT.U32.OR P3, PT, R6, 0x27f, P3 ;  /* 0x0000027f0600780c */ /* 0x000fe40001f64470 */
[----:B------:R-:W-:Y:S02]  /*05a0*/  IADD3 R35, R33, R35, RZ ;  /* 0x0000002321237210 */ /* 0x000fe40007ffe0ff */
[----:B------:R-:W-:Y:S01]  /*05b0*/  @!P1 MOV R16, R32 ;  /* 0x0000002000109202 */ /* 0x000fe20000000f00 */
[----:B0-----:R-:W-:Y:S01]  /*05c0*/  @!P1 IMAD R0, R7, R10, RZ ;  /* 0x0000000a07009224 */ /* 0x001fe200078e02ff */
[----:B------:R-:W-:Y:S02]  /*05d0*/  @!P1 MOV R17, R35 ;  /* 0x0000002300119202 */ /* 0x000fe40000000f00 */
[----:B------:R-:W-:Y:S01]  /*05e0*/  @P0 MOV R34, R32 ;  /* 0x0000002000220202 */ /* 0x000fe20000000f00 */
[----:B------:R-:W-:-:S02]  /*05f0*/  @!P1 IMAD R21, R28, R11, R0 ;  /* 0x0000000b1c159224 */ /* 0x000fc400078e0200 */
[----:B------:R-:W-:Y:S02]  /*0600*/  @!P1 IMAD.WIDE.U32 R10, R28, R10, R16 ;  /* 0x0000000a1c0a9225 */ /* 0x000fe400078e0010 */
[----:B------:R-:W0:Y:S02]  /*0610*/  @!P3 LDC.64 R16, c[0x0][0x270] ;  /* 0x00009c00ff10bb82 */ /* 0x000e240000000a00 */
[----:B------:R-:W-:-:S05]  /*0620*/  @P0 IMAD.WIDE.U32 R12, R29, R12, R34 ;  /* 0x0000000c1d0c0225 */ /* 0x000fca00078e0022 */
[----:B------:R-:W-:Y:S02]  /*0630*/  @P0 IADD3 R0, R13, R19, RZ ;  /* 0x000000130d000210 */ /* 0x000fe40007ffe0ff */
[C---:B--2---:R-:W-:Y:S01]  /*0640*/  @P0 LEA R36, P4, R12.reuse, R36, 0x1 ;  /* 0x000000240c240211 */ /* 0x044fe200078808ff */
[----:B------:R-:W2:Y:S03]  /*0650*/  @!P2 LDC.64 R18, c[0x0][0x220] ;  /* 0x00008800ff12ab82 */ /* 0x000ea60000000a00 */
[----:B------:R-:W-:Y:S02]  /*0660*/  @P0 LEA.HI.X R37, R12, R37, R0, 0x1, P4 ;  /* 0x000000250c250211 */ /* 0x000fe400020f0c00 */
[----:B------:R-:W-:Y:S02]  /*0670*/  @!P1 IADD3 R0, R11, R21, RZ ;  /* 0x000000150b009210 */ /* 0x000fe40007ffe0ff */
[----:B-1----:R-:W-:Y:S01]  /*0680*/  @!P1 LEA R22, P4, R10, R22, 0x1 ;  /* 0x000000160a169211 */ /* 0x002fe200078808ff */
[----:B------:R-:W1:Y:S01]  /*0690*/  @!P3 LDC.64 R12, c[0x0][0x220] ;  /* 0x00008800ff0cbb82 */ /* 0x000e620000000a00 */
[----:B------:R-:W-:-:S02]  /*06a0*/  @!P2 MOV R20, R32 ;  /* 0x000000200014a202 */ /* 0x000fc40000000f00 */
[----:B------:R-:W-:Y:S01]  /*06b0*/  @!P1 LEA.HI.X R23, R10, R23, R0, 0x1, P4 ;  /* 0x000000170a179211 */ /* 0x000fe200020f0c00 */
[----:B---3--:R-:W-:Y:S01]  /*06c0*/  @!P2 IMAD R0, R5, R14, RZ ;  /* 0x0000000e0500a224 */ /* 0x008fe200078e02ff */
[----:B------:R-:W-:Y:S01]  /*06d0*/  @!P2 MOV R21, R35 ;  /* 0x000000230015a202 */ /* 0x000fe20000000f00 */
[----:B0-----:R-:W-:Y:S01]  /*06e0*/  @!P3 IMAD R8, R3, R16, RZ ;  /* 0x000000100308b224 */ /* 0x001fe200078e02ff */
[----:B------:R-:W-:Y:S01]  /*06f0*/  CS2R R10, SRZ ;  /* 0x00000000000a7805 */ /* 0x000fe2000001ff00 */
[C---:B------:R-:W-:Y:S02]  /*0700*/  @!P2 IMAD R15, R27.reuse, R15, R0 ;  /* 0x0000000f1b0fa224 */ /* 0x040fe400078e0200 */
[----:B------:R-:W-:Y:S01]  /*0710*/  @!P2 IMAD.WIDE.U32 R20, R27, R14, R20 ;  /* 0x0000000e1b14a225 */ /* 0x000fe200078e0014 */
[----:B------:R-:W-:-:S03]  /*0720*/  MOV R0, RZ ;  /* 0x000000ff00007202 */ /* 0x000fc60000000f00 */
[----:B------:R-:W-:Y:S01]  /*0730*/  @!P3 IMAD R17, R26, R17, R8 ;  /* 0x000000111a11b224 */ /* 0x000fe200078e0208 */
[----:B------:R-:W-:Y:S01]  /*0740*/  @!P2 IADD3 R8, R21, R15, RZ ;  /* 0x0000000f1508a210 */ /* 0x000fe20007ffe0ff */
[----:B------:R-:W3:Y:S01]  /*0750*/  @P0 LDG.E R11, desc[UR8][R36.64] ;  /* 0x00000008240b0981 */ /* 0x000ee2000c1e1900 */
[----:B------:R-:W-:Y:S02]  /*0760*/  @!P3 MOV R14, R32 ;  /* 0x00000020000eb202 */ /* 0x000fe40000000f00 */
[----:B------:R-:W-:Y:S01]  /*0770*/  @!P3 MOV R15, R35 ;  /* 0x00000023000fb202 */ /* 0x000fe20000000f00 */
[----:B------:R-:W4:Y:S01]  /*0780*/  @!P1 LDG.E R0, desc[UR8][R22.64] ;  /* 0x0000000816009981 */ /* 0x000f22000c1e1900 */
[----:B--2---:R-:W-:Y:S01]  /*0790*/  @!P2 LEA R18, P1, R20, R18, 0x1 ;  /* 0x000000121412a211 */ /* 0x004fe200078208ff */
[----:B------:R-:W-:-:S03]  /*07a0*/  @!P3 IMAD.WIDE.U32 R14, R26, R16, R14 ;  /* 0x000000101a0eb225 */ /* 0x000fc600078e000e */
[----:B------:R-:W-:Y:S02]  /*07b0*/  @!P2 LEA.HI.X R19, R20, R19, R8, 0x1, P1 ;  /* 0x000000131413a211 */ /* 0x000fe400008f0c08 */
[----:B------:R-:W-:-:S03]  /*07c0*/  @!P3 IADD3 R8, R15, R17, RZ ;  /* 0x000000110f08b210 */ /* 0x000fc60007ffe0ff */
[----:B------:R0:W2:Y:S01]  /*07d0*/  @!P2 LDG.E R10, desc[UR8][R18.64] ;  /* 0x00000008120aa981 */ /* 0x0000a2000c1e1900 */
[----:B-1----:R-:W-:-:S04]  /*07e0*/  @!P3 LEA R12, P1, R14, R12, 0x1 ;  /* 0x0000000c0e0cb211 */ /* 0x002fc800078208ff */
[----:B------:R-:W-:Y:S02]  /*07f0*/  @!P3 LEA.HI.X R13, R14, R13, R8, 0x1, P1 ;  /* 0x0000000d0e0db211 */ /* 0x000fe400008f0c08 */
[----:B------:R-:W-:-:S06]  /*0800*/  MOV R8, RZ ;  /* 0x000000ff00087202 */ /* 0x000fcc0000000f00 */
[----:B------:R1:W5:Y:S01]  /*0810*/  @!P3 LDG.E R8, desc[UR8][R12.64] ;  /* 0x000000080c08b981 */ /* 0x000362000c1e1900 */
[C---:B------:R-:W-:Y:S02]  /*0820*/  ISETP.GT.AND P1, PT, R4.reuse, 0x1e, PT ;  /* 0x0000001e0400780c */ /* 0x040fe40003f24270 */
[----:B------:R-:W-:Y:S02]  /*0830*/  ISETP.NE.AND P3, PT, R4, RZ, PT ;  /* 0x000000ff0400720c */ /* 0x000fe40003f65270 */
[----:B------:R-:W-:Y:S01]  /*0840*/  ISETP.NE.AND P2, PT, R6, RZ, PT ;  /* 0x000000ff0600720c */ /* 0x000fe20003f45270 */
[----:B------:R-:W-:Y:S01]  /*0850*/  BSSY B0, `(.L_x_1510) ;  /* 0x000006d000007945 */ /* 0x000fe20003800000 */
[--C-:B---3--:R-:W-:Y:S02]  /*0860*/  HADD2.F32 R15, -RZ, R11.reuse.H1_H1 ;  /* 0x3000000bff0f7230 */ /* 0x108fe40000004100 */
[----:B------:R-:W-:Y:S02]  /*0870*/  HADD2.F32 R14, -RZ, R11.H0_H0 ;  /* 0x2000000bff0e7230 */ /* 0x000fe40000004100 */
[----:B----4-:R-:W-:-:S02]  /*0880*/  HADD2.F32 R21, -RZ, R0.H1_H1 ;  /* 0x30000000ff157230 */ /* 0x010fc40000004100 */
[----:B------:R-:W-:Y:S01]  /*0890*/  FMUL.FTZ R17, R15, R15 ;  /* 0x0000000f0f117220 */ /* 0x000fe20000410000 */
[----:B------:R-:W-:Y:S02]  /*08a0*/  HADD2.F32 R16, -RZ, R0.H0_H0 ;  /* 0x20000000ff107230 */ /* 0x000fe40000004100 */
[C---:B------:R-:W-:Y:S01]  /*08b0*/  FADD.FTZ R15, R14.reuse, R15 ;  /* 0x0000000f0e0f7221 */ /* 0x040fe20000010000 */
[----:B------:R-:W-:Y:S01]  /*08c0*/  FFMA.FTZ R17, R14, R14, R17 ;  /* 0x0000000e0e117223 */ /* 0x000fe20000010011 */
[----:B0-----:R-:W-:Y:S01]  /*08d0*/  FMUL.FTZ R19, R21, R21 ;  /* 0x0000001515137220 */ /* 0x001fe20000410000 */
[----:B------:R-:W-:Y:S01]  /*08e0*/  FADD.FTZ R14, R16, R21 ;  /* 0x00000015100e7221 */ /* 0x000fe20000010000 */
[----:B------:R-:W-:Y:S01]  /*08f0*/  FADD.FTZ R15, RZ, R15 ;  /* 0x0000000fff0f7221 */ /* 0x000fe20000010000 */
[--C-:B--2---:R-:W-:Y:S02]  /*0900*/  HADD2.F32 R23, -RZ, R10.reuse.H1_H1 ;  /* 0x3000000aff177230 */ /* 0x104fe40000004100 */
[----:B-1----:R-:W-:-:S02]  /*0910*/  HADD2.F32 R12, -RZ, R10.H0_H0 ;  /* 0x2000000aff0c7230 */ /* 0x002fc40000004100 */
[----:B------:R-:W-:Y:S01]  /*0920*/  FADD.FTZ R14, R15, R14 ;  /* 0x0000000e0f0e7221 */ /* 0x000fe20000010000 */
[----:B------:R-:W-:Y:S01]  /*0930*/  FMUL.FTZ R13, R23, R23 ;  /* 0x00000017170d7220 */ /* 0x000fe20000410000 */
[----:B------:R-:W-:Y:S01]  /*0940*/  FFMA.FTZ R16, R16, R16, R19 ;  /* 0x0000001010107223 */ /* 0x000fe20000010013 */
[----:B------:R-:W-:Y:S01]  /*0950*/  FADD.FTZ R17, RZ, R17 ;  /* 0x00000011ff117221 */ /* 0x000fe20000010000 */
[C---:B------:R-:W-:Y:S01]  /*0960*/  FADD.FTZ R23, R12.reuse, R23 ;  /* 0x000000170c177221 */ /* 0x040fe20000010000 */
[----:B------:R-:W-:Y:S01]  /*0970*/  FFMA.FTZ R13, R12, R12, R13 ;  /* 0x0000000c0c0d7223 */ /* 0x000fe2000001000d */
[--C-:B-----5:R-:W-:Y:S02]  /*0980*/  HADD2.F32 R15, -RZ, R8.reuse.H1_H1 ;  /* 0x30000008ff0f7230 */ /* 0x120fe40000004100 */
[----:B------:R-:W-:Y:S01]  /*0990*/  FADD.FTZ R16, R17, R16 ;  /* 0x0000001011107221 */ /* 0x000fe20000010000 */
[----:B------:R-:W-:Y:S02]  /*09a0*/  HADD2.F32 R12, -RZ, R8.H0_H0 ;  /* 0x20000008ff0c7230 */ /* 0x000fe40000004100 */
[----:B------:R-:W-:Y:S01]  /*09b0*/  FMUL.FTZ R17, R15, R15 ;  /* 0x0000000f0f117220 */ /* 0x000fe20000410000 */
[----:B------:R-:W-:-:S02]  /*09c0*/  FADD.FTZ R14, R14, R23 ;  /* 0x000000170e0e7221 */ /* 0x000fc40000010000 */
[----:B------:R-:W-:Y:S01]  /*09d0*/  FADD.FTZ R15, R12, R15 ;  /* 0x0000000f0c0f7221 */ /* 0x000fe20000010000 */
[----:B------:R-:W-:Y:S01]  /*09e0*/  FADD.FTZ R13, R16, R13 ;  /* 0x0000000d100d7221 */ /* 0x000fe20000010000 */
[----:B------:R-:W-:Y:S02]  /*09f0*/  FFMA.FTZ R12, R12, R12, R17 ;  /* 0x0000000c0c0c7223 */ /* 0x000fe40000010011 */
[----:B------:R-:W-:Y:S02]  /*0a00*/  FADD.FTZ R14, R14, R15 ;  /* 0x0000000f0e0e7221 */ /* 0x000fe40000010000 */
[----:B------:R-:W-:-:S03]  /*0a10*/  FADD.FTZ R12, R13, R12 ;  /* 0x0000000c0d0c7221 */ /* 0x000fc60000010000 */
        /* <DEDUP_REMOVED lines=33> */
[----:B------:R-:W2:Y:S01]  /*0c30*/  LDS.128 R16, [UR5+0x30] ;  /* 0x00003005ff107984 */ /* 0x000ea20008000c00 */
[----:B-1----:R-:W-:Y:S01]  /*0c40*/  FADD.FTZ R37, R20, R12 ;  /* 0x0000000c14257221 */ /* 0x002fe20000010000 */
[----:B------:R-:W-:Y:S02]  /*0c50*/  FADD.FTZ R12, R21, R13 ;  /* 0x0000000d150c7221 */ /* 0x000fe40000010000 */
[----:B0-----:R-:W0:Y:S01]  /*0c60*/  LDS.128 R20, [UR5+0x40] ;  /* 0x00004005ff147984 */ /* 0x001e220008000c00 */
[----:B------:R-:W-:Y:S01]  /*0c70*/  FADD.FTZ R37, R37, R14 ;  /* 0x0000000e25257221 */ /* 0x000fe20000010000 */
[----:B------:R-:W-:-:S03]  /*0c80*/  FADD.FTZ R12, R12, R15 ;  /* 0x0000000f0c0c7221 */ /* 0x000fc60000010000 */
[----:B--2---:R-:W-:Y:S01]  /*0c90*/  FADD.FTZ R37, R37, R16 ;  /* 0x0000001025257221 */ /* 0x004fe20000010000 */
[----:B------:R-:W-:Y:S02]  /*0ca0*/  FADD.FTZ R16, R12, R17 ;  /* 0x000000110c107221 */ /* 0x000fe40000010000 */
[----:B------:R-:W1:Y:S01]  /*0cb0*/  LDS.128 R12, [UR5+0x50] ;  /* 0x00005005ff0c7984 */ /* 0x000e620008000c00 */
[----:B------:R-:W-:Y:S01]  /*0cc0*/  FADD.FTZ R37, R37, R18 ;  /* 0x0000001225257221 */ /* 0x000fe20000010000 */
[----:B------:R-:W-:-:S03]  /*0cd0*/  FADD.FTZ R16, R16, R19 ;  /* 0x0000001310107221 */ /* 0x000fc60000010000 */
[----:B0-----:R-:W-:Y:S01]  /*0ce0*/  FADD.FTZ R37, R37, R20 ;  /* 0x0000001425257221 */ /* 0x001fe20000010000 */
[----:B------:R-:W-:Y:S02]  /*0cf0*/  FADD.FTZ R20, R16, R21 ;  /* 0x0000001510147221 */ /* 0x000fe40000010000 */
[----:B------:R-:W0:Y:S01]  /*0d00*/  LDS.128 R16, [UR5+0x60] ;  /* 0x00006005ff107984 */ /* 0x000e220008000c00 */
[----:B------:R-:W-:Y:S01]  /*0d10*/  FADD.FTZ R37, R37, R22 ;  /* 0x0000001625257221 */ /* 0x000fe20000010000 */
[----:B------:R-:W-:-:S03]  /*0d20*/  FADD.FTZ R20, R20, R23 ;  /* 0x0000001714147221 */ /* 0x000fc60000010000 */
[----:B-1----:R-:W-:Y:S01]  /*0d30*/  FADD.FTZ R37, R37, R12 ;  /* 0x0000000c25257221 */ /* 0x002fe20000010000 */
        /* <DEDUP_REMOVED lines=10> */
[----:B------:R-:W-:-:S03]  /*0de0*/  FADD.FTZ R16, R16, R21 ;  /* 0x0000001510107221 */ /* 0x000fc60000010000 */
[----:B------:R-:W-:Y:S01]  /*0df0*/  FADD.FTZ R37, R37, R22 ;  /* 0x0000001625257221 */ /* 0x000fe20000010000 */
[----:B------:R-:W-:Y:S02]  /*0e00*/  FADD.FTZ R20, R16, R23 ;  /* 0x0000001710147221 */ /* 0x000fe40000010000 */
[----:B------:R-:W1:Y:S01]  /*0e10*/  LDS.128 R16, [UR5+0x90] ;  /* 0x00009005ff107984 */ /* 0x000e620008000c00 */
[----:B0-----:R-:W-:Y:S01]  /*0e20*/  FADD.FTZ R37, R37, R12 ;  /* 0x0000000c25257221 */ /* 0x001fe20000010000 */
[----:B------:R-:W-:Y:S02]  /*0e30*/  FADD.FTZ R12, R20, R13 ;  /* 0x0000000d140c7221 */ /* 0x000fe40000010000 */
[----:B------:R-:W0:Y:S01]  /*0e40*/  LDS.128 R20, [UR5+0xa0] ;  /* 0x0000a005ff147984 */ /* 0x000e220008000c00 */
[----:B------:R-:W-:Y:S01]  /*0e50*/  FADD.FTZ R37, R37, R14 ;  /* 0x0000000e25257221 */ /* 0x000fe20000010000 */
[----:B------:R-:W-:Y:S02]  /*0e60*/  FADD.FTZ R14, R12, R15 ;  /* 0x0000000f0c0e7221 */ /* 0x000fe40000010000 */
[----:B------:R-:W2:Y:S01]  /*0e70*/  LDS.64 R12, [UR5+0xb0] ;  /* 0x0000b005ff0c7984 */ /* 0x000ea20008000a00 */
[----:B-1----:R-:W-:Y:S01]  /*0e80*/  FADD.FTZ R37, R37, R16 ;  /* 0x0000001025257221 */ /* 0x002fe20000010000 */
[----:B------:R-:W-:-:S03]  /*0e90*/  FADD.FTZ R14, R14, R17 ;  /* 0x000000110e0e7221 */ /* 0x000fc60000010000 */
[----:B------:R-:W-:Y:S01]  /*0ea0*/  FADD.FTZ R37, R37, R18 ;  /* 0x0000001225257221 */ /* 0x000fe20000010000 */
[----:B------:R-:W-:-:S03]  /*0eb0*/  FADD.FTZ R14, R14, R19 ;  /* 0x000000130e0e7221 */ /* 0x000fc60000010000 */
[----:B0-----:R-:W-:Y:S01]  /*0ec0*/  FADD.FTZ R37, R37, R20 ;  /* 0x0000001425257221 */ /* 0x001fe20000010000 */
[----:B------:R-:W-:-:S03]  /*0ed0*/  FADD.FTZ R14, R14, R21 ;  /* 0x000000150e0e7221 */ /* 0x000fc60000010000 */
[----:B------:R-:W-:Y:S01]  /*0ee0*/  FADD.FTZ R37, R37, R22 ;  /* 0x0000001625257221 */ /* 0x000fe20000010000 */
[----:B------:R-:W-:-:S03]  /*0ef0*/  FADD.FTZ R14, R14, R23 ;  /* 0x000000170e0e7221 */ /* 0x000fc60000010000 */
[----:B--2---:R-:W-:Y:S01]  /*0f00*/  FADD.FTZ R20, R37, R12 ;  /* 0x0000000c25147221 */ /* 0x004fe20000010000 */
[----:B------:R-:W-:-:S07]  /*0f10*/  FADD.FTZ R21, R14, R13 ;  /* 0x0000000d0e157221 */ /* 0x000fce0000010000 */
.L_x_1511:
[----:B------:R-:W-:Y:S05]  /*0f20*/  BSYNC B0 ;  /* 0x0000000000007941 */ /* 0x000fea0003800000 */
.L_x_1510:
        /* <DEDUP_REMOVED lines=28> */
.L_x_1514:
[----:B-1----:R-:W2:Y:S04]  /*10f0*/  LDG.E.STRONG.GPU R14, desc[UR8][R12.64] ;  /* 0x000000080c0e7981 */ /* 0x002ea8000c1ef900 */
[----:B--2---:R-:W-:Y:S01]  /*1100*/  CCTL.IVALL ;  /* 0x00000000ff00798f */ /* 0x004fe20002000000 */
[----:B------:R-:W-:Y:S05]  /*1110*/  YIELD ;  /* 0x0000000000007946 */ /* 0x000fea0003800000 */
[----:B------:R-:W-:-:S13]  /*1120*/  ISETP.NE.AND P1, PT, R14, R17, PT ;  /* 0x000000110e00720c */ /* 0x000fda0003f25270 */
[----:B------:R-:W-:Y:S05]  /*1130*/  @P1 BRA `(.L_x_1514) ;  /* 0xfffffffc00ec1947 */ /* 0x000fea000383ffff */
.L_x_1513:
        /* <DEDUP_REMOVED lines=11> */
.L_x_1516:
[C---:B------:R-:W-:Y:S02]  /*11f0*/  ISETP.EQ.OR P3, PT, R18.reuse, UR7, P2 ;  /* 0x0000000712007c0c */ /* 0x040fe40009762670 */
[----:B------:R-:W-:-:S04]  /*1200*/  IADD3 R16, R18, 0x1, RZ ;  /* 0x0000000112107810 */ /* 0x000fc80007ffe0ff */
[----:B------:R-:W-:-:S07]  /*1210*/  ISETP.EQ.OR P4, PT, R16, UR7, P2 ;  /* 0x0000000710007c0c */ /* 0x000fce0009782670 */
[----:B------:R-:W1:Y:S01]  /*1220*/  @!P3 LDC R17, c[0x0][0x10] ;  /* 0x00000400ff11bb82 */ /* 0x000e620000000800 */
[----:B------:R-:W2:Y:S01]  /*1230*/  @!P3 S2R R23, SR_CTAID.Y ;  /* 0x000000000017b919 */ /* 0x000ea20000002600 */
[----:B------:R-:W-:-:S04]  /*1240*/  @!P3 LOP3.LUT R14, R24, 0x1, RZ, 0xc0, !PT ;  /* 0x00000001180eb812 */ /* 0x000fc800078ec0ff */
[----:B------:R-:W3:Y:S02]  /*1250*/  @!P4 S2R R36, SR_CTAID.Y ;  /* 0x000000000024c919 */ /* 0x000ee40000002600 */
[----:B------:R-:W4:Y:S01]  /*1260*/  @!P3 LDC.64 R12, c[0x0][0x248] ;  /* 0x00009200ff0cbb82 */ /* 0x000f220000000a00 */
[----:B-1----:R-:W-:-:S04]  /*1270*/  @!P3 IMAD R14, R14, R17, RZ ;  /* 0x000000110e0eb224 */ /* 0x002fc800078e02ff */
[----:B------:R-:W-:-:S05]  /*1280*/  @!P3 IMAD R14, R14, R19, RZ ;  /* 0x000000130e0eb224 */ /* 0x000fca00078e02ff */
[----:B------:R-:W-:-:S05]  /*1290*/  @!P3 SHF.L.U32 R15, R14, 0x1, RZ ;  /* 0x000000010e0fb819 */ /* 0x000fca00000006ff */
[----:B----4-:R-:W-:-:S04]  /*12a0*/  @!P3 IMAD.WIDE R12, R15, 0x4, R12 ;  /* 0x000000040f0cb825 */ /* 0x010fc800078e020c */
[----:B--2---:R-:W-:Y:S02]  /*12b0*/  @!P3 IMAD R15, R17, R18, R23 ;  /* 0x00000012110fb224 */ /* 0x004fe400078e0217 */
[----:B------:R-:W3:Y:S02]  /*12c0*/  @!P4 LDC R17, c[0x0][0x10] ;  /* 0x00000400ff11cb82 */ /* 0x000ee40000000800 */
[----:B------:R-:W-:-:S06]  /*12d0*/  @!P3 IMAD.WIDE.U32 R14, R15, 0x8, R12 ;  /* 0x000000080f0eb825 */ /* 0x000fcc00078e000c */
[----:B------:R-:W0:Y:S01]  /*12e0*/  @!P3 LDG.E.64 R14, desc[UR8][R14.64] ;  /* 0x000000080e0eb981 */ /* 0x000e22000c1e1b00 */
[----:B------:R-:W1:Y:S01]  /*12f0*/  @!P4 LDC.64 R12, c[0x0][0x248] ;  /* 0x00009200ff0ccb82 */ /* 0x000e620000000a00 */
[----:B---3--:R-:W-:Y:S01]  /*1300*/  @!P4 IMAD R23, R16, R17, R36 ;  /* 0x000000111017c224 */ /* 0x008fe200078e0224 */
[----:B------:R-:W-:-:S05]  /*1310*/  @!P4 LOP3.LUT R16, R24, 0x1, RZ, 0xc0, !PT ;  /* 0x000000011810c812 */ /* 0x000fca00078ec0ff */
[----:B------:R-:W-:-:S04]  /*1320*/  @!P4 IMAD R16, R16, R17, RZ ;  /* 0x000000111010c224 */ /* 0x000fc800078e02ff */
[----:B------:R-:W-:-:S05]  /*1330*/  @!P4 IMAD R16, R16, R19, RZ ;  /* 0x000000131010c224 */ /* 0x000fca00078e02ff */
[----:B------:R-:W-:-:S05]  /*1340*/  @!P4 SHF.L.U32 R17, R16, 0x1, RZ ;  /* 0x000000011011c819 */ /* 0x000fca00000006ff */
[----:B-1----:R-:W-:-:S04]  /*1350*/  @!P4 IMAD.WIDE R12, R17, 0x4, R12 ;  /* 0x00000004110cc825 */ /* 0x002fc800078e020c */
[----:B------:R-:W-:-:S06]  /*1360*/  @!P4 IMAD.WIDE.U32 R12, R23, 0x8, R12 ;  /* 0x00000008170cc825 */ /* 0x000fcc00078e000c */
[----:B------:R-:W2:Y:S01]  /*1370*/  @!P4 LDG.E.64 R12, desc[UR8][R12.64] ;  /* 0x000000080c0cc981 */ /* 0x000ea2000c1e1b00 */
[C---:B------:R-:W-:Y:S02]  /*1380*/  IADD3 R23, R18.reuse, 0x2, RZ ;  /* 0x0000000212177810 */ /* 0x040fe40007ffe0ff */
[----:B------:R-:W-:Y:S02]  /*1390*/  IADD3 R37, R18, 0x3, RZ ;  /* 0x0000000312257810 */ /* 0x000fe40007ffe0ff */
[----:B------:R-:W-:-:S13]  /*13a0*/  ISETP.EQ.OR P1, PT, R23, UR7, P2 ;  /* 0x0000000717007c0c */ /* 0x000fda0009722670 */
[----:B------:R-:W1:Y:S01]  /*13b0*/  @!P1 S2R R17, SR_CTAID.Y ;  /* 0x0000000000119919 */ /* 0x000e620000002600 */
[----:B------:R-:W1:Y:S02]  /*13c0*/  @!P1 LDC R16, c[0x0][0x10] ;  /* 0x00000400ff109b82 */ /* 0x000e640000000800 */
[----:B-1----:R-:W-:Y:S01]  /*13d0*/  @!P1 IMAD R23, R23, R16, R17 ;  /* 0x0000001017179224 */ /* 0x002fe200078e0211 */
[----:B------:R-:W-:-:S05]  /*13e0*/  @!P1 LOP3.LUT R17, R24, 0x1, RZ, 0xc0, !PT ;  /* 0x0000000118119812 */ /* 0x000fca00078ec0ff */
[----:B------:R-:W-:-:S04]  /*13f0*/  @!P1 IMAD R16, R17, R16, RZ ;  /* 0x0000001011109224 */ /* 0x000fc800078e02ff */
[----:B------:R-:W-:-:S05]  /*1400*/  @!P1 IMAD R16, R16, R19, RZ ;  /* 0x0000001310109224 */ /* 0x000fca00078e02ff */
[----:B------:R-:W-:Y:S01]  /*1410*/  @!P1 SHF.L.U32 R17, R16, 0x1, RZ ;  /* 0x0000000110119819 */ /* 0x000fe200000006ff */
[----:B0-----:R-:W-:Y:S01]  /*1420*/  @!P3 FADD.FTZ R20, R20, R14 ;  /* 0x0000000e1414b221 */ /* 0x001fe20000010000 */
[----:B------:R-:W-:Y:S01]  /*1430*/  @!P3 FADD.FTZ R21, R21, R15 ;  /* 0x0000000f1515b221 */ /* 0x000fe20000010000 */
[----:B------:R-:W-:Y:S01]  /*1440*/  ISETP.EQ.OR P3, PT, R37, UR7, P2 ;  /* 0x0000000725007c0c */ /* 0x000fe20009762670 */
[----:B------:R-:W0:-:S12]  /*1450*/  @!P1 LDC.64 R14, c[0x0][0x248] ;  /* 0x00009200ff0e9b82 */ /* 0x000e180000000a00 */
[----:B------:R-:W1:Y:S01]  /*1460*/  @!P3 S2R R36, SR_CTAID.Y ;  /* 0x000000000024b919 */ /* 0x000e620000002600 */
[----:B------:R-:W1:Y:S01]  /*1470*/  @!P3 LDC R16, c[0x0][0x10] ;  /* 0x00000400ff10bb82 */ /* 0x000e620000000800 */
[----:B0-----:R-:W-:Y:S01]  /*1480*/  @!P1 IMAD.WIDE R14, R17, 0x4, R14 ;  /* 0x00000004110e9825 */ /* 0x001fe200078e020e */
[----:B------:R-:W-:-:S03]  /*1490*/  @!P3 LOP3.LUT R17, R24, 0x1, RZ, 0xc0, !PT ;  /* 0x000000011811b812 */ /* 0x000fc600078ec0ff */
[----:B------:R-:W-:-:S06]  /*14a0*/  @!P1 IMAD.WIDE.U32 R14, R23, 0x8, R14 ;  /* 0x00000008170e9825 */ /* 0x000fcc00078e000e */
[----:B------:R-:W3:Y:S01]  /*14b0*/  @!P1 LDG.E.64 R14, desc[UR8][R14.64] ;  /* 0x000000080e0e9981 */ /* 0x000ee2000c1e1b00 */
[-C--:B-1----:R-:W-:Y:S02]  /*14c0*/  @!P3 IMAD R37, R37, R16.reuse, R36 ;  /* 0x000000102525b224 */ /* 0x082fe400078e0224 */
[----:B--2---:R-:W-:Y:S01]  /*14d0*/  @!P4 FADD.FTZ R20, R20, R12 ;  /* 0x0000000c1414c221 */ /* 0x004fe20000010000 */
[----:B------:R-:W-:Y:S02]  /*14e0*/  @!P3 IMAD R12, R17, R16, RZ ;  /* 0x00000010110cb224 */ /* 0x000fe400078e02ff */
[----:B------:R-:W0:Y:S02]  /*14f0*/  @!P3 LDC.64 R16, c[0x0][0x248] ;  /* 0x00009200ff10bb82 */ /* 0x000e240000000a00 */
[----:B------:R-:W-:-:S05]  /*1500*/  @!P3 IMAD R12, R12, R19, RZ ;  /* 0x000000130c0cb224 */ /* 0x000fca00078e02ff */
[----:B------:R-:W-:-:S05]  /*1510*/  @!P3 SHF.L.U32 R23, R12, 0x1, RZ ;  /* 0x000000010c17b819 */ /* 0x000fca00000006ff */
[----:B0-----:R-:W-:-:S04]  /*1520*/  @!P3 IMAD.WIDE R16, R23, 0x4, R16 ;  /* 0x000000041710b825 */ /* 0x001fc800078e0210 */
[----:B------:R-:W-:-:S06]  /*1530*/  @!P3 IMAD.WIDE.U32 R16, R37, 0x8, R16 ;  /* 0x000000082510b825 */ /* 0x000fcc00078e0010 */
[----:B------:R-:W2:Y:S01]  /*1540*/  @!P3 LDG.E.64 R16, desc[UR8][R16.64] ;  /* 0x000000081010b981 */ /* 0x000ea2000c1e1b00 */
[----:B------:R-:W-:Y:S01]  /*1550*/  IADD3 R22, R22, -0x4, RZ ;  /* 0xfffffffc16167810 */ /* 0x000fe20007ffe0ff */
[----:B------:R-:W-:-:S03]  /*1560*/  @!P4 FADD.FTZ R21, R21, R13 ;  /* 0x0000000d1515c221 */ /* 0x000fc60000010000 */
[----:B------:R-:W-:Y:S02]  /*1570*/  ISETP.NE.AND P4, PT, R22, RZ, PT ;  /* 0x000000ff1600720c */ /* 0x000fe40003f85270 */
[----:B------:R-:W-:Y:S01]  /*1580*/  IADD3 R18, R18, 0x4, RZ ;  /* 0x0000000412127810 */ /* 0x000fe20007ffe0ff */
[----:B---3--:R-:W-:Y:S01]  /*1590*/  @!P1 FADD.FTZ R20, R20, R14 ;  /* 0x0000000e14149221 */ /* 0x008fe20000010000 */
[----:B------:R-:W-:-:S03]  /*15a0*/  @!P1 FADD.FTZ R21, R21, R15 ;  /* 0x0000000f15159221 */ /* 0x000fc60000010000 */
[----:B--2---:R-:W-:Y:S01]  /*15b0*/  @!P3 FADD.FTZ R20, R20, R16 ;  /* 0x000000101414b221 */ /* 0x004fe20000010000 */
[----:B------:R-:W-:-:S05]  /*15c0*/  @!P3 FADD.FTZ R21, R21, R17 ;  /* 0x000000111515b221 */ /* 0x000fca0000010000 */
[----:B------:R-:W-:Y:S05]  /*15d0*/  @P4 BRA `(.L_x_1516) ;  /* 0xfffffffc00044947 */ /* 0x000fea000383ffff */
.L_x_1515:
        /* <DEDUP_REMOVED lines=19> */
.L_x_1518:
[----:B------:R-:W-:Y:S05]  /*1710*/  BSYNC B0 ;  /* 0x0000000000007941 */ /* 0x000fea0003800000 */
.L_x_1517:
        /* <DEDUP_REMOVED lines=11> */
[----:B------:R-:W3:Y:S01]  /*17d0*/  @!P1 LDC R23, c[0x0][0x10] ;  /* 0x00000400ff179b82 */ /* 0x000ee20000000800 */
[-C--:B-1----:R-:W-:Y:S02]  /*17e0*/  @!P3 IMAD R17, R17, R14.reuse, R12 ;  /* 0x0000000e1111b224 */ /* 0x082fe400078e020c */
[----:B------:R-:W-:-:S05]  /*17f0*/  @!P3 IMAD R14, R13, R14, RZ ;  /* 0x0000000e0d0eb224 */ /* 0x000fca00078e02ff */
[----:B------:R-:W1:Y:S01]  /*1800*/  @!P3 LDC.64 R12, c[0x0][0x248] ;  /* 0x00009200ff0cbb82 */ /* 0x000e620000000a00 */
[----:B---3--:R-:W-:Y:S02]  /*1810*/  @!P1 IMAD R22, R22, R23, RZ ;  /* 0x0000001716169224 */ /* 0x008fe400078e02ff */
[-C--:B------:R-:W-:Y:S02]  /*1820*/  @!P3 IMAD R16, R14, R19.reuse, RZ ;  /* 0x000000130e10b224 */ /* 0x080fe400078e02ff */
[----:B------:R-:W-:Y:S02]  /*1830*/  @!P1 IMAD R22, R22, R19, RZ ;  /* 0x0000001316169224 */ /* 0x000fe400078e02ff */
[----:B--2---:R-:W-:Y:S01]  /*1840*/  @!P1 IMAD R23, R18, R23, R36 ;  /* 0x0000001712179224 */ /* 0x004fe200078e0224 */
[----:B------:R-:W2:Y:S01]  /*1850*/  @!P1 LDC.64 R14, c[0x0][0x248] ;  /* 0x00009200ff0e9b82 */ /* 0x000ea20000000a00 */
[----:B------:R-:W-:-:S05]  /*1860*/  @!P3 SHF.L.U32 R19, R16, 0x1, RZ ;  /* 0x000000011013b819 */ /* 0x000fca00000006ff */
        /* <DEDUP_REMOVED lines=11> */
.L_x_1512:
        /* <DEDUP_REMOVED lines=8> */
[----:B------:R-:W3:Y:S01]  /*19a0*/  LDC.64 R12, c[0x0][0x230] ;  /* 0x00008c00ff0c7b82 */ /* 0x000ee20000000a00 */
[----:B------:R-:W-:Y:S01]  /*19b0*/  HADD2.F32 R41, -RZ, R10.H1_H1 ;  /* 0x3000000aff297230 */ /* 0x000fe20000004100 */
[----:B------:R-:W-:Y:S01]  /*19c0*/  ISETP.NE.AND P4, PT, RZ, UR10, PT ;  /* 0x0000000aff007c0c */ /* 0x000fe2000bf85270 */
[----:B------:R-:W-:Y:S01]  /*19d0*/  HADD2.F32 R45, -RZ, R8.H1_H1 ;  /* 0x30000008ff2d7230 */ /* 0x000fe20000004100 */
[----:B------:R-:W-:-:S04]  /*19e0*/  ULDC.64 UR12, c[0x0][0x278] ;  /* 0x00009e00000c7ab9 */ /* 0x000fc80000000a00 */
        /* <DEDUP_REMOVED lines=13> */
[--C-:B0-----:R-:W-:Y:S01]  /*1ac0*/  HADD2.F32 R21, -RZ, R11.reuse.H1_H1 ;  /* 0x3000000bff157230 */ /* 0x101fe20000004100 */
[----:B------:R-:W-:Y:S01]  /*1ad0*/  ISETP.GE.U32.AND P2, PT, R28, UR12, PT ;  /* 0x0000000c1c007c0c */ /* 0x000fe2000bf46070 */
[----:B-1----:R-:W-:Y:S01]  /*1ae0*/  HADD2.F32 R19, -RZ, R11.H0_H0 ;  /* 0x2000000bff137230 */ /* 0x002fe20000004100 */
[----:B------:R-:W0:Y:S01]  /*1af0*/  LDS.64 R16, [UR5+0xc0] ;  /* 0x0000c005ff107984 */ /* 0x000e220008000a00 */
[--C-:B------:R-:W-:Y:S01]  /*1b00*/  HADD2.F32 R23, -RZ, R0.reuse.H0_H0 ;  /* 0x20000000ff177230 */ /* 0x100fe20000004100 */
[----:B------:R-:W-:Y:S01]  /*1b10*/  ISETP.GE.U32.AND P3, PT, R27, UR12, PT ;  /* 0x0000000c1b007c0c */ /* 0x000fe2000bf66070 */
[----:B--2---:R-:W-:Y:S01]  /*1b20*/  HADD2.F32 R37, -RZ, R0.H1_H1 ;  /* 0x30000000ff257230 */ /* 0x004fe20000004100 */
[----:B------:R-:W-:Y:S01]  /*1b30*/  ISETP.GE.AND.EX P2, PT, R7, UR13, PT, P2 ;  /* 0x0000000d07007c0c */ /* 0x000fe2000bf46320 */
[----:B------:R-:W-:Y:S01]  /*1b40*/  HADD2.F32 R39, -RZ, R10.H0_H0 ;  /* 0x2000000aff277230 */ /* 0x000fe20000004100 */
[----:B------:R-:W-:Y:S01]  /*1b50*/  ISETP.GE.AND.EX P3, PT, R5, UR13, PT, P3 ;  /* 0x0000000d05007c0c */ /* 0x000fe2000bf66330 */
[----:B------:R-:W-:Y:S01]  /*1b60*/  HADD2.F32 R43, -RZ, R8.H0_H0 ;  /* 0x20000008ff2b7230 */ /* 0x000fe20000004100 */
[----:B------:R-:W-:-:S02]  /*1b70*/  ISETP.GT.U32.OR P2, PT, R6, 0x27f, P2 ;  /* 0x0000027f0600780c */ /* 0x000fc40001744470 */
[----:B------:R-:W-:Y:S01]  /*1b80*/  ISETP.GT.U32.OR P3, PT, R6, 0x27f, P3 ;  /* 0x0000027f0600780c */ /* 0x000fe20001f64470 */
[----:B0-----:R-:W-:-:S04]  /*1b90*/  FMUL.FTZ R16, R16, UR6 ;  /* 0x0000000610107c20 */ /* 0x001fc80008410000 */
[----:B------:R-:W-:Y:S01]  /*1ba0*/  FMUL.FTZ R2, R16, R16 ;  /* 0x0000001010027220 */ /* 0x000fe20000410000 */
[--C-:B------:R-:W-:Y:S01]  /*1bb0*/  FADD.FTZ R11, R19, -R16.reuse ;  /* 0x80000010130b7221 */ /* 0x100fe20000010000 */
[--C-:B------:R-:W-:Y:S01]  /*1bc0*/  FADD.FTZ R19, R23, -R16.reuse ;  /* 0x8000001017137221 */ /* 0x100fe20000010000 */
[----:B------:R-:W-:Y:S01]  /*1bd0*/  FADD.FTZ R23, R39, -R16 ;  /* 0x8000001027177221 */ /* 0x000fe20000010000 */
[----:B------:R-:W-:Y:S01]  /*1be0*/  FFMA.FTZ R2, R17, UR6, -R2 ;  /* 0x0000000611027c23 */ /* 0x000fe20008010802 */
[----:B------:R-:W-:-:S04]  /*1bf0*/  FADD.FTZ R39, R43, -R16 ;  /* 0x800000102b277221 */ /* 0x000fc80000010000 */
        /* <DEDUP_REMOVED lines=23> */
[C-C-:B------:R-:W-:Y:S01]  /*1d70*/  FFMA.FTZ R21, R13.reuse, R16, R15.reuse ;  /* 0x000000100d157223 */ /* 0x140fe2000001000f */
[C-C-:B------:R-:W-:Y:S01]  /*1d80*/  FFMA.FTZ R19, R13.reuse, R18, R15.reuse ;  /* 0x000000120d137223 */ /* 0x140fe2000001000f */
[C-C-:B------:R-:W-:Y:S01]  /*1d90*/  FFMA.FTZ R17, R13.reuse, R20, R15.reuse ;  /* 0x000000140d117223 */ /* 0x140fe2000001000f */
[----:B------:R-:W-:Y:S01]  /*1da0*/  FFMA.FTZ R14, R12, R39, R14 ;  /* 0x000000270c0e7223 */ /* 0x000fe2000001000e */
        /* <DEDUP_REMOVED lines=12> */
.L_x_1519:
[----:B------:R-:W-:Y:S04]  /*1e70*/  BSSY B0, `(.L_x_1520) ;  /* 0x000000e000007945 */ /* 0x000fe80003800000 */
[----:B------:R-:W-:Y:S05]  /*1e80*/  @!P0 BRA `(.L_x_1521) ;  /* 0x0000000000308947 */ /* 0x000fea0003800000 */
        /* <DEDUP_REMOVED lines=12> */
.L_x_1521:
[----:B------:R-:W-:Y:S05]  /*1f50*/  BSYNC B0 ;  /* 0x0000000000007941 */ /* 0x000fea0003800000 */
.L_x_1520:
        /* <DEDUP_REMOVED lines=11> */
.L_x_1522:
[----:B------:R-:W-:Y:S04]  /*2010*/  BSSY B0, `(.L_x_1523) ;  /* 0x000000e000007945 */ /* 0x000fe80003800000 */
        /* <DEDUP_REMOVED lines=9> */
[----:B0-----:R-:W-:-:S02]  /*20b0*/  LEA R12, P2, R10, UR12, 0x1 ;  /* 0x0000000c0a0c7c11 */ /* 0x001fc4000f8408ff */
[----:B------:R-:W-:-:S04]  /*20c0*/  IADD3 R7, R11, R7, RZ ;  /* 0x000000070b077210 */ /* 0x000fc80007ffe0ff */
[----:B------:R-:W-:-:S05]  /*20d0*/  LEA.HI.X R13, R10, UR13, R7, 0x1, P2 ;  /* 0x0000000d0a0d7c11 */ /* 0x000fca00090f0c07 */
[----:B------:R1:W-:Y:S02]  /*20e0*/  STG.E desc[UR8][R12.64], R21 ;  /* 0x000000150c007986 */ /* 0x0003e4000c101908 */
.L_x_1524:
[----:B------:R-:W-:Y:S05]  /*20f0*/  BSYNC B0 ;  /* 0x0000000000007941 */ /* 0x000fea0003800000 */
.L_x_1523:
        /* <DEDUP_REMOVED lines=11> */
.L_x_1525:
[----:B------:R-:W-:Y:S04]  /*21b0*/  BSSY B0, `(.L_x_1526) ;  /* 0x000000e000007945 */ /* 0x000fe80003800000 */
[----:B------:R-:W-:Y:S05]  /*21c0*/  @P3 BRA `(.L_x_1527) ;  /* 0x0000000000303947 */ /* 0x000fea0003800000 */
[----:B------:R-:W-:Y:S01]  /*21d0*/  ULDC.64 UR12, c[0x0][0x270] ;  /* 0x00009c00000c7ab9 */ /* 0x000fe20000000a00 */
[----:B01----:R-:W-:Y:S01]  /*21e0*/  MOV R12, R32 ;  /* 0x00000020000c7202 */ /* 0x003fe20000000f00 */
        /* <DEDUP_REMOVED lines=10> */
.L_x_1527:
[----:B------:R-:W-:Y:S05]  /*2290*/  BSYNC B0 ;  /* 0x0000000000007941 */ /* 0x000fea0003800000 */
.L_x_1526:
[----:B------:R-:W-:Y:S05]  /*22a0*/  @!P4 BRA `(.L_x_1528) ;  /* 0x000000000028c947 */ /* 0x000fea0003800000 */
[----:B------:R-:W-:Y:S01]  /*22b0*/  FMUL.FTZ R7, R17, -1.4426950216293334961 ;  /* 0xbfb8aa3b11077820 */ /* 0x000fe20000410000 */
[----:B------:R-:W-:-:S05]  /*22c0*/  FMUL.FTZ R0, R14, -1.4426950216293334961 ;  /* 0xbfb8aa3b0e007820 */ /* 0x000fca0000410000 */
[----:B------:R-:W3:Y:S08]  /*22d0*/  MUFU.EX2 R7, R7 ;  /* 0x0000000700077308 */ /* 0x000ef00000000800 */
[----:B------:R-:W4:Y:S01]  /*22e0*/  MUFU.EX2 R0, R0 ;  /* 0x0000000000007308 */ /* 0x000f220000000800 */
[----:B---3--:R-:W-:-:S07]  /*22f0*/  FADD.FTZ R8, R7, 1 ;  /* 0x3f80000007087421 */ /* 0x008fce0000010000 */
[----:B------:R-:W3:Y:S01]  /*2300*/  MUFU.RCP R8, R8 ;  /* 0x0000000800087308 */ /* 0x000ee20000001000 */
[----:B----4-:R-:W-:-:S07]  /*2310*/  FADD.FTZ R2, R0, 1 ;  /* 0x3f80000000027421 */ /* 0x010fce0000010000 */
[----:B------:R-:W4:Y:S01]  /*2320*/  MUFU.RCP R5, R2 ;  /* 0x0000000200057308 */ /* 0x000f220000001000 */
[----:B---3--:R-:W-:Y:S01]  /*2330*/  FMUL.FTZ R17, R17, R8 ;  /* 0x0000000811117220 */ /* 0x008fe20000410000 */
[----:B----4-:R-:W-:-:S07]  /*2340*/  FMUL.FTZ R14, R14, R5 ;  /* 0x000000050e0e7220 */ /* 0x010fce0000410000 */
.L_x_1528:
[----:B------:R-:W-:Y:S04]  /*2350*/  BSSY B0, `(.L_x_1529) ;  /* 0x000000d000007945 */ /* 0x000fe80003800000 */
[----:B------:R-:W-:Y:S05]  /*2360*/  @P1 BRA `(.L_x_1530) ;  /* 0x00000000002c1947 */ /* 0x000fea0003800000 */
[----:B------:R-:W-:Y:S01]  /*2370*/  ULDC.64 UR12, c[0x0][0x270] ;  /* 0x00009c00000c7ab9 */ /* 0x000fe20000000a00 */
        /* <DEDUP_REMOVED lines=10> */
.L_x_1530:
[----:B------:R-:W-:Y:S05]  /*2420*/  BSYNC B0 ;  /* 0x0000000000007941 */ /* 0x000fea0003800000 */
.L_x_1529:
[----:B---3--:R-:W3:Y:S01]  /*2430*/  LDC R3, c[0x0][0x10] ;  /* 0x00000400ff037b82 */ /* 0x008ee20000000800 */
[----:B------:R-:W-:Y:S02]  /*2440*/  IADD3 R24, R24, 0x1, RZ ;  /* 0x0000000118187810 */ /* 0x000fe40007ffe0ff */
[----:B---3--:R-:W-:-:S04]  /*2450*/  IADD3 R30, R3, R30, RZ ;  /* 0x0000001e031e7210 */ /* 0x008fc80007ffe0ff */
[----:B------:R-:W-:-:S13]  /*2460*/  ISETP.GE.AND P1, PT, R30, UR4, PT ;  /* 0x000000041e007c0c */ /* 0x000fda000bf26270 */
[----:B------:R-:W-:Y:S05]  /*2470*/  @!P1 BRA `(.L_x_1531) ;  /* 0xffffffdc00689947 */ /* 0x000fea000383ffff */
[----:B------:R-:W-:Y:S05]  /*2480*/  EXIT ;  /* 0x000000000000794d */ /* 0x000fea0003800000 */
.L_x_1532:
        /* <DEDUP_REMOVED lines=15> */
.L_x_1925:


//--------------------- .text._Z35group_norm_nhwc_fwd_one_pass_kernelI11Fp16IOBf16WLi64ELi10ELi640EEv26Group_norm_nhwc_fwd_params --------------------------
	.section	.text._Z35group_norm_nhwc_fwd_one_pass_kernelI11Fp16IOBf16WLi64ELi10ELi640EEv26Group_norm_nhwc_fwd_params,"ax",@progbits
	.align	128
        .global         _Z35group_norm_nhwc_fwd_one_pass_kernelI11Fp16IOBf16WLi64ELi10ELi640EEv26Group_norm_nhwc_fwd_params
        .type           _Z35group_norm_nhwc_fwd_one_pass_kernelI11Fp16IOBf16WLi64ELi10ELi640EEv26Group_norm_nhwc_fwd_params,@function
        .size           _Z35group_norm_nhwc_fwd_one_pass_kernelI11Fp16IOBf16WLi64ELi10ELi640EEv26Group_norm_nhwc_fwd_params,(.L_x_1926 - _Z35group_norm_nhwc_fwd_one_pass_kernelI11Fp16IOBf16WLi64ELi10ELi640EEv26Group_norm_nhwc_fwd_params)
        .other          _Z35group_norm_nhwc_fwd_one_pass_kernelI11Fp16IOBf16WLi64ELi10ELi640EEv26Group_norm_nhwc_fwd_params,@"STO_CUDA_ENTRY STV_DEFAULT"
_Z35group_norm_nhwc_fwd_one_pass_kernelI11Fp16IOBf16WLi64ELi10ELi640EEv26Group_norm_nhwc_fwd_params:
.text._Z35group_norm_nhwc_fwd_one_pass_kernelI11Fp16IOBf16WLi64ELi10ELi640EEv26Group_norm_nhwc_fwd_params:
        /* <DEDUP_REMOVED lines=31> */
.L_x_1545:
        /* <DEDUP_REMOVED lines=142> */
.L_x_1534:
[----:B------:R-:W-:Y:S05]  /*0ad0*/  BSYNC B0 ;  /* 0x0000000000007941 */ /* 0x000fea0003800000 */
.L_x_1533:
        /* <DEDUP_REMOVED lines=28> */
.L_x_1537:
[----:B-1----:R-:W2:Y:S04]  /*0ca0*/  LDG.E.STRONG.GPU R6, desc[UR8][R4.64] ;  /* 0x0000000804067981 */ /* 0x002ea8000c1ef900 */
[----:B--2---:R-:W-:Y:S01]  /*0cb0*/  CCTL.IVALL ;  /* 0x00000000ff00798f */ /* 0x004fe20002000000 */
[----:B------:R-:W-:Y:S05]  /*0cc0*/  YIELD ;  /* 0x0000000000007946 */ /* 0x000fea0003800000 */
[----:B------:R-:W-:-:S13]  /*0cd0*/  ISETP.NE.AND P1, PT, R6, R9, PT ;  /* 0x000000090600720c */ /* 0x000fda0003f25270 */
[----:B------:R-:W-:Y:S05]  /*0ce0*/  @P1 BRA `(.L_x_1537) ;  /* 0xfffffffc00ec1947 */ /* 0x000fea000383ffff */
.L_x_1536:
        /* <DEDUP_REMOVED lines=11> */
.L_x_1539:
        /* <DEDUP_REMOVED lines=31> */
[-C--:B--2---:R-:W-:Y:S01]  /*0f90*/  @!P3 IMAD R15, R15, R8.reuse, RZ ;  /* 0x000000080f0fb224 */ /* 0x084fe200078e02ff */
        /* <DEDUP_REMOVED lines=31> */
.L_x_1538:
        /* <DEDUP_REMOVED lines=19> */
.L_x_1541:
[----:B------:R-:W-:Y:S05]  /*12c0*/  BSYNC B0 ;  /* 0x0000000000007941 */ /* 0x000fea0003800000 */
.L_x_1540:
        /* <DEDUP_REMOVED lines=32> */
.L_x_1535:
        /* <DEDUP_REMOVED lines=33> */
[--C-:B------:R-:W-:Y:S02]  /*16e0*/  HADD2.F32 R7, -RZ, R23.reuse.H1_H1 ;  /* 0x30000017ff077230 */ /* 0x100fe40000004100 */
[----:B------:R-:W-:Y:S02]  /*16f0*/  HADD2.F32 R23, -RZ, R23.H0_H0 ;  /* 0x20000017ff177230 */ /* 0x000fe40000004100 */
        /* <DEDUP_REMOVED lines=25> */
.L_x_1542:
        /* <DEDUP_REMOVED lines=14> */
.L_x_1544:
[----:B------:R-:W-:Y:S05]  /*1970*/  BSYNC B0 ;  /* 0x0000000000007941 */ /* 0x000fea0003800000 */
.L_x_1543:
[----:B------:R-:W1:Y:S01]  /*1980*/  LDC R4, c[0x0][0x10] ;  /* 0x00000400ff047b82 */ /* 0x000e620000000800 */
[----:B------:R-:W-:Y:S02]  /*1990*/  IADD3 R16, R16, 0x1, RZ ;  /* 0x0000000110107810 */ /* 0x000fe40007ffe0ff */
[----:B-1----:R-:W-:-:S04]  /*19a0*/  IADD3 R19, R4, R19, RZ ;  /* 0x0000001304137210 */ /* 0x002fc80007ffe0ff */
[----:B------:R-:W-:-:S13]  /*19b0*/  ISETP.GE.AND P1, PT, R19, UR4, PT ;  /* 0x0000000413007c0c */ /* 0x000fda000bf26270 */
[----:B------:R-:W-:Y:S05]  /*19c0*/  @!P1 BRA `(.L_x_1545) ;  /* 0xffffffe800089947 */ /* 0x000fea000383ffff */
[----:B------:R-:W-:Y:S05]  /*19d0*/  EXIT ;  /* 0x000000000000794d */ /* 0x000fea0003800000 */
.L_x_1546:
        /* <DEDUP_REMOVED lines=10> */
.L_x_1926:


//--------------------- .text._Z35group_norm_nhwc_fwd_one_pass_kernelI11Fp16IOBf16WLi128ELi10ELi640EEv26Group_norm_nhwc_fwd_params --------------------------
	.section	.text._Z35group_norm_nhwc_fwd_one_pass_kernelI11Fp16IOBf16WLi128ELi10ELi640EEv26Group_norm_nhwc_fwd_params,"ax",@progbits
	.align	128
        .global         _Z35group_norm_nhwc_fwd_one_pass_kernelI11Fp16IOBf16WLi128ELi10ELi640EEv26Group_norm_nhwc_fwd_params
        .type           _Z35group_norm_nhwc_fwd_one_pass_kernelI11Fp16IOBf16WLi128ELi10ELi640EEv26Group_norm_nhwc_fwd_params,@function
        .size           _Z35group_norm_nhwc_fwd_one_pass_kernelI11Fp16IOBf16WLi128ELi10ELi640EEv26Group_norm_nhwc_fwd_params,(.L_x_1927 - _Z35group_norm_nhwc_fwd_one_pass_kernelI11Fp16IOBf16WLi128ELi10ELi640EEv26Group_norm_nhwc_fwd_params)
        .other          _Z35group_norm_nhwc_fwd_one_pass_kernelI11Fp16IOBf16WLi128ELi10ELi640EEv26Group_norm_nhwc_fwd_params,@"STO_CUDA_ENTRY STV_DEFAULT"
_Z35group_norm_nhwc_fwd_one_pass_kernelI11Fp16IOBf16WLi128ELi10ELi640EEv26Group_norm_nhwc_fwd_params:
.text._Z35group_norm_nhwc_fwd_one_pass_kernelI11Fp16IOBf16WLi128ELi10ELi640EEv26Group_norm_nhwc_fwd_params:
        /* <DEDUP_REMOVED lines=31> */
.L_x_1559:
        /* <DEDUP_REMOVED lines=142> */
.L_x_1548:
[----:B------:R-:W-:Y:S05]  /*0ad0*/  BSYNC B0 ;  /* 0x0000000000007941 */ /* 0x000fea0003800000 */
.L_x_1547:
        /* <DEDUP_REMOVED lines=28> */
.L_x_1551:
[----:B-1----:R-:W2:Y:S04]  /*0ca0*/  LDG.E.STRONG.GPU R6, desc[UR8][R4.64] ;  /* 0x0000000804067981 */ /* 0x002ea8000c1ef900 */
[----:B--2---:R-:W-:Y:S01]  /*0cb0*/  CCTL.IVALL ;  /* 0x00000000ff00798f */ /* 0x004fe20002000000 */
[----:B------:R-:W-:Y:S05]  /*0cc0*/  YIELD ;  /* 0x0000000000007946 */ /* 0x000fea0003800000 */
[----:B------:R-:W-:-:S13]  /*0cd0*/  ISETP.NE.AND P1, PT, R6, R9, PT ;  /* 0x000000090600720c */ /* 0x000fda0003f25270 */
[----:B------:R-:W-:Y:S05]  /*0ce0*/  @P1 BRA `(.L_x_1551) ;  /* 0xfffffffc00ec1947 */ /* 0x000fea000383ffff */
.L_x_1550:
        /* <DEDUP_REMOVED lines=11> */
.L_x_1553:
        /* <DEDUP_REMOVED lines=63> */
.L_x_1552:
        /* <DEDUP_REMOVED lines=19> */
.L_x_1555:
[----:B------:R-:W-:Y:S05]  /*12c0*/  BSYNC B0 ;  /* 0x0000000000007941 */ /* 0x000fea0003800000 */
.L_x_1554:
        /* <DEDUP_REMOVED lines=32> */
.L_x_1549:
        /* <DEDUP_REMOVED lines=60> */
.L_x_1556:
        /* <DEDUP_REMOVED lines=14> */
.L_x_1558:
[----:B------:R-:W-:Y:S05]  /*1970*/  BSYNC B0 ;  /* 0x0000000000007941 */ /* 0x000fea0003800000 */
.L_x_1557:
[----:B------:R-:W1:Y:S01]  /*1980*/  LDC R4, c[0x0][0x10] ;  /* 0x00000400ff047b82 */ /* 0x000e620000000800 */
[----:B------:R-:W-:Y:S02]  /*1990*/  IADD3 R16, R16, 0x1, RZ ;  /* 0x0000000110107810 */ /* 0x000fe40007ffe0ff */
[----:B-1----:R-:W-:-:S04]  /*19a0*/  IADD3 R19, R4, R19, RZ ;  /* 0x0000001304137210 */ /* 0x002fc80007ffe0ff */
[----:B------:R-:W-:-:S13]  /*19b0*/  ISETP.GE.AND P1, PT, R19, UR4, PT ;  /* 0x0000000413007c0c */ /* 0x000fda000bf26270 */
[----:B------:R-:W-:Y:S05]  /*19c0*/  @!P1 BRA `(.L_x_1559) ;  /* 0xffffffe800089947 */ /* 0x000fea000383ffff */
[----:B------:R-:W-:Y:S05]  /*19d0*/  EXIT ;  /* 0x000000000000794d */ /* 0x000fea0003800000 */
.L_x_1560:
        /* <DEDUP_REMOVED lines=10> */
.L_x_1927:


//--------------------- .text._Z35group_norm_nhwc_fwd_one_pass_kernelI11Fp16IOBf16WLi256ELi10ELi640EEv26Group_norm_nhwc_fwd_params --------------------------
	.section	.text._Z35group_norm_nhwc_fwd_one_pass_kernelI11Fp16IOBf16WLi256ELi10ELi640EEv26Group_norm_nhwc_fwd_params,"ax",@progbits
	.align	128
        .global         _Z35group_norm_nhwc_fwd_one_pass_kernelI11Fp16IOBf16WLi256ELi10ELi640EEv26Group_norm_nhwc_fwd_params
        .type           _Z35group_norm_nhwc_fwd_one_pass_kernelI11Fp16IOBf16WLi256ELi10ELi640EEv26Group_norm_nhwc_fwd_params,@function
        .size           _Z35group_norm_nhwc_fwd_one_pass_kernelI11Fp16IOBf16WLi256ELi10ELi640EEv26Group_norm_nhwc_fwd_params,(.L_x_1928 - _Z35group_norm_nhwc_fwd_one_pass_kernelI11Fp16IOBf16WLi256ELi10ELi640EEv26Group_norm_nhwc_fwd_params)
        .other          _Z35group_norm_nhwc_fwd_one_pass_kernelI11Fp16IOBf16WLi256ELi10ELi640EEv26Group_norm_nhwc_fwd_params,@"STO_CUDA_ENTRY STV_DEFAULT"
_Z35group_norm_nhwc_fwd_one_pass_kernelI11Fp16IOBf16WLi256ELi10ELi640EEv26Group_norm_nhwc_fwd_params:
.text._Z35group_norm_nhwc_fwd_one_pass_kernelI11Fp16IOBf16WLi256ELi10ELi640EEv26Group_norm_nhwc_fwd_params:
        /* <DEDUP_REMOVED lines=31> */
.L_x_1576:
        /* <DEDUP_REMOVED lines=165> */
.L_x_1562:
[----:B------:R-:W-:Y:S05]  /*0c40*/  BSYNC B0 ;  /* 0x0000000000007941 */ /* 0x000fea0003800000 */
.L_x_1561:
        /* <DEDUP_REMOVED lines=28> */
.L_x_1565:
[----:B-1----:R-:W2:Y:S04]  /*0e10*/  LDG.E.STRONG.GPU R6, desc[UR8][R4.64] ;  /* 0x0000000804067981 */ /* 0x002ea8000c1ef900 */
[----:B--2---:R-:W-:Y:S01]  /*0e20*/  CCTL.IVALL ;  /* 0x00000000ff00798f */ /* 0x004fe20002000000 */
[----:B------:R-:W-:Y:S05]  /*0e30*/  YIELD ;  /* 0x0000000000007946 */ /* 0x000fea0003800000 */
[----:B------:R-:W-:-:S13]  /*0e40*/  ISETP.NE.AND P1, PT, R6, R9, PT ;  /* 0x000000090600720c */ /* 0x000fda0003f25270 */
[----:B------:R-:W-:Y:S05]  /*0e50*/  @P1 BRA `(.L_x_1565) ;  /* 0xfffffffc00ec1947 */ /* 0x000fea000383ffff */
.L_x_1564:
        /* <DEDUP_REMOVED lines=11> */
.L_x_1567:
        /* <DEDUP_REMOVED lines=63> */
.L_x_1566:
        /* <DEDUP_REMOVED lines=19> */
.L_x_1569:
[----:B------:R-:W-:Y:S05]  /*1430*/  BSYNC B0 ;  /* 0x0000000000007941 */ /* 0x000fea0003800000 */
.L_x_1568:
[----:B------:R-:W-:Y:S05]  /*1440*/  @!P3 BRA `(.L_x_1563) ;  /* 0x000000000080b947 */ /* 0x000fea0003800000 */
[C---:B------:R-:W-:Y:S02]  /*1450*/  IADD3 R4, R11.reuse, 0x1, RZ ;  /* 0x000000010b047810 */ /* 0x040fe40007ffe0ff */
[----:B------:R-:W-:Y:S02]  /*1460*/  IADD3 R12, R11, 0x2, RZ ;  /* 0x000000020b0c7810 */ /* 0x000fe40007ffe0ff */
[----:B------:R-:W-:Y:S02]  /*1470*/  ISETP.EQ.OR P3, PT, R4, UR7, P2 ;  /* 0x0000000704007c0c */ /* 0x000fe40009762670 */
[----:B------:R-:W-:Y:S02]  /*1480*/  LOP3.LUT R5, R10, 0x3, RZ, 0xc0, !PT ;  /* 0x000000030a057812 */ /* 0x000fe400078ec0ff */
[----:B------:R-:W-:-:S04]  /*1490*/  ISETP.EQ.OR P1, PT, R12, UR7, P2 ;  /* 0x000000070c007c0c */ /* 0x000fc80009722670 */
[----:B------:R-:W-:-:S05]  /*14a0*/  ISETP.EQ.OR P1, PT, R5, 0x2, P1 ;  /* 0x000000020500780c */ /* 0x000fca0000f22670 */
[----:B------:R-:W1:Y:S01]  /*14b0*/  @!P3 S2R R13, SR_CTAID.Y ;  /* 0x00000000000db919 */ /* 0x000e620000002600 */
        /* <DEDUP_REMOVED lines=25> */
.L_x_1563:
        /* <DEDUP_REMOVED lines=18> */
[----:B------:R-:W-:Y:S01]  /*1770*/  @!P1 STG.E.64 desc[UR8][R10.64], R6 ;  /* 0x000000060a009986 */ /* 0x000fe2000c101b08 */
[----:B------:R-:W-:Y:S06]  /*1780*/  BAR.SYNC.DEFER_BLOCKING 0x0 ;  /* 0x0000000000007b1d */ /* 0x000fec0000010000 */
[----:B------:R-:W2:Y:S04]  /*1790*/  LDG.E.U16 R3, desc[UR8][R8.64] ;  /* 0x0000000808037981 */ /* 0x000ea8000c1e1500 */
[----:B------:R-:W3:Y:S04]  /*17a0*/  LDG.E.U16 R15, desc[UR8][R4.64] ;  /* 0x00000008040f7981 */ /* 0x000ee8000c1e1500 */
[----:B------:R1:W4:Y:S04]  /*17b0*/  LDG.E.U16 R14, desc[UR8][R8.64+0x2] ;  /* 0x00000208080e7981 */ /* 0x000328000c1e1500 */
[----:B------:R5:W4:Y:S04]  /*17c0*/  LDG.E.U16 R25, desc[UR8][R4.64+0x2] ;  /* 0x0000020804197981 */ /* 0x000b28000c1e1500 */
[----:B------:R-:W0:Y:S02]  /*17d0*/  LDS.64 R12, [UR5+0xc0] ;  /* 0x0000c005ff0c7984 */ /* 0x000e240008000a00 */
[----:B0-----:R-:W-:-:S04]  /*17e0*/  FMUL.FTZ R12, R12, UR6 ;  /* 0x000000060c0c7c20 */ /* 0x001fc80008410000 */
[----:B------:R-:W-:-:S04]  /*17f0*/  FMUL.FTZ R6, R12, R12 ;  /* 0x0000000c0c067220 */ /* 0x000fc80000410000 */
[----:B------:R-:W-:-:S05]  /*1800*/  FFMA.FTZ R13, R13, UR6, -R6 ;  /* 0x000000060d0d7c23 */ /* 0x000fca0008010806 */
[----:B------:R-:W-:-:S13]  /*1810*/  FSETP.GTU.FTZ.AND P1, PT, R13, RZ, PT ;  /* 0x000000ff0d00720b */ /* 0x000fda0003f3c000 */
[----:B------:R-:W0:Y:S01]  /*1820*/  @P1 LDC R6, c[0x0][0x238] ;  /* 0x00008e00ff061b82 */ /* 0x000e220000000800 */
[--C-:B------:R-:W-:Y:S02]  /*1830*/  HADD2.F32 R7, -RZ, R17.reuse.H0_H0 ;  /* 0x20000011ff077230 */ /* 0x100fe40000004100 */
[----:B------:R-:W-:Y:S02]  /*1840*/  HADD2.F32 R17, -RZ, R17.H1_H1 ;  /* 0x30000011ff117230 */ /* 0x000fe40000004100 */
[--C-:B------:R-:W-:Y:S02]  /*1850*/  HADD2.F32 R11, -RZ, R16.reuse.H1_H1 ;  /* 0x30000010ff0b7230 */ /* 0x100fe40000004100 */
[----:B-1----:R-:W-:Y:S02]  /*1860*/  HADD2.F32 R9, -RZ, R16.H0_H0 ;  /* 0x20000010ff097230 */ /* 0x002fe40000004100 */
[----:B0-----:R-:W-:Y:S01]  /*1870*/  @P1 FADD.FTZ R13, R13, R6 ;  /* 0x000000060d0d1221 */ /* 0x001fe20000010000 */
[----:B------:R-:W-:-:S06]  /*1880*/  MOV R6, 0x3f800000 ;  /* 0x3f80000000067802 */ /* 0x000fcc0000000f00 */
[----:B------:R-:W0:Y:S01]  /*1890*/  @P1 MUFU.RSQ R6, R13 ;  /* 0x0000000d00061308 */ /* 0x000e220000001400 */
[----:B------:R-:W-:Y:S01]  /*18a0*/  ISETP.NE.AND P1, PT, RZ, UR10, PT ;  /* 0x0000000aff007c0c */ /* 0x000fe2000bf25270 */
[--C-:B-----5:R-:W-:Y:S01]  /*18b0*/  FADD.FTZ R5, R7, -R12.reuse ;  /* 0x8000000c07057221 */ /* 0x120fe20000010000 */
[--C-:B------:R-:W-:Y:S01]  /*18c0*/  FADD.FTZ R7, R17, -R12.reuse ;  /* 0x8000000c11077221 */ /* 0x100fe20000010000 */
[--C-:B------:R-:W-:Y:S01]  /*18d0*/  FADD.FTZ R17, R11, -R12.reuse ;  /* 0x8000000c0b117221 */ /* 0x100fe20000010000 */
[----:B------:R-:W-:Y:S02]  /*18e0*/  FADD.FTZ R9, R9, -R12 ;  /* 0x8000000c09097221 */ /* 0x000fe40000010000 */
[-C--:B0-----:R-:W-:Y:S01]  /*18f0*/  FMUL.FTZ R7, R7, R6.reuse ;  /* 0x0000000607077220 */ /* 0x081fe20000410000 */
[-C--:B------:R-:W-:Y:S01]  /*1900*/  FMUL.FTZ R17, R17, R6.reuse ;  /* 0x0000000611117220 */ /* 0x080fe20000410000 */
[-C--:B------:R-:W-:Y:S01]  /*1910*/  FMUL.FTZ R4, R5, R6.reuse ;  /* 0x0000000605047220 */ /* 0x080fe20000410000 */
[----:B------:R-:W-:Y:S01]  /*1920*/  FMUL.FTZ R6, R9, R6 ;  /* 0x0000000609067220 */ /* 0x000fe20000410000 */
[----:B------:R-:W-:-:S02]  /*1930*/  IADD3 R9, R22, 0x80, RZ ;  /* 0x0000008016097810 */ /* 0x000fc40007ffe0ff */
[----:B--2---:R-:W-:Y:S02]  /*1940*/  SHF.L.U32 R11, R3, 0x10, RZ ;  /* 0x00000010030b7819 */ /* 0x004fe400000006ff */
[----:B---3--:R-:W-:Y:S02]  /*1950*/  SHF.L.U32 R15, R15, 0x10, RZ ;  /* 0x000000100f0f7819 */ /* 0x008fe400000006ff */
[----:B----4-:R-:W-:Y:S02]  /*1960*/  SHF.L.U32 R14, R14, 0x10, RZ ;  /* 0x000000100e0e7819 */ /* 0x010fe400000006ff */
[----:B------:R-:W-:Y:S01]  /*1970*/  SHF.L.U32 R25, R25, 0x10, RZ ;  /* 0x0000001019197819 */ /* 0x000fe200000006ff */
[C-C-:B------:R-:W-:Y:S01]  /*1980*/  FFMA.FTZ R3, R11.reuse, R6, R15.reuse ;  /* 0x000000060b037223 */ /* 0x140fe2000001000f */
[----:B------:R-:W-:-:S03]  /*1990*/  FFMA.FTZ R11, R11, R4, R15 ;  /* 0x000000040b0b7223 */ /* 0x000fc6000001000f */
        /* <DEDUP_REMOVED lines=13> */
.L_x_1570:
        /* <DEDUP_REMOVED lines=15> */
.L_x_1572:
[----:B------:R-:W-:Y:S05]  /*1b60*/  BSYNC B0 ;  /* 0x0000000000007941 */ /* 0x000fea0003800000 */
.L_x_1571:
        /* <DEDUP_REMOVED lines=11> */
.L_x_1573:
        /* <DEDUP_REMOVED lines=19> */
.L_x_1575:
[----:B------:R-:W-:Y:S05]  /*1d50*/  BSYNC B0 ;  /* 0x0000000000007941 */ /* 0x000fea0003800000 */
.L_x_1574:
[----:B------:R-:W1:Y:S01]  /*1d60*/  LDC R4, c[0x0][0x10] ;  /* 0x00000400ff047b82 */ /* 0x000e620000000800 */
[----:B------:R-:W-:Y:S02]  /*1d70*/  IADD3 R18, R18, 0x1, RZ ;  /* 0x0000000112127810 */ /* 0x000fe40007ffe0ff */
[----:B-1----:R-:W-:-:S04]  /*1d80*/  IADD3 R23, R4, R23, RZ ;  /* 0x0000001704177210 */ /* 0x002fc80007ffe0ff */
[----:B------:R-:W-:-:S13]  /*1d90*/  ISETP.GE.AND P1, PT, R23, UR4, PT ;  /* 0x0000000417007c0c */ /* 0x000fda000bf26270 */
[----:B------:R-:W-:Y:S05]  /*1da0*/  @!P1 BRA `(.L_x_1576) ;  /* 0xffffffe400109947 */ /* 0x000fea000383ffff */
[----:B------:R-:W-:Y:S05]  /*1db0*/  EXIT ;  /* 0x000000000000794d */ /* 0x000fea0003800000 */
.L_x_1577:
        /* <DEDUP_REMOVED lines=12> */
.L_x_1928:


//--------------------- .text._Z35group_norm_nhwc_fwd_one_pass_kernelI11Fp16IOBf16WLi512ELi10ELi640EEv26Group_norm_nhwc_fwd_params --------------------------
	.section	.text._Z35group_norm_nhwc_fwd_one_pass_kernelI11Fp16IOBf16WLi512ELi10ELi640EEv26Group_norm_nhwc_fwd_params,"ax",@progbits
	.align	128
        .global         _Z35group_norm_nhwc_fwd_one_pass_kernelI11Fp16IOBf16WLi512ELi10ELi640EEv26Group_norm_nhwc_fwd_params
        .type           _Z35group_norm_nhwc_fwd_one_pass_kernelI11Fp16IOBf16WLi512ELi10ELi640EEv26Group_norm_nhwc_fwd_params,@function
        .size           _Z35group_norm_nhwc_fwd_one_pass_kernelI11Fp16IOBf16WLi512ELi10ELi640EEv26Group_norm_nhwc_fwd_params,(.L_x_1929 - _Z35group_norm_nhwc_fwd_one_pass_kernelI11Fp16IOBf16WLi512ELi10ELi640EEv26Group_norm_nhwc_fwd_params)
        .other          _Z35group_norm_nhwc_fwd_one_pass_kernelI11Fp16IOBf16WLi512ELi10ELi640EEv26Group_norm_nhwc_fwd_params,@"STO_CUDA_ENTRY STV_DEFAULT"
_Z35group_norm_nhwc_fwd_one_pass_kernelI11Fp16IOBf16WLi512ELi10ELi640EEv26Group_norm_nhwc_fwd_params:
.text._Z35group_norm_nhwc_fwd_one_pass_kernelI11Fp16IOBf16WLi512ELi10ELi640EEv26Group_norm_nhwc_fwd_params:
        /* <DEDUP_REMOVED lines=34> */
.L_x_1599:
        /* <DEDUP_REMOVED lines=208> */
.L_x_1579:
[----:B------:R-:W-:Y:S05]  /*0f20*/  BSYNC B0 ;  /* 0x0000000000007941 */ /* 0x000fea0003800000 */
.L_x_1578:
        /* <DEDUP_REMOVED lines=28> */
.L_x_1582:
[----:B-1----:R-:W2:Y:S04]  /*10f0*/  LDG.E.STRONG.GPU R14, desc[UR8][R12.64] ;  /* 0x000000080c0e7981 */ /* 0x002ea8000c1ef900 */
[----:B--2---:R-:W-:Y:S01]  /*1100*/  CCTL.IVALL ;  /* 0x00000000ff00798f */ /* 0x004fe20002000000 */
[----:B------:R-:W-:Y:S05]  /*1110*/  YIELD ;  /* 0x0000000000007946 */ /* 0x000fea0003800000 */
[----:B------:R-:W-:-:S13]  /*1120*/  ISETP.NE.AND P1, PT, R14, R17, PT ;  /* 0x000000110e00720c */ /* 0x000fda0003f25270 */
[----:B------:R-:W-:Y:S05]  /*1130*/  @P1 BRA `(.L_x_1582) ;  /* 0xfffffffc00ec1947 */ /* 0x000fea000383ffff */
.L_x_1581:
        /* <DEDUP_REMOVED lines=11> */
.L_x_1584:
        /* <DEDUP_REMOVED lines=63> */
.L_x_1583:
        /* <DEDUP_REMOVED lines=19> */
.L_x_1586:
[----:B------:R-:W-:Y:S05]  /*1710*/  BSYNC B0 ;  /* 0x0000000000007941 */ /* 0x000fea0003800000 */
.L_x_1585:
        /* <DEDUP_REMOVED lines=32> */
.L_x_1580:
[----:B------:R-:W-:Y:S01]  /*1920*/  ULDC.64 UR12, c[0x0][0x218] ;  /* 0x00008600000c7ab9 */ /* 0x000fe20000000a00 */
[----:B------:R-:W-:Y:S01]  /*1930*/  LOP3.LUT P1, RZ, R6, UR7, RZ, 0xfc, !PT ;  /* 0x0000000706ff7c12 */ /* 0x000fe2000f82fcff */
[----:B------:R-:W2:Y:S01]  /*1940*/  S2UR UR6, SR_CgaCtaId ;  /* 0x00000000000679c3 */ /* 0x000ea20000008800 */
[----:B------:R-:W-:Y:S01]  /*1950*/  ISETP.EQ.U32.AND P3, PT, RZ, UR12, PT ;  /* 0x0000000cff007c0c */ /* 0x000fe2000bf62070 */
[----:B------:R-:W-:Y:S01]  /*1960*/  UMOV UR5, 0x400 ;  /* 0x0000040000057882 */ /* 0x000fe20000000000 */
[----:B-1----:R-:W-:Y:S02]  /*1970*/  IADD3 R23, R31, R2, RZ ;  /* 0x000000021f177210 */ /* 0x002fe40007ffe0ff */
[----:B------:R-:W-:-:S03]  /*1980*/  ISETP.EQ.OR.EX P1, PT, RZ, UR13, P1, P3 ;  /* 0x0000000dff007c0c */ /* 0x000fc60008f22730 */
[----:B------:R-:W1:Y:S08]  /*1990*/  LDC.64 R16, c[0x0][0x228] ;  /* 0x00008a00ff107b82 */ /* 0x000e700000000a00 */
[----:B------:R-:W3:Y:S01]  /*19a0*/  LDC.64 R14, c[0x0][0x230] ;  /* 0x00008c00ff0e7b82 */ /* 0x000ee20000000a00 */
[----:B------:R-:W-:Y:S02]  /*19b0*/  HADD2.F32 R39, -RZ, R10.H1_H1 ;  /* 0x3000000aff277230 */ /* 0x000fe40000004100 */
[----:B------:R-:W-:-:S02]  /*19c0*/  HADD2.F32 R41, -RZ, R8.H0_H0 ;  /* 0x20000008ff297230 */ /* 0x000fc40000004100 */
[----:B------:R-:W-:Y:S01]  /*19d0*/  HADD2.F32 R43, -RZ, R8.H1_H1 ;  /* 0x30000008ff2b7230 */ /* 0x000fe20000004100 */
[----:B------:R-:W-:Y:S01]  /*19e0*/  ISETP.NE.AND P4, PT, RZ, UR10, PT ;  /* 0x0000000aff007c0c */ /* 0x000fe2000bf85270 */
[----:B------:R-:W-:Y:S01]  /*19f0*/  ULDC.64 UR12, c[0x0][0x278] ;  /* 0x00009e00000c7ab9 */ /* 0x000fe20000000a00 */
        /* <DEDUP_REMOVED lines=21> */
[--C-:B------:R-:W-:Y:S02]  /*1b50*/  HADD2.F32 R13, -RZ, R11.reuse.H0_H0 ;  /* 0x2000000bff0d7230 */ /* 0x100fe40000004100 */
[----:B-1----:R-:W-:Y:S02]  /*1b60*/  HADD2.F32 R15, -RZ, R11.H1_H1 ;  /* 0x3000000bff0f7230 */ /* 0x002fe40000004100 */
[--C-:B------:R-:W-:Y:S02]  /*1b70*/  HADD2.F32 R17, -RZ, R0.reuse.H0_H0 ;  /* 0x20000000ff117230 */ /* 0x100fe40000004100 */
[----:B------:R-:W-:Y:S02]  /*1b80*/  HADD2.F32 R19, -RZ, R0.H1_H1 ;  /* 0x30000000ff137230 */ /* 0x000fe40000004100 */
[----:B------:R-:W-:Y:S01]  /*1b90*/  FADD.FTZ R11, R13, -R22 ;  /* 0x800000160d0b7221 */ /* 0x000fe20000010000 */
[----:B------:R-:W-:-:S02]  /*1ba0*/  HADD2.F32 R21, -RZ, R10.H0_H0 ;  /* 0x2000000aff157230 */ /* 0x000fc40000004100 */
[----:B0-----:R-:W-:Y:S01]  /*1bb0*/  @P1 FADD.FTZ R23, R23, R12 ;  /* 0x0000000c17171221 */ /* 0x001fe20000010000 */
[----:B------:R-:W-:-:S06]  /*1bc0*/  MOV R12, 0x3f800000 ;  /* 0x3f800000000c7802 */ /* 0x000fcc0000000f00 */
[----:B------:R0:W1:Y:S01]  /*1bd0*/  @P1 MUFU.RSQ R12, R23 ;  /* 0x00000017000c1308 */ /* 0x0000620000001400 */
[--C-:B------:R-:W-:Y:S01]  /*1be0*/  FADD.FTZ R13, R15, -R22.reuse ;  /* 0x800000160f0d7221 */ /* 0x100fe20000010000 */
[--C-:B------:R-:W-:Y:S01]  /*1bf0*/  FADD.FTZ R15, R17, -R22.reuse ;  /* 0x80000016110f7221 */ /* 0x100fe20000010000 */
[--C-:B------:R-:W-:Y:S01]  /*1c00*/  FADD.FTZ R17, R19, -R22.reuse ;  /* 0x8000001613117221 */ /* 0x100fe20000010000 */
[--C-:B------:R-:W-:Y:S01]  /*1c10*/  FADD.FTZ R19, R21, -R22.reuse ;  /* 0x8000001615137221 */ /* 0x100fe20000010000 */
[--C-:B------:R-:W-:Y:S01]  /*1c20*/  FADD.FTZ R21, R39, -R22.reuse ;  /* 0x8000001627157221 */ /* 0x100fe20000010000 */
[--C-:B------:R-:W-:Y:S01]  /*1c30*/  FADD.FTZ R39, R43, -R22.reuse ;  /* 0x800000162b277221 */ /* 0x100fe20000010000 */
[----:B0-----:R-:W-:Y:S01]  /*1c40*/  FADD.FTZ R23, R41, -R22 ;  /* 0x8000001629177221 */ /* 0x001fe20000010000 */
[----:B------:R-:W-:Y:S02]  /*1c50*/  ISETP.GE.U32.AND P2, PT, R28, UR12, PT ;  /* 0x0000000c1c007c0c */ /* 0x000fe4000bf46070 */
[----:B------:R-:W-:-:S02]  /*1c60*/  ISETP.GE.U32.AND P3, PT, R27, UR12, PT ;  /* 0x0000000c1b007c0c */ /* 0x000fc4000bf66070 */
[----:B------:R-:W-:Y:S01]  /*1c70*/  ISETP.GE.U32.AND P1, PT, R26, UR12, PT ;  /* 0x0000000c1a007c0c */ /* 0x000fe2000bf26070 */
        /* <DEDUP_REMOVED lines=8> */
[----:B------:R-:W-:Y:S02]  /*1d00*/  ISETP.GE.AND.EX P2, PT, R7, UR13, PT, P2 ;  /* 0x0000000d07007c0c */ /* 0x000fe4000bf46320 */
[----:B------:R-:W-:-:S02]  /*1d10*/  ISETP.GE.AND.EX P3, PT, R5, UR13, PT, P3 ;  /* 0x0000000d05007c0c */ /* 0x000fc4000bf66330 */
[----:B------:R-:W-:Y:S02]  /*1d20*/  ISETP.GE.AND.EX P1, PT, R3, UR13, PT, P1 ;  /* 0x0000000d03007c0c */ /* 0x000fe4000bf26310 */
[C---:B------:R-:W-:Y:S02]  /*1d30*/  ISETP.GT.U32.OR P2, PT, R6.reuse, 0x27f, P2 ;  /* 0x0000027f0600780c */ /* 0x040fe40001744470 */
[C---:B------:R-:W-:Y:S02]  /*1d40*/  ISETP.GT.U32.OR P3, PT, R6.reuse, 0x27f, P3 ;  /* 0x0000027f0600780c */ /* 0x040fe40001f64470 */
[----:B------:R-:W-:Y:S02]  /*1d50*/  ISETP.GT.U32.OR P1, PT, R6, 0x27f, P1 ;  /* 0x0000027f0600780c */ /* 0x000fe40000f24470 */
[----:B--2---:R-:W-:Y:S02]  /*1d60*/  SHF.L.U32 R12, R37, 0x10, RZ ;  /* 0x00000010250c7819 */ /* 0x004fe400000006ff */
[----:B---3--:R-:W-:-:S02]  /*1d70*/  SHF.L.U32 R36, R36, 0x10, RZ ;  /* 0x0000001024247819 */ /* 0x008fc400000006ff */
[----:B----4-:R-:W-:Y:S02]  /*1d80*/  SHF.L.U32 R0, R2, 0x10, RZ ;  /* 0x0000001002007819 */ /* 0x010fe400000006ff */
[----:B-----5:R-:W-:-:S03]  /*1d90*/  SHF.L.U32 R37, R38, 0x10, RZ ;  /* 0x0000001026257819 */ /* 0x020fc600000006ff */
[C-C-:B------:R-:W-:Y:S01]  /*1da0*/  FFMA.FTZ R14, R36.reuse, R13, R0.reuse ;  /* 0x0000000d240e7223 */ /* 0x140fe20000010000 */
        /* <DEDUP_REMOVED lines=18> */
.L_x_1587:
        /* <DEDUP_REMOVED lines=14> */
.L_x_1589:
[----:B------:R-:W-:Y:S05]  /*1fb0*/  BSYNC B0 ;  /* 0x0000000000007941 */ /* 0x000fea0003800000 */
.L_x_1588:
        /* <DEDUP_REMOVED lines=11> */
.L_x_1590:
        /* <DEDUP_REMOVED lines=14> */
.L_x_1592:
[----:B------:R-:W-:Y:S05]  /*2150*/  BSYNC B0 ;  /* 0x0000000000007941 */ /* 0x000fea0003800000 */
.L_x_1591:
        /* <DEDUP_REMOVED lines=11> */
.L_x_1593:
        /* <DEDUP_REMOVED lines=14> */
.L_x_1595:
[----:B------:R-:W-:Y:S05]  /*22f0*/  BSYNC B0 ;  /* 0x0000000000007941 */ /* 0x000fea0003800000 */
.L_x_1594:
        /* <DEDUP_REMOVED lines=11> */
.L_x_1596:
        /* <DEDUP_REMOVED lines=13> */
.L_x_1598:
[----:B------:R-:W-:Y:S05]  /*2480*/  BSYNC B0 ;  /* 0x0000000000007941 */ /* 0x000fea0003800000 */
.L_x_1597:
[----:B---3--:R-:W3:Y:S01]  /*2490*/  LDC R3, c[0x0][0x10] ;  /* 0x00000400ff037b82 */ /* 0x008ee20000000800 */
[----:B------:R-:W-:Y:S02]  /*24a0*/  IADD3 R24, R24, 0x1, RZ ;  /* 0x0000000118187810 */ /* 0x000fe40007ffe0ff */
[----:B---3--:R-:W-:-:S04]  /*24b0*/  IADD3 R30, R3, R30, RZ ;  /* 0x0000001e031e7210 */ /* 0x008fc80007ffe0ff */
[----:B------:R-:W-:-:S13]  /*24c0*/  ISETP.GE.AND P1, PT, R30, UR4, PT ;  /* 0x000000041e007c0c */ /* 0x000fda000bf26270 */
[----:B------:R-:W-:Y:S05]  /*24d0*/  @!P1 BRA `(.L_x_1599) ;  /* 0xffffffdc00509947 */ /* 0x000fea000383ffff */
[----:B------:R-:W-:Y:S05]  /*24e0*/  EXIT ;  /* 0x000000000000794d */ /* 0x000fea0003800000 */
.L_x_1600:
        /* <DEDUP_REMOVED lines=9> */
.L_x_1929:


//--------------------- .text._Z35group_norm_nhwc_fwd_one_pass_kernelI11Fp16IOFp16WLi64ELi10ELi640EEv26Group_norm_nhwc_fwd_params --------------------------
	.section	.text._Z35group_norm_nhwc_fwd_one_pass_kernelI11Fp16IOFp16WLi64ELi10ELi640EEv26Group_norm_nhwc_fwd_params,"ax",@progbits
	.align	128
        .global         _Z35group_norm_nhwc_fwd_one_pass_kernelI11Fp16IOFp16WLi64ELi10ELi640EEv26Group_norm_nhwc_fwd_params
        .type           _Z35group_norm_nhwc_fwd_one_pass_kernelI11Fp16IOFp16WLi64ELi10ELi640EEv26Group_norm_nhwc_fwd_params,@function
        .size           _Z35group_norm_nhwc_fwd_one_pass_kernelI11Fp16IOFp16WLi64ELi10ELi640EEv26Group_norm_nhwc_fwd_params,(.L_x_1930 - _Z35group_norm_nhwc_fwd_one_pass_kernelI11Fp16IOFp16WLi64ELi10ELi640EEv26Group_norm_nhwc_fwd_params)
        .other          _Z35group_norm_nhwc_fwd_one_pass_kernelI11Fp16IOFp16WLi64ELi10ELi640EEv26Group_norm_nhwc_fwd_params,@"STO_CUDA_ENTRY STV_DEFAULT"
_Z35group_norm_nhwc_fwd_one_pass_kernelI11Fp16IOFp16WLi64ELi10ELi640EEv26Group_norm_nhwc_fwd_params:
.text._Z35group_norm_nhwc_fwd_one_pass_kernelI11Fp16IOFp16WLi64ELi10ELi640EEv26Group_norm_nhwc_fwd_params:
        /* <DEDUP_REMOVED lines=31> */
.L_x_1613:
        /* <DEDUP_REMOVED lines=142> */
.L_x_1602:
[----:B------:R-:W-:Y:S05]  /*0ad0*/  BSYNC B0 ;  /* 0x0000000000007941 */ /* 0x000fea0003800000 */
.L_x_1601:
        /* <DEDUP_REMOVED lines=28> */
.L_x_1605:
[----:B-1----:R-:W2:Y:S04]  /*0ca0*/  LDG.E.STRONG.GPU R6, desc[UR8][R4.64] ;  /* 0x0000000804067981 */ /* 0x002ea8000c1ef900 */
[----:B--2---:R-:W-:Y:S01]  /*0cb0*/  CCTL.IVALL ;  /* 0x00000000ff00798f */ /* 0x004fe20002000000 */
[----:B------:R-:W-:Y:S05]  /*0cc0*/  YIELD ;  /* 0x0000000000007946 */ /* 0x000fea0003800000 */
[----:B------:R-:W-:-:S13]  /*0cd0*/  ISETP.NE.AND P1, PT, R6, R9, PT ;  /* 0x000000090600720c */ /* 0x000fda0003f25270 */
[----:B------:R-:W-:Y:S05]  /*0ce0*/  @P1 BRA `(.L_x_1605) ;  /* 0xfffffffc00ec1947 */ /* 0x000fea000383ffff */
.L_x_1604:
        /* <DEDUP_REMOVED lines=11> */
.L_x_1607:
        /* <DEDUP_REMOVED lines=63> */
.L_x_1606:
        /* <DEDUP_REMOVED lines=19> */
.L_x_1609:
[----:B------:R-:W-:Y:S05]  /*12c0*/  BSYNC B0 ;  /* 0x0000000000007941 */ /* 0x000fea0003800000 */
.L_x_1608:
        /* <DEDUP_REMOVED lines=32> */
.L_x_1603:
        /* <DEDUP_REMOVED lines=60> */
.L_x_1610:
        /* <DEDUP_REMOVED lines=14> */
.L_x_1612:
[----:B------:R-:W-:Y:S05]  /*1970*/  BSYNC B0 ;  /* 0x0000000000007941 */ /* 0x000fea0003800000 */
.L_x_1611:
[----:B------:R-:W1:Y:S01]  /*1980*/  LDC R4, c[0x0][0x10] ;  /* 0x00000400ff047b82 */ /* 0x000e620000000800 */
[----:B------:R-:W-:Y:S02]  /*1990*/  IADD3 R16, R16, 0x1, RZ ;  /* 0x0000000110107810 */ /* 0x000fe40007ffe0ff */
[----:B-1----:R-:W-:-:S04]  /*19a0*/  IADD3 R19, R4, R19, RZ ;  /* 0x0000001304137210 */ /* 0x002fc80007ffe0ff */
[----:B------:R-:W-:-:S13]  /*19b0*/  ISETP.GE.AND P1, PT, R19, UR4, PT ;  /* 0x0000000413007c0c */ /* 0x000fda000bf26270 */
[----:B------:R-:W-:Y:S05]  /*19c0*/  @!P1 BRA `(.L_x_1613) ;  /* 0xffffffe800089947 */ /* 0x000fea000383ffff */
[----:B------:R-:W-:Y:S05]  /*19d0*/  EXIT ;  /* 0x000000000000794d */ /* 0x000fea0003800000 */
.L_x_1614:
        /* <DEDUP_REMOVED lines=10> */
.L_x_1930:


//--------------------- .text._Z35group_norm_nhwc_fwd_one_pass_kernelI11Fp16IOFp16WLi128ELi10ELi640EEv26Group_norm_nhwc_fwd_params --------------------------
	.section	.text._Z35group_norm_nhwc_fwd_one_pass_kernelI11Fp16IOFp16WLi128ELi10ELi640EEv26Group_norm_nhwc_fwd_params,"ax",@progbits
	.align	128
        .global         _Z35group_norm_nhwc_fwd_one_pass_kernelI11Fp16IOFp16WLi128ELi10ELi640EEv26Group_norm_nhwc_fwd_params
        .type           _Z35group_norm_nhwc_fwd_one_pass_kernelI11Fp16IOFp16WLi128ELi10ELi640EEv26Group_norm_nhwc_fwd_params,@function
        .size           _Z35group_norm_nhwc_fwd_one_pass_kernelI11Fp16IOFp16WLi128ELi10ELi640EEv26Group_norm_nhwc_fwd_params,(.L_x_1931 - _Z35group_norm_nhwc_fwd_one_pass_kernelI11Fp16IOFp16WLi128ELi10ELi640EEv26Group_norm_nhwc_fwd_params)
        .other          _Z35group_norm_nhwc_fwd_one_pass_kernelI11Fp16IOFp16WLi128ELi10ELi640EEv26Group_norm_nhwc_fwd_params,@"STO_CUDA_ENTRY STV_DEFAULT"
_Z35group_norm_nhwc_fwd_one_pass_kernelI11Fp16IOFp16WLi128ELi10ELi640EEv26Group_norm_nhwc_fwd_params:
.text._Z35group_norm_nhwc_fwd_one_pass_kernelI11Fp16IOFp16WLi128ELi10ELi640EEv26Group_norm_nhwc_fwd_params:
        /* <DEDUP_REMOVED lines=31> */
.L_x_1627:
        /* <DEDUP_REMOVED lines=142> */
.L_x_1616:
[----:B------:R-:W-:Y:S05]  /*0ad0*/  BSYNC B0 ;  /* 0x0000000000007941 */ /* 0x000fea0003800000 */
.L_x_1615:
        /* <DEDUP_REMOVED lines=28> */
.L_x_1619:
[----:B-1----:R-:W2:Y:S04]  /*0ca0*/  LDG.E.STRONG.GPU R6, desc[UR8][R4.64] ;  /* 0x0000000804067981 */ /* 0x002ea8000c1ef900 */
[----:B--2---:R-:W-:Y:S01]  /*0cb0*/  CCTL.IVALL ;  /* 0x00000000ff00798f */ /* 0x004fe20002000000 */
[----:B------:R-:W-:Y:S05]  /*0cc0*/  YIELD ;  /* 0x0000000000007946 */ /* 0x000fea0003800000 */
[----:B------:R-:W-:-:S13]  /*0cd0*/  ISETP.NE.AND P1, PT, R6, R9, PT ;  /* 0x000000090600720c */ /* 0x000fda0003f25270 */
[----:B------:R-:W-:Y:S05]  /*0ce0*/  @P1 BRA `(.L_x_1619) ;  /* 0xfffffffc00ec1947 */ /* 0x000fea000383ffff */
.L_x_1618:
        /* <DEDUP_REMOVED lines=11> */
.L_x_1621:
        /* <DEDUP_REMOVED lines=63> */
.L_x_1620:
        /* <DEDUP_REMOVED lines=19> */
.L_x_1623:
[----:B------:R-:W-:Y:S05]  /*12c0*/  BSYNC B0 ;  /* 0x0000000000007941 */ /* 0x000fea0003800000 */
.L_x_1622:
        /* <DEDUP_REMOVED lines=32> */
.L_x_1617:
        /* <DEDUP_REMOVED lines=60> */
.L_x_1624:
        /* <DEDUP_REMOVED lines=14> */
.L_x_1626:
[----:B------:R-:W-:Y:S05]  /*1970*/  BSYNC B0 ;  /* 0x0000000000007941 */ /* 0x000fea0003800000 */
.L_x_1625:
[----:B------:R-:W1:Y:S01]  /*1980*/  LDC R4, c[0x0][0x10] ;  /* 0x00000400ff047b82 */ /* 0x000e620000000800 */
[----:B------:R-:W-:Y:S02]  /*1990*/  IADD3 R16, R16, 0x1, RZ ;  /* 0x0000000110107810 */ /* 0x000fe40007ffe0ff */
[----:B-1----:R-:W-:-:S04]  /*19a0*/  IADD3 R19, R4, R19, RZ ;  /* 0x0000001304137210 */ /* 0x002fc80007ffe0ff */
[----:B------:R-:W-:-:S13]  /*19b0*/  ISETP.GE.AND P1, PT, R19, UR4, PT ;  /* 0x0000000413007c0c */ /* 0x000fda000bf26270 */
[----:B------:R-:W-:Y:S05]  /*19c0*/  @!P1 BRA `(.L_x_1627) ;  /* 0xffffffe800089947 */ /* 0x000fea000383ffff */
[----:B------:R-:W-:Y:S05]  /*19d0*/  EXIT ;  /* 0x000000000000794d */ /* 0x000fea0003800000 */
.L_x_1628:
        /* <DEDUP_REMOVED lines=10> */
.L_x_1931:


//--------------------- .text._Z35group_norm_nhwc_fwd_one_pass_kernelI11Fp16IOFp16WLi256ELi10ELi640EEv26Group_norm_nhwc_fwd_params --------------------------
	.section	.text._Z35group_norm_nhwc_fwd_one_pass_kernelI11Fp16IOFp16WLi256ELi10ELi640EEv26Group_norm_nhwc_fwd_params,"ax",@progbits
	.align	128
        .global         _Z35group_norm_nhwc_fwd_one_pass_kernelI11Fp16IOFp16WLi256ELi10ELi640EEv26Group_norm_nhwc_fwd_params
        .type           _Z35group_norm_nhwc_fwd_one_pass_kernelI11Fp16IOFp16WLi256ELi10ELi640EEv26Group_norm_nhwc_fwd_params,@function
        .size           _Z35group_norm_nhwc_fwd_one_pass_kernelI11Fp16IOFp16WLi256ELi10ELi640EEv26Group_norm_nhwc_fwd_params,(.L_x_1932 - _Z35group_norm_nhwc_fwd_one_pass_kernelI11Fp16IOFp16WLi256ELi10ELi640EEv26Group_norm_nhwc_fwd_params)
        .other          _Z35group_norm_nhwc_fwd_one_pass_kernelI11Fp16IOFp16WLi256ELi10ELi640EEv26Group_norm_nhwc_fwd_params,@"STO_CUDA_ENTRY STV_DEFAULT"
_Z35group_norm_nhwc_fwd_one_pass_kernelI11Fp16IOFp16WLi256ELi10ELi640EEv26Group_norm_nhwc_fwd_params:
.text._Z35group_norm_nhwc_fwd_one_pass_kernelI11Fp16IOFp16WLi256ELi10ELi640EEv26Group_norm_nhwc_fwd_params:
        /* <DEDUP_REMOVED lines=31> */
.L_x_1644:
        /* <DEDUP_REMOVED lines=165> */
.L_x_1630:
[----:B------:R-:W-:Y:S05]  /*0c40*/  BSYNC B0 ;  /* 0x0000000000007941 */ /* 0x000fea0003800000 */
.L_x_1629:
        /* <DEDUP_REMOVED lines=28> */
.L_x_1633:
[----:B-1----:R-:W2:Y:S04]  /*0e10*/  LDG.E.STRONG.GPU R6, desc[UR8][R4.64] ;  /* 0x0000000804067981 */ /* 0x002ea8000c1ef900 */
[----:B--2---:R-:W-:Y:S01]  /*0e20*/  CCTL.IVALL ;  /* 0x00000000ff00798f */ /* 0x004fe20002000000 */
[----:B------:R-:W-:Y:S05]  /*0e30*/  YIELD ;  /* 0x0000000000007946 */ /* 0x000fea0003800000 */
[----:B------:R-:W-:-:S13]  /*0e40*/  ISETP.NE.AND P1, PT, R6, R9, PT ;  /* 0x000000090600720c */ /* 0x000fda0003f25270 */
[----:B------:R-:W-:Y:S05]  /*0e50*/  @P1 BRA `(.L_x_1633) ;  /* 0xfffffffc00ec1947 */ /* 0x000fea000383ffff */
.L_x_1632:
        /* <DEDUP_REMOVED lines=11> */
.L_x_1635:
        /* <DEDUP_REMOVED lines=63> */
.L_x_1634:
        /* <DEDUP_REMOVED lines=19> */
.L_x_1637:
[----:B------:R-:W-:Y:S05]  /*1430*/  BSYNC B0 ;  /* 0x0000000000007941 */ /* 0x000fea0003800000 */
.L_x_1636:
        /* <DEDUP_REMOVED lines=33> */
.L_x_1631:
        /* <DEDUP_REMOVED lines=46> */
[----:B------:R-:W-:Y:S01]  /*1930*/  IADD3 R9, R22, 0x80, RZ ;  /* 0x0000008016097810 */ /* 0x000fe20007ffe0ff */
[----:B--2---:R-:W-:-:S02]  /*1940*/  HADD2.F32 R11, -RZ, R3.H0_H0 ;  /* 0x20000003ff0b7230 */ /* 0x004fc40000004100 */
[----:B---3--:R-:W-:Y:S02]  /*1950*/  HADD2.F32 R15, -RZ, R15.H0_H0 ;  /* 0x2000000fff0f7230 */ /* 0x008fe40000004100 */
[----:B----4-:R-:W-:Y:S02]  /*1960*/  HADD2.F32 R14, -RZ, R14.H0_H0 ;  /* 0x2000000eff0e7230 */ /* 0x010fe40000004100 */
[----:B------:R-:W-:Y:S02]  /*1970*/  HADD2.F32 R25, -RZ, R25.H0_H0 ;  /* 0x20000019ff197230 */ /* 0x000fe40000004100 */
[C-C-:B------:R-:W-:Y:S01]  /*1980*/  FFMA.FTZ R3, R11.reuse, R6, R15.reuse ;  /* 0x000000060b037223 */ /* 0x140fe2000001000f */
[----:B------:R-:W-:Y:S02]  /*1990*/  FFMA.FTZ R11, R11, R4, R15 ;  /* 0x000000040b0b7223 */ /* 0x000fe4000001000f */
        /* <DEDUP_REMOVED lines=13> */
.L_x_1638:
        /* <DEDUP_REMOVED lines=15> */
.L_x_1640:
[----:B------:R-:W-:Y:S05]  /*1b60*/  BSYNC B0 ;  /* 0x0000000000007941 */ /* 0x000fea0003800000 */
.L_x_1639:
        /* <DEDUP_REMOVED lines=11> */
.L_x_1641:
        /* <DEDUP_REMOVED lines=19> */
.L_x_1643:
[----:B------:R-:W-:Y:S05]  /*1d50*/  BSYNC B0 ;  /* 0x0000000000007941 */ /* 0x000fea0003800000 */
.L_x_1642:
[----:B------:R-:W1:Y:S01]  /*1d60*/  LDC R4, c[0x0][0x10] ;  /* 0x00000400ff047b82 */ /* 0x000e620000000800 */
[----:B------:R-:W-:Y:S02]  /*1d70*/  IADD3 R18, R18, 0x1, RZ ;  /* 0x0000000112127810 */ /* 0x000fe40007ffe0ff */
[----:B-1----:R-:W-:-:S04]  /*1d80*/  IADD3 R23, R4, R23, RZ ;  /* 0x0000001704177210 */ /* 0x002fc80007ffe0ff */
[----:B------:R-:W-:-:S13]  /*1d90*/  ISETP.GE.AND P1, PT, R23, UR4, PT ;  /* 0x0000000417007c0c */ /* 0x000fda000bf26270 */
[----:B------:R-:W-:Y:S05]  /*1da0*/  @!P1 BRA `(.L_x_1644) ;  /* 0xffffffe400109947 */ /* 0x000fea000383ffff */
[----:B------:R-:W-:Y:S05]  /*1db0*/  EXIT ;  /* 0x000000000000794d */ /* 0x000fea0003800000 */
.L_x_1645:
        /* <DEDUP_REMOVED lines=12> */
.L_x_1932:


//--------------------- .text._Z35group_norm_nhwc_fwd_one_pass_kernelI11Fp16IOFp16WLi512ELi10ELi640EEv26Group_norm_nhwc_fwd_params --------------------------
	.section	.text._Z35group_norm_nhwc_fwd_one_pass_kernelI11Fp16IOFp16WLi512ELi10ELi640EEv26Group_norm_nhwc_fwd_params,"ax",@progbits
	.align	128
        .global         _Z35group_norm_nhwc_fwd_one_pass_kernelI11Fp16IOFp16WLi512ELi10ELi640EEv26Group_norm_nhwc_fwd_params
        .type           _Z35group_norm_nhwc_fwd_one_pass_kernelI11Fp16IOFp16WLi512ELi10ELi640EEv26Group_norm_nhwc_fwd_params,@function
        .size           _Z35group_norm_nhwc_fwd_one_pass_kernelI11Fp16IOFp16WLi512ELi10ELi640EEv26Group_norm_nhwc_fwd_params,(.L_x_1933 - _Z35group_norm_nhwc_fwd_one_pass_kernelI11Fp16IOFp16WLi512ELi10ELi640EEv26Group_norm_nhwc_fwd_params)
        .other          _Z35group_norm_nhwc_fwd_one_pass_kernelI11Fp16IOFp16WLi512ELi10ELi640EEv26Group_norm_nhwc_fwd_params,@"STO_CUDA_ENTRY STV_DEFAULT"
_Z35group_norm_nhwc_fwd_one_pass_kernelI11Fp16IOFp16WLi512ELi10ELi640EEv26Group_norm_nhwc_fwd_params:
.text._Z35group_norm_nhwc_fwd_one_pass_kernelI11Fp16IOFp16WLi512ELi10ELi640EEv26Group_norm_nhwc_fwd_params:
        /* <DEDUP_REMOVED lines=34> */
.L_x_1667:
        /* <DEDUP_REMOVED lines=208> */
.L_x_1647:
[----:B------:R-:W-:Y:S05]  /*0f20*/  BSYNC B0 ;  /* 0x0000000000007941 */ /* 0x000fea0003800000 */
.L_x_1646:
        /* <DEDUP_REMOVED lines=28> */
.L_x_1650:
[----:B-1----:R-:W2:Y:S04]  /*10f0*/  LDG.E.STRONG.GPU R14, desc[UR8][R12.64] ;  /* 0x000000080c0e7981 */ /* 0x002ea8000c1ef900 */
[----:B--2---:R-:W-:Y:S01]  /*1100*/  CCTL.IVALL ;  /* 0x00000000ff00798f */ /* 0x004fe20002000000 */
[----:B------:R-:W-:Y:S05]  /*1110*/  YIELD ;  /* 0x0000000000007946 */ /* 0x000fea0003800000 */
[----:B------:R-:W-:-:S13]  /*1120*/  ISETP.NE.AND P1, PT, R14, R17, PT ;  /* 0x000000110e00720c */ /* 0x000fda0003f25270 */
[----:B------:R-:W-:Y:S05]  /*1130*/  @P1 BRA `(.L_x_1650) ;  /* 0xfffffffc00ec1947 */ /* 0x000fea000383ffff */
.L_x_1649:
        /* <DEDUP_REMOVED lines=11> */
.L_x_1652:
        /* <DEDUP_REMOVED lines=63> */
.L_x_1651:
        /* <DEDUP_REMOVED lines=19> */
.L_x_1654:
[----:B------:R-:W-:Y:S05]  /*1710*/  BSYNC B0 ;  /* 0x0000000000007941 */ /* 0x000fea0003800000 */
.L_x_1653:
        /* <DEDUP_REMOVED lines=32> */
.L_x_1648:
        /* <DEDUP_REMOVED lines=67> */
[----:B------:R-:W-:Y:S01]  /*1d50*/  ISETP.GT.U32.OR P1, PT, R6, 0x27f, P1 ;  /* 0x0000027f0600780c */ /* 0x000fe20000f24470 */
[----:B--2---:R-:W-:Y:S02]  /*1d60*/  HADD2.F32 R12, -RZ, R37.H0_H0 ;  /* 0x20000025ff0c7230 */ /* 0x004fe40000004100 */
[----:B---3--:R-:W-:Y:S02]  /*1d70*/  HADD2.F32 R36, -RZ, R36.H0_H0 ;  /* 0x20000024ff247230 */ /* 0x008fe40000004100 */
[----:B----4-:R-:W-:-:S02]  /*1d80*/  HADD2.F32 R0, -RZ, R2.H0_H0 ;  /* 0x20000002ff007230 */ /* 0x010fc40000004100 */
[----:B-----5:R-:W-:-:S03]  /*1d90*/  HADD2.F32 R37, -RZ, R38.H0_H0 ;  /* 0x20000026ff257230 */ /* 0x020fc60000004100 */
        /* <DEDUP_REMOVED lines=19> */
.L_x_1655:
        /* <DEDUP_REMOVED lines=14> */
.L_x_1657:
[----:B------:R-:W-:Y:S05]  /*1fb0*/  BSYNC B0 ;  /* 0x0000000000007941 */ /* 0x000fea0003800000 */
.L_x_1656:
        /* <DEDUP_REMOVED lines=11> */
.L_x_1658:
        /* <DEDUP_REMOVED lines=14> */
.L_x_1660:
[----:B------:R-:W-:Y:S05]  /*2150*/  BSYNC B0 ;  /* 0x0000000000007941 */ /* 0x000fea0003800000 */
.L_x_1659:
        /* <DEDUP_REMOVED lines=11> */
.L_x_1661:
        /* <DEDUP_REMOVED lines=14> */
.L_x_1663:
[----:B------:R-:W-:Y:S05]  /*22f0*/  BSYNC B0 ;  /* 0x0000000000007941 */ /* 0x000fea0003800000 */
.L_x_1662:
        /* <DEDUP_REMOVED lines=11> */
.L_x_1664:
        /* <DEDUP_REMOVED lines=13> */
.L_x_1666:
[----:B------:R-:W-:Y:S05]  /*2480*/  BSYNC B0 ;  /* 0x0000000000007941 */ /* 0x000fea0003800000 */
.L_x_1665:
[----:B---3--:R-:W3:Y:S01]  /*2490*/  LDC R3, c[0x0][0x10] ;  /* 0x00000400ff037b82 */ /* 0x008ee20000000800 */
[----:B------:R-:W-:Y:S02]  /*24a0*/  IADD3 R24, R24, 0x1, RZ ;  /* 0x0000000118187810 */ /* 0x000fe40007ffe0ff */
[----:B---3--:R-:W-:-:S04]  /*24b0*/  IADD3 R30, R3, R30, RZ ;  /* 0x0000001e031e7210 */ /* 0x008fc80007ffe0ff */
[----:B------:R-:W-:-:S13]  /*24c0*/  ISETP.GE.AND P1, PT, R30, UR4, PT ;  /* 0x000000041e007c0c */ /* 0x000fda000bf26270 */
[----:B------:R-:W-:Y:S05]  /*24d0*/  @!P1 BRA `(.L_x_1667) ;  /* 0xffffffdc00509947 */ /* 0x000fea000383ffff */
[----:B------:R-:W-:Y:S05]  /*24e0*/  EXIT ;  /* 0x000000000000794d */ /* 0x000fea0003800000 */
.L_x_1668:
        /* <DEDUP_REMOVED lines=9> */
.L_x_1933:


//--------------------- .text._Z35group_norm_nhwc_fwd_one_pass_kernelI11Fp32IOFp32WLi64ELi10ELi640EEv26Group_norm_nhwc_fwd_params --------------------------
	.section	.text._Z35group_norm_nhwc_fwd_one_pass_kernelI11Fp32IOFp32WLi64ELi10ELi640EEv26Group_norm_nhwc_fwd_params,"ax",@progbits
	.align	128
        .global         _Z35group_norm_nhwc_fwd_one_pass_kernelI11Fp32IOFp32WLi64ELi10ELi640EEv26Group_norm_nhwc_fwd_params
        .type           _Z35group_norm_nhwc_fwd_one_pass_kernelI11Fp32IOFp32WLi64ELi10ELi640EEv26Group_norm_nhwc_fwd_params,@function
        .size           _Z35group_norm_nhwc_fwd_one_pass_kernelI11Fp32IOFp32WLi64ELi10ELi640EEv26Group_norm_nhwc_fwd_params,(.L_x_1934 - _Z35group_norm_nhwc_fwd_one_pass_kernelI11Fp32IOFp32WLi64ELi10ELi640EEv26Group_norm_nhwc_fwd_params)
        .other          _Z35group_norm_nhwc_fwd_one_pass_kernelI11Fp32IOFp32WLi64ELi10ELi640EEv26Group_norm_nhwc_fwd_params,@"STO_CUDA_ENTRY STV_DEFAULT"
_Z35group_norm_nhwc_fwd_one_pass_kernelI11Fp32IOFp32WLi64ELi10ELi640EEv26Group_norm_nhwc_fwd_params:
.text._Z35group_norm_nhwc_fwd_one_pass_kernelI11Fp32IOFp32WLi64ELi10ELi640EEv26Group_norm_nhwc_fwd_params:
        /* <DEDUP_REMOVED lines=16> */
[----:B0-----:R-:W-:Y:S01]  /*0100*/  IMAD.WIDE.U32 R4, R3, -0x33333333, RZ ;  /* 0xcccccccd03047825 */ /* 0x001fe200078e00ff */
[----:B------:R-:W-:-:S04]  /*0110*/  SHF.R.S32.HI R2, RZ, 0x1f, R3 ;  /* 0x0000001fff027819 */ /* 0x000fc80000011403 */
[----:B------:R-:W-:Y:S02]  /*0120*/  SHF.R.U32.HI R4, RZ, 0x2, R5 ;  /* 0x00000002ff047819 */ /* 0x000fe40000011605 */
[----:B------:R-:W-:Y:S01]  /*0130*/  LEA.HI R2, R2, R3, RZ, 0x5 ;  /* 0x0000000302027211 */ /* 0x000fe200078f28ff */
[----:B---3--:R-:W-:Y:S02]  /*0140*/  ULEA UR5, UR6, UR5, 0x18 ;  /* 0x0000000506057291 */ /* 0x008fe4000f8ec03f */
[----:B--2---:R-:W-:Y:S01]  /*0150*/  IMAD R20, R7, UR7, R4 ;  /* 0x0000000707147c24 */ /* 0x004fe2000f8e0204 */
[----:B------:R-:W-:Y:S01]  /*0160*/  SHF.R.S32.HI R2, RZ, 0x5, R2 ;  /* 0x00000005ff027819 */ /* 0x000fe20000011402 */
[----:B------:R-:W-:-:S03]  /*0170*/  IMAD R25, R4, -0x5, R3 ;  /* 0xfffffffb04197824 */ /* 0x000fc600078e0203 */
[----:B------:R-:W-:Y:S02]  /*0180*/  ISETP.GE.U32.AND P0, PT, R20, UR8, PT ;  /* 0x0000000814007c0c */ /* 0x000fe4000bf06070 */
[----:B------:R-:W-:Y:S02]  /*0190*/  SHF.R.S32.HI R5, RZ, 0x1f, R20 ;  /* 0x0000001fff057819 */ /* 0x000fe40000011414 */
[----:B------:R-:W-:Y:S02]  /*01a0*/  SHF.L.U32 R25, R25, 0x1, RZ ;  /* 0x0000000119197819 */ /* 0x000fe400000006ff */
[----:B------:R-:W-:Y:S01]  /*01b0*/  ISETP.GE.AND.EX P0, PT, R5, UR9, PT, P0 ;  /* 0x0000000905007c0c */ /* 0x000fe2000bf06300 */
[----:B------:R-:W-:Y:S01]  /*01c0*/  ULDC.64 UR8, c[0x0][0x208] ;  /* 0x0000820000087ab9 */ /* 0x000fe20000000a00 */
[----:B------:R-:W-:Y:S02]  /*01d0*/  LEA R7, R2, UR5, 0x3 ;  /* 0x0000000502077c11 */ /* 0x000fe4000f8e18ff */
[----:B-1----:R-:W-:-:S13]  /*01e0*/  ISETP.LT.U32.AND P0, PT, R3, 0x280, !P0 ;  /* 0x000002800300780c */ /* 0x002fda0004701070 */
.L_x_1681:
[----:B0-----:R-:W0:Y:S01]  /*01f0*/  LDC R10, c[0x0][0x288] ;  /* 0x0000a200ff0a7b82 */ /* 0x001e220000000800 */
[----:B------:R-:W-:Y:S01]  /*0200*/  SHF.R.S32.HI R13, RZ, 0x1f, R25 ;  /* 0x0000001fff0d7819 */ /* 0x000fe20000011419 */
        /* <DEDUP_REMOVED lines=8> */
[----:B------:R-:W-:Y:S01]  /*0290*/  IMAD R11, R8, R9, RZ ;  /* 0x00000009080b7224 */ /* 0x000fe200078e02ff */
[----:B------:R-:W-:-:S03]  /*02a0*/  IABS R8, R21 ;  /* 0x0000001500087213 */ /* 0x000fc60000000000 */
[----:B------:R-:W-:-:S06]  /*02b0*/  IMAD.HI.U32 R5, R5, R11, R4 ;  /* 0x0000000b05057227 */ /* 0x000fcc00078e0004 */
[----:B------:R-:W-:-:S05]  /*02c0*/  IMAD.HI.U32 R5, R5, R8, RZ ;  /* 0x0000000805057227 */ /* 0x000fca00078e00ff */
[----:B------:R-:W-:-:S05]  /*02d0*/  IADD3 R2, -R5, RZ, RZ ;  /* 0x000000ff05027210 */ /* 0x000fca0007ffe1ff */
[----:B------:R-:W-:-:S05]  /*02e0*/  IMAD R2, R9, R2, R8 ;  /* 0x0000000209027224 */ /* 0x000fca00078e0208 */
[----:B------:R-:W-:-:S13]  /*02f0*/  ISETP.GT.U32.AND P2, PT, R9, R2, PT ;  /* 0x000000020900720c */ /* 0x000fda0003f44070 */
[-C--:B------:R-:W-:Y:S02]  /*0300*/  @!P2 IADD3 R2, R2, -R9.reuse, RZ ;  /* 0x800000090202a210 */ /* 0x080fe40007ffe0ff */
[----:B------:R-:W-:Y:S02]  /*0310*/  @!P2 IADD3 R5, R5, 0x1, RZ ;  /* 0x000000010505a810 */ /* 0x000fe40007ffe0ff */
[----:B------:R-:W-:Y:S02]  /*0320*/  ISETP.GE.U32.AND P1, PT, R2, R9, PT ;  /* 0x000000090200720c */ /* 0x000fe40003f26070 */
[----:B------:R-:W-:Y:S01]  /*0330*/  LOP3.LUT R2, R21, R10, RZ, 0x3c, !PT ;  /* 0x0000000a15027212 */ /* 0x000fe200078e3cff */
[----:B------:R-:W0:Y:S01]  /*0340*/  @P0 LDC.64 R8, c[0x0][0x220] ;  /* 0x00008800ff080b82 */ /* 0x000e220000000a00 */
[----:B------:R-:W-:Y:S02]  /*0350*/  ISETP.NE.AND P2, PT, R10, RZ, PT ;  /* 0x000000ff0a00720c */ /* 0x000fe40003f45270 */
[----:B------:R-:W-:-:S07]  /*0360*/  ISETP.GE.AND P3, PT, R2, RZ, PT ;  /* 0x000000ff0200720c */ /* 0x000fce0003f66270 */
[----:B------:R-:W-:-:S04]  /*0370*/  @P1 IADD3 R5, R5, 0x1, RZ ;  /* 0x0000000105051810 */ /* 0x000fc80007ffe0ff */
[----:B------:R-:W-:Y:S02]  /*0380*/  MOV R11, R5 ;  /* 0x00000005000b7202 */ /* 0x000fe40000000f00 */
[----:B------:R-:W1:Y:S02]  /*0390*/  @P0 LDC.64 R4, c[0x0][0x270] ;  /* 0x00009c00ff040b82 */ /* 0x000e640000000a00 */
[----:B------:R-:W-:Y:S02]  /*03a0*/  @!P3 IADD3 R11, -R11, RZ, RZ ;  /* 0x000000ff0b0bb210 */ /* 0x000fe40007ffe1ff */
[----:B------:R-:W-:-:S04]  /*03b0*/  @!P2 LOP3.LUT R11, RZ, R10, RZ, 0x33, !PT ;  /* 0x0000000aff0ba212 */ /* 0x000fc800078e33ff */
[----:B------:R-:W-:-:S05]  /*03c0*/  IADD3 R2, -R11, RZ, RZ ;  /* 0x000000ff0b027210 */ /* 0x000fca0007ffe1ff */
[----:B------:R-:W-:Y:S01]  /*03d0*/  IMAD R2, R10, R2, R21 ;  /* 0x000000020a027224 */ /* 0x000fe200078e0215 */
[----:B------:R-:W-:-:S03]  /*03e0*/  SHF.R.S32.HI R10, RZ, 0x1f, R11 ;  /* 0x0000001fff0a7819 */ /* 0x000fc6000001140b */
[----:B------:R-:W-:Y:S02]  /*03f0*/  IMAD R2, R2, 0xa, RZ ;  /* 0x0000000a02027824 */ /* 0x000fe400078e02ff */
[----:B------:R-:W-:-:S03]  /*0400*/  IMAD R10, R10, UR12, RZ ;  /* 0x0000000c0a0a7c24 */ /* 0x000fc6000f8e02ff */
[----:B------:R-:W-:Y:S01]  /*0410*/  IADD3 R26, P1, R25, R2, RZ ;  /* 0x00000002191a7210 */ /* 0x000fe20007f3e0ff */
[----:B------:R-:W-:-:S03]  /*0420*/  IMAD R29, R11, UR13, R10 ;  /* 0x0000000d0b1d7c24 */ /* 0x000fc6000f8e020a */
[----:B------:R-:W-:Y:S02]  /*0430*/  LEA.HI.X.SX32 R27, R2, R13, 0x1, P1 ;  /* 0x0000000d021b7211 */ /* 0x000fe400008f0eff */
[----:B------:R-:W-:Y:S01]  /*0440*/  SHF.R.S32.HI R13, RZ, 0x1f, R20 ;  /* 0x0000001fff0d7819 */ /* 0x000fe20000011414 */
[----:B------:R-:W-:-:S04]  /*0450*/  IMAD.WIDE.U32 R26, R11, UR12, R26 ;  /* 0x0000000c0b1a7c25 */ /* 0x000fc8000f8e001a */
[----:B-1----:R-:W-:Y:S01]  /*0460*/  @P0 IMAD R10, R13, R4, RZ ;  /* 0x000000040d0a0224 */ /* 0x002fe200078e02ff */
[----:B------:R-:W-:Y:S02]  /*0470*/  IADD3 R29, R27, R29, RZ ;  /* 0x0000001d1b1d7210 */ /* 0x000fe40007ffe0ff */
[----:B------:R-:W-:Y:S01]  /*0480*/  @P0 MOV R28, R26 ;  /* 0x0000001a001c0202 */ /* 0x000fe20000000f00 */
[----:B------:R-:W-:-:S04]  /*0490*/  @P0 IMAD R11, R20, R5, R10 ;  /* 0x00000005140b0224 */ /* 0x000fc800078e020a */
[----:B------:R-:W-:-:S05]  /*04a0*/  @P0 IMAD.WIDE.U32 R4, R20, R4, R28 ;  /* 0x0000000414040225 */ /* 0x000fca00078e001c */
[----:B------:R-:W-:Y:S02]  /*04b0*/  @P0 IADD3 R10, R5, R11, RZ ;  /* 0x0000000b050a0210 */ /* 0x000fe40007ffe0ff */
[C---:B0-----:R-:W-:Y:S02]  /*04c0*/  @P0 LEA R8, P1, R4.reuse, R8, 0x2 ;  /* 0x0000000804080211 */ /* 0x041fe400078210ff */
[----:B------:R-:W-:Y:S02]  /*04d0*/  MOV R5, RZ ;  /* 0x000000ff00057202 */ /* 0x000fe40000000f00 */
[----:B------:R-:W-:Y:S02]  /*04e0*/  @P0 LEA.HI.X R9, R4, R9, R10, 0x2, P1 ;  /* 0x0000000904090211 */ /* 0x000fe400008f140a */
[----:B------:R-:W-:-:S06]  /*04f0*/  MOV R4, RZ ;  /* 0x000000ff00047202 */ /* 0x000fcc0000000f00 */
[----:B------:R-:W2:Y:S01]  /*0500*/  @P0 LDG.E.64 R4, desc[UR8][R8.64] ;  /* 0x0000000808040981 */ /* 0x000ea2000c1e1b00 */
[C---:B------:R-:W-:Y:S01]  /*0510*/  ISETP.GT.AND P1, PT, R0.reuse, 0x1e, PT ;  /* 0x0000001e0000780c */ /* 0x040fe20003f24270 */
[----:B------:R-:W-:Y:S01]  /*0520*/  BSSY B0, `(.L_x_1669) ;  /* 0x0000058000007945 */ /* 0x000fe20003800000 */
[----:B------:R-:W-:Y:S02]  /*0530*/  ISETP.NE.AND P3, PT, R0, RZ, PT ;  /* 0x000000ff0000720c */ /* 0x000fe40003f65270 */
[----:B------:R-:W-:Y:S01]  /*0540*/  ISETP.NE.AND P2, PT, R3, RZ, PT ;  /* 0x000000ff0300720c */ /* 0x000fe20003f45270 */
[C---:B--2---:R-:W-:Y:S01]  /*0550*/  FMUL.FTZ R12, R4.reuse, R4 ;  /* 0x00000004040c7220 */ /* 0x044fe20000410000 */
[----:B------:R-:W-:-:S03]  /*0560*/  FADD.FTZ R10, R4, R5 ;  /* 0x00000005040a7221 */ /* 0x000fc60000010000 */
[----:B------:R-:W-:Y:S01]  /*0570*/  FFMA.FTZ R12, R5, R5, R12 ;  /* 0x00000005050c7223 */ /* 0x000fe2000001000c */
[----:B------:R-:W-:-:S03]  /*0580*/  FADD.FTZ R10, RZ, R10 ;  /* 0x0000000aff0a7221 */ /* 0x000fc60000010000 */
[----:B------:R-:W-:Y:S02]  /*0590*/  FADD.FTZ R12, RZ, R12 ;  /* 0x0000000cff0c7221 */ /* 0x000fe40000010000 */
        /* <DEDUP_REMOVED lines=68> */
[----:B------:R-:W-:Y:S01]  /*09e0*/  FADD.FTZ R12, R12, R15 ;  /* 0x0000000f0c0c7221 */ /* 0x000fe20000010000 */
[----:B------:R-:W0:Y:S02]  /*09f0*/  LDS.64 R22, [UR5+0xb0] ;  /* 0x0000b005ff167984 */ /* 0x000e240008000a00 */
        /* <DEDUP_REMOVED lines=10> */
.L_x_1670:
[----:B------:R-:W-:Y:S05]  /*0aa0*/  BSYNC B0 ;  /* 0x0000000000007941 */ /* 0x000fea0003800000 */
.L_x_1669:
        /* <DEDUP_REMOVED lines=30> */
.L_x_1673:
[----:B-1----:R-:W2:Y:S04]  /*0c90*/  LDG.E.STRONG.GPU R10, desc[UR8][R8.64] ;  /* 0x00000008080a7981 */ /* 0x002ea8000c1ef900 */
[----:B--2---:R-:W-:Y:S01]  /*0ca0*/  CCTL.IVALL ;  /* 0x00000000ff00798f */ /* 0x004fe20002000000 */
[----:B------:R-:W-:Y:S05]  /*0cb0*/  YIELD ;  /* 0x0000000000007946 */ /* 0x000fea0003800000 */
[----:B------:R-:W-:-:S13]  /*0cc0*/  ISETP.NE.AND P1, PT, R10, R17, PT ;  /* 0x000000110a00720c */ /* 0x000fda0003f25270 */
[----:B------:R-:W-:Y:S05]  /*0cd0*/  @P1 BRA `(.L_x_1673) ;  /* 0xfffffffc00ec1947 */ /* 0x000fea000383ffff */
.L_x_1672:
        /* <DEDUP_REMOVED lines=11> */
.L_x_1675:
        /* <DEDUP_REMOVED lines=19> */
[----:B------:R-:W2:Y:S01]  /*0ec0*/  @!P3 S2R R12, SR_CTAID.Y ;  /* 0x00000000000cb919 */ /* 0x000ea20000002600 */
[----:B-1----:R-:W-:-:S05]  /*0ed0*/  @!P1 IMAD R19, R19, R10, R13 ;  /* 0x0000000a13139224 */ /* 0x002fca00078e020d */
[----:B------:R-:W2:Y:S02]  /*0ee0*/  @!P3 LDC R13, c[0x0][0x10] ;  /* 0x00000400ff0dbb82 */ /* 0x000ea40000000800 */
[----:B--2---:R-:W-:Y:S01]  /*0ef0*/  @!P3 IMAD R12, R17, R13, R12 ;  /* 0x0000000d110cb224 */ /* 0x004fe200078e020c */
[----:B------:R-:W-:Y:S01]  /*0f00*/  IADD3 R17, R15, 0x3, RZ ;  /* 0x000000030f117810 */ /* 0x000fe20007ffe0ff */
[----:B0-----:R-:W-:Y:S01]  /*0f10*/  @!P4 FADD.FTZ R22, R22, R8 ;  /* 0x000000081616c221 */ /* 0x001fe20000010000 */
[----:B------:R-:W-:Y:S02]  /*0f20*/  @!P1 IMAD R8, R10, R11, RZ ;  /* 0x0000000b0a089224 */ /* 0x000fe400078e02ff */
[----:B------:R-:W-:Y:S01]  /*0f30*/  @!P4 FADD.FTZ R23, R23, R9 ;  /* 0x000000091717c221 */ /* 0x000fe20000010000 */
[----:B------:R-:W0:Y:S01]  /*0f40*/  @!P1 LDC.64 R10, c[0x0][0x248] ;  /* 0x00009200ff0a9b82 */ /* 0x000e220000000a00 */
[----:B------:R-:W-:Y:S01]  /*0f50*/  ISETP.EQ.OR P4, PT, R17, UR7, P2 ;  /* 0x0000000711007c0c */ /* 0x000fe20009782670 */
[----:B------:R-:W-:-:S05]  /*0f60*/  @!P1 IMAD R8, R8, R14, RZ ;  /* 0x0000000e08089224 */ /* 0x000fca00078e02ff */
[----:B------:R-:W-:Y:S02]  /*0f70*/  @!P1 SHF.L.U32 R9, R8, 0x1, RZ ;  /* 0x0000000108099819 */ /* 0x000fe400000006ff */
[----:B------:R-:W-:-:S05]  /*0f80*/  @!P3 LOP3.LUT R8, R6, 0x1, RZ, 0xc0, !PT ;  /* 0x000000010608b812 */ /* 0x000fca00078ec0ff */
[----:B------:R-:W-:Y:S01]  /*0f90*/  @!P3 IMAD R13, R13, R8, RZ ;  /* 0x000000080d0db224 */ /* 0x000fe200078e02ff */
[----:B------:R-:W1:Y:S03]  /*0fa0*/  @!P4 S2R R24, SR_CTAID.Y ;  /* 0x000000000018c919 */ /* 0x000e660000002600 */
[----:B------:R-:W-:-:S05]  /*0fb0*/  @!P3 IMAD R13, R13, R14, RZ ;  /* 0x0000000e0d0db224 */ /* 0x000fca00078e02ff */
[----:B------:R-:W-:Y:S01]  /*0fc0*/  @!P3 SHF.L.U32 R13, R13, 0x1, RZ ;  /* 0x000000010d0db819 */ /* 0x000fe200000006ff */
[----:B0-----:R-:W-:Y:S02]  /*0fd0*/  @!P1 IMAD.WIDE R10, R9, 0x4, R10 ;  /* 0x00000004090a9825 */ /* 0x001fe400078e020a */
[----:B------:R-:W0:Y:S02]  /*0fe0*/  @!P3 LDC.64 R8, c[0x0][0x248] ;  /* 0x00009200ff08bb82 */ /* 0x000e240000000a00 */
[----:B------:R-:W-:-:S04]  /*0ff0*/  @!P1 IMAD.WIDE.U32 R18, R19, 0x8, R10 ;  /* 0x0000000813129825 */ /* 0x000fc800078e000a */
[----:B0-----:R-:W-:Y:S02]  /*1000*/  @!P3 IMAD.WIDE R8, R13, 0x4, R8 ;  /* 0x000000040d08b825 */ /* 0x001fe400078e0208 */
[----:B------:R-:W1:Y:S02]  /*1010*/  @!P4 LDC R13, c[0x0][0x10] ;  /* 0x00000400ff0dcb82 */ /* 0x000e640000000800 */
[----:B------:R-:W-:Y:S01]  /*1020*/  @!P3 IMAD.WIDE.U32 R10, R12, 0x8, R8 ;  /* 0x000000080c0ab825 */ /* 0x000fe200078e0008 */
[----:B------:R-:W-:-:S05]  /*1030*/  @!P4 LOP3.LUT R8, R6, 0x1, RZ, 0xc0, !PT ;  /* 0x000000010608c812 */ /* 0x000fca00078ec0ff */
[----:B------:R-:W2:Y:S01]  /*1040*/  @!P3 LDG.E.64 R10, desc[UR8][R10.64] ;  /* 0x000000080a0ab981 */ /* 0x000ea2000c1e1b00 */
[----:B-1----:R-:W-:Y:S02]  /*1050*/  @!P4 IMAD R17, R17, R13, R24 ;  /* 0x0000000d1111c224 */ /* 0x002fe400078e0218 */
[----:B------:R-:W-:Y:S02]  /*1060*/  @!P4 IMAD R9, R13, R8, RZ ;  /* 0x000000080d09c224 */ /* 0x000fe400078e02ff */
[----:B------:R-:W0:Y:S02]  /*1070*/  @!P4 LDC.64 R12, c[0x0][0x248] ;  /* 0x00009200ff0ccb82 */ /* 0x000e240000000a00 */
[----:B------:R-:W-:-:S05]  /*1080*/  @!P4 IMAD R9, R9, R14, RZ ;  /* 0x0000000e0909c224 */ /* 0x000fca00078e02ff */
[----:B------:R-:W-:-:S05]  /*1090*/  @!P4 SHF.L.U32 R9, R9, 0x1, RZ ;  /* 0x000000010909c819 */ /* 0x000fca00000006ff */
[----:B0-----:R-:W-:Y:S02]  /*10a0*/  @!P4 IMAD.WIDE R12, R9, 0x4, R12 ;  /* 0x00000004090cc825 */ /* 0x001fe400078e020c */
[----:B------:R-:W3:Y:S02]  /*10b0*/  @!P1 LDG.E.64 R8, desc[UR8][R18.64] ;  /* 0x0000000812089981 */ /* 0x000ee4000c1e1b00 */
        /* <DEDUP_REMOVED lines=12> */
.L_x_1674:
        /* <DEDUP_REMOVED lines=19> */
.L_x_1677:
[----:B------:R-:W-:Y:S05]  /*12b0*/  BSYNC B0 ;  /* 0x0000000000007941 */ /* 0x000fea0003800000 */
.L_x_1676:
        /* <DEDUP_REMOVED lines=23> */
[----:B------:R-:W-:-:S04]  /*1430*/  @!P3 IMAD.WIDE.U32 R10, R13, 0x8, R10 ;  /* 0x000000080d0ab825 */ /* 0x000fc800078e000a */
[----:B-1----:R-:W-:Y:S02]  /*1440*/  @!P1 IMAD.WIDE R8, R19, 0x4, R8 ;  /* 0x0000000413089825 */ /* 0x002fe400078e0208 */
[----:B------:R-:W0:Y:S02]  /*1450*/  @!P3 LDG.E.64 R10, desc[UR8][R10.64] ;  /* 0x000000080a0ab981 */ /* 0x000e24000c1e1b00 */
[----:B------:R-:W-:-:S06]  /*1460*/  @!P1 IMAD.WIDE.U32 R8, R15, 0x8, R8 ;  /* 0x000000080f089825 */ /* 0x000fcc00078e0008 */
[----:B------:R-:W2:Y:S01]  /*1470*/  @!P1 LDG.E.64 R8, desc[UR8][R8.64] ;  /* 0x0000000808089981 */ /* 0x000ea2000c1e1b00 */
[----:B0-----:R-:W-:Y:S01]  /*1480*/  @!P3 FADD.FTZ R22, R22, R10 ;  /* 0x0000000a1616b221 */ /* 0x001fe20000010000 */
[----:B------:R-:W-:-:S03]  /*1490*/  @!P3 FADD.FTZ R23, R23, R11 ;  /* 0x0000000b1717b221 */ /* 0x000fc60000010000 */
[----:B--2---:R-:W-:Y:S01]  /*14a0*/  @!P1 FADD.FTZ R22, R22, R8 ;  /* 0x0000000816169221 */ /* 0x004fe20000010000 */
[----:B------:R-:W-:-:S07]  /*14b0*/  @!P1 FADD.FTZ R23, R23, R9 ;  /* 0x0000000917179221 */ /* 0x000fce0000010000 */
.L_x_1671:
        /* <DEDUP_REMOVED lines=20> */
[----:B------:R-:W2:Y:S04]  /*1600*/  LDG.E.64 R10, desc[UR8][R10.64] ;  /* 0x000000080a0a7981 */ /* 0x000ea8000c1e1b00 */
[----:B------:R-:W2:Y:S04]  /*1610*/  LDG.E.64 R8, desc[UR8][R8.64] ;  /* 0x0000000808087981 */ /* 0x000ea8000c1e1b00 */
[----:B------:R-:W1:Y:S02]  /*1620*/  LDS.64 R16, [UR5+0xc0] ;  /* 0x0000c005ff107984 */ /* 0x000e640008000a00 */
[----:B-1----:R-:W-:-:S04]  /*1630*/  FMUL.FTZ R16, R16, UR6 ;  /* 0x0000000610107c20 */ /* 0x002fc80008410000 */
[C---:B------:R-:W-:Y:S01]  /*1640*/  FMUL.FTZ R2, R16.reuse, R16 ;  /* 0x0000001010027220 */ /* 0x040fe20000410000 */
[C---:B------:R-:W-:Y:S01]  /*1650*/  FADD.FTZ R13, -R16.reuse, R4 ;  /* 0x00000004100d7221 */ /* 0x040fe20000010100 */
[----:B------:R-:W-:Y:S02]  /*1660*/  FADD.FTZ R5, -R16, R5 ;  /* 0x0000000510057221 */ /* 0x000fe40000010100 */
[----:B------:R-:W-:-:S05]  /*1670*/  FFMA.FTZ R2, R17, UR6, -R2 ;  /* 0x0000000611027c23 */ /* 0x000fca0008010802 */
[----:B------:R-:W-:-:S13]  /*1680*/  FSETP.GTU.FTZ.AND P1, PT, R2, RZ, PT ;  /* 0x000000ff0200720b */ /* 0x000fda0003f3c000 */
[----:B------:R-:W1:Y:S02]  /*1690*/  @P1 LDC R17, c[0x0][0x238] ;  /* 0x00008e00ff111b82 */ /* 0x000e640000000800 */
[----:B-1----:R-:W-:Y:S01]  /*16a0*/  @P1 FADD.FTZ R17, R2, R17 ;  /* 0x0000001102111221 */ /* 0x002fe20000010000 */
[----:B------:R-:W-:-:S06]  /*16b0*/  MOV R2, 0x3f800000 ;  /* 0x3f80000000027802 */ /* 0x000fcc0000000f00 */
        /* <DEDUP_REMOVED lines=17> */
.L_x_1678:
[----:B------:R-:W-:Y:S04]  /*17d0*/  BSSY B0, `(.L_x_1679) ;  /* 0x000000d000007945 */ /* 0x000fe80003800000 */
[----:B------:R-:W-:Y:S05]  /*17e0*/  @!P0 BRA `(.L_x_1680) ;  /* 0x00000000002c8947 */ /* 0x000fea0003800000 */
[----:B------:R-:W-:Y:S01]  /*17f0*/  SHF.R.S32.HI R5, RZ, 0x1f, R20 ;  /* 0x0000001fff057819 */ /* 0x000fe20000011414 */
[----:B------:R-:W-:Y:S01]  /*1800*/  ULDC.64 UR12, c[0x0][0x270] ;  /* 0x00009c00000c7ab9 */ /* 0x000fe20000000a00 */
[----:B------:R-:W-:-:S03]  /*1810*/  MOV R27, R29 ;  /* 0x0000001d001b7202 */ /* 0x000fc60000000f00 */
[----:B------:R-:W-:Y:S02]  /*1820*/  IMAD R5, R5, UR12, RZ ;  /* 0x0000000c05057c24 */ /* 0x000fe4000f8e02ff */
[----:B------:R-:W-:-:S04]  /*1830*/  IMAD.WIDE.U32 R26, R20, UR12, R26 ;  /* 0x0000000c141a7c25 */ /* 0x000fc8000f8e001a */
[----:B------:R-:W-:Y:S01]  /*1840*/  IMAD R5, R20, UR13, R5 ;  /* 0x0000000d14057c24 */ /* 0x000fe2000f8e0205 */
[----:B------:R-:W-:Y:S02]  /*1850*/  ULDC.64 UR12, c[0x0][0x210] ;  /* 0x00008400000c7ab9 */ /* 0x000fe40000000a00 */
[----:B------:R-:W-:Y:S02]  /*1860*/  LEA R4, P1, R26, UR12, 0x2 ;  /* 0x0000000c1a047c11 */ /* 0x000fe4000f8210ff */
[----:B------:R-:W-:-:S04]  /*1870*/  IADD3 R5, R27, R5, RZ ;  /* 0x000000051b057210 */ /* 0x000fc80007ffe0ff */
[----:B------:R-:W-:-:S05]  /*1880*/  LEA.HI.X R5, R26, UR13, R5, 0x2, P1 ;  /* 0x0000000d1a057c11 */ /* 0x000fca00088f1405 */
[----:B------:R1:W-:Y:S02]  /*1890*/  STG.E.64 desc[UR8][R4.64], R8 ;  /* 0x0000000804007986 */ /* 0x0003e4000c101b08 */
.L_x_1680:
[----:B------:R-:W-:Y:S05]  /*18a0*/  BSYNC B0 ;  /* 0x0000000000007941 */ /* 0x000fea0003800000 */
.L_x_1679:
[----:B------:R-:W2:Y:S01]  /*18b0*/  LDC R2, c[0x0][0x10] ;  /* 0x00000400ff027b82 */ /* 0x000ea20000000800 */
[----:B------:R-:W-:Y:S02]  /*18c0*/  IADD3 R6, R6, 0x1, RZ ;  /* 0x0000000106067810 */ /* 0x000fe40007ffe0ff */
[----:B--2---:R-:W-:-:S04]  /*18d0*/  IADD3 R21, R2, R21, RZ ;  /* 0x0000001502157210 */ /* 0x004fc80007ffe0ff */
[----:B------:R-:W-:-:S13]  /*18e0*/  ISETP.GE.AND P1, PT, R21, UR4, PT ;  /* 0x0000000415007c0c */ /* 0x000fda000bf26270 */
[----:B------:R-:W-:Y:S05]  /*18f0*/  @!P1 BRA `(.L_x_1681) ;  /* 0xffffffe8003c9947 */ /* 0x000fea000383ffff */
[----:B------:R-:W-:Y:S05]  /*1900*/  EXIT ;  /* 0x000000000000794d */ /* 0x000fea0003800000 */
.L_x_1682:
        /* <DEDUP_REMOVED lines=15> */
.L_x_1934:


//--------------------- .text._Z35group_norm_nhwc_fwd_one_pass_kernelI11Fp32IOFp32WLi128ELi10ELi640EEv26Group_norm_nhwc_fwd_params --------------------------
	.section	.text._Z35group_norm_nhwc_fwd_one_pass_kernelI11Fp32IOFp32WLi128ELi10ELi640EEv26Group_norm_nhwc_fwd_params,"ax",@progbits
	.align	128
        .global         _Z35group_norm_nhwc_fwd_one_pass_kernelI11Fp32IOFp32WLi128ELi10ELi640EEv26Group_norm_nhwc_fwd_params
        .type           _Z35group_norm_nhwc_fwd_one_pass_kernelI11Fp32IOFp32WLi128ELi10ELi640EEv26Group_norm_nhwc_fwd_params,@function
        .size           _Z35group_norm_nhwc_fwd_one_pass_kernelI11Fp32IOFp32WLi128ELi10ELi640EEv26Group_norm_nhwc_fwd_params,(.L_x_1935 - _Z35group_norm_nhwc_fwd_one_pass_kernelI11Fp32IOFp32WLi128ELi10ELi640EEv26Group_norm_nhwc_fwd_params)
        .other          _Z35group_norm_nhwc_fwd_one_pass_kernelI11Fp32IOFp32WLi128ELi10ELi640EEv26Group_norm_nhwc_fwd_params,@"STO_CUDA_ENTRY STV_DEFAULT"
_Z35group_norm_nhwc_fwd_one_pass_kernelI11Fp32IOFp32WLi128ELi10ELi640EEv26Group_norm_nhwc_fwd_params:
.text._Z35group_norm_nhwc_fwd_one_pass_kernelI11Fp32IOFp32WLi128ELi10ELi640EEv26Group_norm_nhwc_fwd_params:
        /* <DEDUP_REMOVED lines=31> */
.L_x_1695:
        /* <DEDUP_REMOVED lines=139> */
.L_x_1684:
[----:B------:R-:W-:Y:S05]  /*0aa0*/  BSYNC B0 ;  /* 0x0000000000007941 */ /* 0x000fea0003800000 */
.L_x_1683:
        /* <DEDUP_REMOVED lines=30> */
.L_x_1687:
[----:B-1----:R-:W2:Y:S04]  /*0c90*/  LDG.E.STRONG.GPU R10, desc[UR8][R8.64] ;  /* 0x00000008080a7981 */ /* 0x002ea8000c1ef900 */
[----:B--2---:R-:W-:Y:S01]  /*0ca0*/  CCTL.IVALL ;  /* 0x00000000ff00798f */ /* 0x004fe20002000000 */
[----:B------:R-:W-:Y:S05]  /*0cb0*/  YIELD ;  /* 0x0000000000007946 */ /* 0x000fea0003800000 */
[----:B------:R-:W-:-:S13]  /*0cc0*/  ISETP.NE.AND P1, PT, R10, R17, PT ;  /* 0x000000110a00720c */ /* 0x000fda0003f25270 */
[----:B------:R-:W-:Y:S05]  /*0cd0*/  @P1 BRA `(.L_x_1687) ;  /* 0xfffffffc00ec1947 */ /* 0x000fea000383ffff */
.L_x_1686:
        /* <DEDUP_REMOVED lines=11> */
.L_x_1689:
        /* <DEDUP_REMOVED lines=63> */
.L_x_1688:
        /* <DEDUP_REMOVED lines=19> */
.L_x_1691:
[----:B------:R-:W-:Y:S05]  /*12b0*/  BSYNC B0 ;  /* 0x0000000000007941 */ /* 0x000fea0003800000 */
.L_x_1690:
        /* <DEDUP_REMOVED lines=32> */
.L_x_1685:
        /* <DEDUP_REMOVED lines=49> */
.L_x_1692:
        /* <DEDUP_REMOVED lines=13> */
.L_x_1694:
[----:B------:R-:W-:Y:S05]  /*18a0*/  BSYNC B0 ;  /* 0x0000000000007941 */ /* 0x000fea0003800000 */
.L_x_1693:
[----:B------:R-:W2:Y:S01]  /*18b0*/  LDC R2, c[0x0][0x10] ;  /* 0x00000400ff027b82 */ /* 0x000ea20000000800 */
[----:B------:R-:W-:Y:S02]  /*18c0*/  IADD3 R6, R6, 0x1, RZ ;  /* 0x0000000106067810 */ /* 0x000fe40007ffe0ff */
[----:B--2---:R-:W-:-:S04]  /*18d0*/  IADD3 R21, R2, R21, RZ ;  /* 0x0000001502157210 */ /* 0x004fc80007ffe0ff */
[----:B------:R-:W-:-:S13]  /*18e0*/  ISETP.GE.AND P1, PT, R21, UR4, PT ;  /* 0x0000000415007c0c */ /* 0x000fda000bf26270 */
[----:B------:R-:W-:Y:S05]  /*18f0*/  @!P1 BRA `(.L_x_1695) ;  /* 0xffffffe8003c9947 */ /* 0x000fea000383ffff */
[----:B------:R-:W-:Y:S05]  /*1900*/  EXIT ;  /* 0x000000000000794d */ /* 0x000fea0003800000 */
.L_x_1696:
        /* <DEDUP_REMOVED lines=15> */
.L_x_1935:


//--------------------- .text._Z35group_norm_nhwc_fwd_one_pass_kernelI11Fp32IOFp32WLi256ELi10ELi640EEv26Group_norm_nhwc_fwd_params --------------------------
	.section	.text._Z35group_norm_nhwc_fwd_one_pass_kernelI11Fp32IOFp32WLi256ELi10ELi640EEv26Group_norm_nhwc_fwd_params,"ax",@progbits
	.align	128
        .global         _Z35group_norm_nhwc_fwd_one_pass_kernelI11Fp32IOFp32WLi256ELi10ELi640EEv26Group_norm_nhwc_fwd_params
        .type           _Z35group_norm_nhwc_fwd_one_pass_kernelI11Fp32IOFp32WLi256ELi10ELi640EEv26Group_norm_nhwc_fwd_params,@function
        .size           _Z35group_norm_nhwc_fwd_one_pass_kernelI11Fp32IOFp32WLi256ELi10ELi640EEv26Group_norm_nhwc_fwd_params,(.L_x_1936 - _Z35group_norm_nhwc_fwd_one_pass_kernelI11Fp32IOFp32WLi256ELi10ELi640EEv26Group_norm_nhwc_fwd_params)
        .other          _Z35group_norm_nhwc_fwd_one_pass_kernelI11Fp32IOFp32WLi256ELi10ELi640EEv26Group_norm_nhwc_fwd_params,@"STO_CUDA_ENTRY STV_DEFAULT"
_Z35group_norm_nhwc_fwd_one_pass_kernelI11Fp32IOFp32WLi256ELi10ELi640EEv26Group_norm_nhwc_fwd_params:
.text._Z35group_norm_nhwc_fwd_one_pass_kernelI11Fp32IOFp32WLi256ELi10ELi640EEv26Group_norm_nhwc_fwd_params:
        /* <DEDUP_REMOVED lines=16> */
[----:B------:R-:W-:Y:S02]  /*0100*/  SHF.R.U32.HI R2, RZ, 0x2, R3 ;  /* 0x00000002ff027819 */ /* 0x000fe40000011603 */
[----:B------:R-:W-:Y:S01]  /*0110*/  SHF.R.S32.HI R3, RZ, 0x1f, R6 ;  /* 0x0000001fff037819 */ /* 0x000fe20000011406 */
[----:B--2---:R-:W-:Y:S02]  /*0120*/  ULEA UR5, UR6, UR5, 0x18 ;  /* 0x0000000506057291 */ /* 0x004fe4000f8ec03f */
[----:B-1----:R-:W-:Y:S01]  /*0130*/  IMAD R21, R21, UR7, R2 ;  /* 0x0000000715157c24 */ /* 0x002fe2000f8e0202 */
[----:B------:R-:W-:-:S04]  /*0140*/  LEA.HI R3, R3, R6, RZ, 0x5 ;  /* 0x0000000603037211 */ /* 0x000fc800078f28ff */
[----:B------:R-:W-:Y:S02]  /*0150*/  ISETP.GE.U32.AND P0, PT, R21, UR8, PT ;  /* 0x0000000815007c0c */ /* 0x000fe4000bf06070 */
[----:B------:R-:W-:Y:S02]  /*0160*/  SHF.R.S32.HI R0, RZ, 0x1f, R21 ;  /* 0x0000001fff007819 */ /* 0x000fe40000011415 */
[----:B------:R-:W-:Y:S02]  /*0170*/  SHF.R.S32.HI R3, RZ, 0x5, R3 ;  /* 0x00000005ff037819 */ /* 0x000fe40000011403 */
[----:B------:R-:W-:Y:S01]  /*0180*/  ISETP.GE.AND.EX P0, PT, R0, UR9, PT, P0 ;  /* 0x0000000900007c0c */ /* 0x000fe2000bf06300 */
[----:B------:R-:W-:Y:S01]  /*0190*/  ULDC.64 UR8, c[0x0][0x208] ;  /* 0x0000820000087ab9 */ /* 0x000fe20000000a00 */
[----:B------:R-:W-:Y:S02]  /*01a0*/  LEA R20, R3, UR5, 0x3 ;  /* 0x0000000503147c11 */ /* 0x000fe4000f8e18ff */
[----:B------:R-:W-:-:S13]  /*01b0*/  ISETP.LT.U32.AND P0, PT, R6, 0x280, !P0 ;  /* 0x000002800600780c */ /* 0x000fda0004701070 */
.L_x_1712:
[----:B0-----:R-:W0:Y:S01]  /*01c0*/  LDC R5, c[0x0][0x288] ;  /* 0x0000a200ff057b82 */ /* 0x001e220000000800 */
[----:B------:R-:W-:Y:S01]  /*01d0*/  IADD3 R12, R21, 0x80, RZ ;  /* 0x00000080150c7810 */ /* 0x000fe20007ffe0ff */
[----:B------:R-:W-:Y:S01]  /*01e0*/  ULDC.64 UR12, c[0x0][0x278] ;  /* 0x00009e00000c7ab9 */ /* 0x000fe20000000a00 */
[----:B------:R-:W-:Y:S02]  /*01f0*/  SHF.R.S32.HI R17, RZ, 0x1f, R21 ;  /* 0x0000001fff117819 */ /* 0x000fe40000011415 */
[----:B------:R-:W-:Y:S02]  /*0200*/  SHF.R.S32.HI R13, RZ, 0x1f, R12 ;  /* 0x0000001fff0d7819 */ /* 0x000fe4000001140c */
[----:B0-----:R-:W-:-:S04]  /*0210*/  IABS R9, R5 ;  /* 0x0000000500097213 */ /* 0x001fc80000000000 */
        /* <DEDUP_REMOVED lines=9> */
[----:B------:R-:W-:-:S04]  /*02b0*/  IMAD.HI.U32 R15, R3, R4, RZ ;  /* 0x00000004030f7227 */ /* 0x000fc800078e00ff */
[----:B------:R-:W-:Y:S01]  /*02c0*/  IMAD.WIDE.U32 R2, R6, -0x33333333, RZ ;  /* 0xcccccccd06027825 */ /* 0x000fe200078e00ff */
[----:B------:R-:W-:-:S04]  /*02d0*/  IADD3 R0, -R15, RZ, RZ ;  /* 0x000000ff0f007210 */ /* 0x000fc80007ffe1ff */
[----:B------:R-:W-:Y:S01]  /*02e0*/  SHF.R.U32.HI R3, RZ, 0x2, R3 ;  /* 0x00000002ff037819 */ /* 0x000fe20000011603 */
[----:B------:R-:W-:-:S04]  /*02f0*/  IMAD R0, R9, R0, R4 ;  /* 0x0000000009007224 */ /* 0x000fc800078e0204 */
[----:B------:R-:W-:Y:S01]  /*0300*/  IMAD R4, R3, -0x5, R6 ;  /* 0xfffffffb03047824 */ /* 0x000fe200078e0206 */
[----:B------:R-:W-:Y:S01]  /*0310*/  ISETP.GT.U32.AND P2, PT, R9, R0, PT ;  /* 0x000000000900720c */ /* 0x000fe20003f44070 */
[----:B------:R-:W0:Y:S03]  /*0320*/  @P0 LDC.64 R2, c[0x0][0x270] ;  /* 0x00009c00ff020b82 */ /* 0x000e260000000a00 */
[----:B------:R-:W-:-:S04]  /*0330*/  SHF.L.U32 R27, R4, 0x1, RZ ;  /* 0x00000001041b7819 */ /* 0x000fc800000006ff */
[----:B------:R-:W-:-:S05]  /*0340*/  SHF.R.S32.HI R11, RZ, 0x1f, R27 ;  /* 0x0000001fff0b7819 */ /* 0x000fca000001141b */
[-C--:B------:R-:W-:Y:S02]  /*0350*/  @!P2 IADD3 R0, R0, -R9.reuse, RZ ;  /* 0x800000090000a210 */ /* 0x080fe40007ffe0ff */
[----:B------:R-:W-:Y:S02]  /*0360*/  @!P2 IADD3 R15, R15, 0x1, RZ ;  /* 0x000000010f0fa810 */ /* 0x000fe40007ffe0ff */
[----:B------:R-:W-:Y:S02]  /*0370*/  ISETP.GE.U32.AND P1, PT, R0, R9, PT ;  /* 0x000000090000720c */ /* 0x000fe40003f26070 */
[----:B------:R-:W-:Y:S01]  /*0380*/  LOP3.LUT R0, R24, R5, RZ, 0x3c, !PT ;  /* 0x0000000518007212 */ /* 0x000fe200078e3cff */
[----:B------:R-:W1:Y:S01]  /*0390*/  @P0 LDC.64 R8, c[0x0][0x220] ;  /* 0x00008800ff080b82 */ /* 0x000e620000000a00 */
[----:B------:R-:W-:Y:S02]  /*03a0*/  ISETP.NE.AND P2, PT, R5, RZ, PT ;  /* 0x000000ff0500720c */ /* 0x000fe40003f45270 */
[----:B------:R-:W-:-:S07]  /*03b0*/  ISETP.GE.AND P3, PT, R0, RZ, PT ;  /* 0x000000ff0000720c */ /* 0x000fce0003f66270 */
[----:B------:R-:W-:Y:S02]  /*03c0*/  @P1 IADD3 R15, R15, 0x1, RZ ;  /* 0x000000010f0f1810 */ /* 0x000fe40007ffe0ff */
[----:B------:R-:W-:-:S04]  /*03d0*/  ISETP.GE.U32.AND P1, PT, R12, UR12, PT ;  /* 0x0000000c0c007c0c */ /* 0x000fc8000bf26070 */
[----:B------:R-:W-:Y:S01]  /*03e0*/  ISETP.GE.AND.EX P1, PT, R13, UR13, PT, P1 ;  /* 0x0000000d0d007c0c */ /* 0x000fe2000bf26310 */
[----:B------:R-:W-:Y:S01]  /*03f0*/  ULDC.64 UR12, c[0x0][0x280] ;  /* 0x0000a000000c7ab9 */ /* 0x000fe20000000a00 */
[----:B------:R-:W-:Y:S02]  /*0400*/  @!P3 IADD3 R15, -R15, RZ, RZ ;  /* 0x000000ff0f0fb210 */ /* 0x000fe40007ffe1ff */
[----:B------:R-:W-:Y:S02]  /*0410*/  ISETP.GT.U32.OR P1, PT, R6, 0x27f, P1 ;  /* 0x0000027f0600780c */ /* 0x000fe40000f24470 */
[----:B------:R-:W-:-:S04]  /*0420*/  @!P2 LOP3.LUT R15, RZ, R5, RZ, 0x33, !PT ;  /* 0x00000005ff0fa212 */ /* 0x000fc800078e33ff */
[----:B------:R-:W-:Y:S02]  /*0430*/  IADD3 R0, -R15, RZ, RZ ;  /* 0x000000ff0f007210 */ /* 0x000fe40007ffe1ff */
[----:B------:R-:W-:-:S03]  /*0440*/  SHF.R.S32.HI R10, RZ, 0x1f, R15 ;  /* 0x0000001fff0a7819 */ /* 0x000fc6000001140f */
[----:B------:R-:W-:Y:S02]  /*0450*/  IMAD R0, R5, R0, R24 ;  /* 0x0000000005007224 */ /* 0x000fe400078e0218 */
[----:B------:R-:W2:Y:S01]  /*0460*/  @!P1 LDC.64 R4, c[0x0][0x270] ;  /* 0x00009c00ff049b82 */ /* 0x000ea20000000a00 */
[----:B------:R-:W-:Y:S02]  /*0470*/  IMAD R14, R10, UR12, RZ ;  /* 0x0000000c0a0e7c24 */ /* 0x000fe4000f8e02ff */
[----:B------:R-:W-:Y:S02]  /*0480*/  IMAD R0, R0, 0xa, RZ ;  /* 0x0000000a00007824 */ /* 0x000fe400078e02ff */
[----:B------:R-:W-:Y:S02]  /*0490*/  IMAD R29, R15, UR13, R14 ;  /* 0x0000000d0f1d7c24 */ /* 0x000fe4000f8e020e */
[----:B0-----:R-:W-:Y:S01]  /*04a0*/  @P0 IMAD R14, R17, R2, RZ ;  /* 0x00000002110e0224 */ /* 0x001fe200078e02ff */
[----:B------:R-:W-:-:S04]  /*04b0*/  IADD3 R26, P2, R27, R0, RZ ;  /* 0x000000001b1a7210 */ /* 0x000fc80007f5e0ff */
[----:B------:R-:W-:Y:S02]  /*04c0*/  LEA.HI.X.SX32 R27, R0, R11, 0x1, P2 ;  /* 0x0000000b001b7211 */ /* 0x000fe400010f0eff */
[----:B------:R-:W0:Y:S01]  /*04d0*/  @!P1 LDC.64 R10, c[0x0][0x220] ;  /* 0x00008800ff0a9b82 */ /* 0x000e220000000a00 */
[----:B------:R-:W-:-:S05]  /*04e0*/  IMAD.WIDE.U32 R26, R15, UR12, R26 ;  /* 0x0000000c0f1a7c25 */ /* 0x000fca000f8e001a */
[----:B------:R-:W-:Y:S01]  /*04f0*/  IADD3 R29, R27, R29, RZ ;  /* 0x0000001d1b1d7210 */ /* 0x000fe20007ffe0ff */
[----:B--2---:R-:W-:Y:S01]  /*0500*/  @!P1 IMAD R15, R13, R4, RZ ;  /* 0x000000040d0f9224 */ /* 0x004fe200078e02ff */
[-C--:B------:R-:W-:Y:S01]  /*0510*/  @P0 MOV R28, R26.reuse ;  /* 0x0000001a001c0202 */ /* 0x080fe20000000f00 */
[C---:B------:R-:W-:Y:S01]  /*0520*/  @P0 IMAD R13, R21.reuse, R3, R14 ;  /* 0x00000003150d0224 */ /* 0x040fe200078e020e */
[----:B------:R-:W-:Y:S01]  /*0530*/  @!P1 MOV R14, R26 ;  /* 0x0000001a000e9202 */ /* 0x000fe20000000f00 */
[----:B------:R-:W-:Y:S01]  /*0540*/  @!P1 IMAD R17, R12, R5, R15 ;  /* 0x000000050c119224 */ /* 0x000fe200078e020f */
[----:B------:R-:W-:Y:S01]  /*0550*/  @!P1 MOV R15, R29 ;  /* 0x0000001d000f9202 */ /* 0x000fe20000000f00 */
[----:B------:R-:W-:-:S04]  /*0560*/  @P0 IMAD.WIDE.U32 R2, R21, R2, R28 ;  /* 0x0000000215020225 */ /* 0x000fc800078e001c */
[----:B------:R-:W-:Y:S01]  /*0570*/  @!P1 IMAD.WIDE.U32 R4, R12, R4, R14 ;  /* 0x000000040c049225 */ /* 0x000fe200078e000e */
[----:B------:R-:W-:Y:S02]  /*0580*/  @P0 IADD3 R3, R3, R13, RZ ;  /* 0x0000000d03030210 */ /* 0x000fe40007ffe0ff */
[----:B-1----:R-:W-:Y:S02]  /*0590*/  @P0 LEA R8, P2, R2, R8, 0x2 ;  /* 0x0000000802080211 */ /* 0x002fe400078410ff */
[----:B------:R-:W-:Y:S02]  /*05a0*/  @!P1 IADD3 R5, R5, R17, RZ ;  /* 0x0000001105059210 */ /* 0x000fe40007ffe0ff */
[----:B0-----:R-:W-:Y:S02]  /*05b0*/  @!P1 LEA R10, P3, R4, R10, 0x2 ;  /* 0x0000000a040a9211 */ /* 0x001fe400078610ff */
[----:B------:R-:W-:Y:S02]  /*05c0*/  @P0 LEA.HI.X R9, R2, R9, R3, 0x2, P2 ;  /* 0x0000000902090211 */ /* 0x000fe400010f1403 */
[----:B------:R-:W-:-:S02]  /*05d0*/  MOV R3, RZ ;  /* 0x000000ff00037202 */ /* 0x000fc40000000f00 */
[----:B------:R-:W-:Y:S02]  /*05e0*/  MOV R2, RZ ;  /* 0x000000ff00027202 */ /* 0x000fe40000000f00 */
[----:B------:R-:W-:Y:S02]  /*05f0*/  @!P1 LEA.HI.X R11, R4, R11, R5, 0x2, P3 ;  /* 0x0000000b040b9211 */ /* 0x000fe400018f1405 */
[----:B------:R-:W-:Y:S02]  /*0600*/  CS2R R4, SRZ ;  /* 0x0000000000047805 */ /* 0x000fe4000001ff00 */
[----:B------:R-:W2:Y:S04]  /*0610*/  @P0 LDG.E.64 R2, desc[UR8][R8.64] ;  /* 0x0000000808020981 */ /* 0x000ea8000c1e1b00 */
[----:B------:R-:W3:Y:S01]  /*0620*/  @!P1 LDG.E.64 R4, desc[UR8][R10.64] ;  /* 0x000000080a049981 */ /* 0x000ee2000c1e1b00 */
[----:B------:R-:W-:Y:S01]  /*0630*/  ISETP.NE.AND P2, PT, R6, RZ, PT ;  /* 0x000000ff0600720c */ /* 0x000fe20003f45270 */
[----:B------:R-:W-:Y:S01]  /*0640*/  BSSY B0, `(.L_x_1697) ;  /* 0x000005e000007945 */ /* 0x000fe20003800000 */
[----:B------:R-:W0:Y:S02]  /*0650*/  S2R R12, SR_LANEID ;  /* 0x00000000000c7919 */ /* 0x000e240000000000 */
[----:B0-----:R-:W-:-:S02]  /*0660*/  ISETP.GT.AND P1, PT, R12, 0x1e, PT ;  /* 0x0000001e0c00780c */ /* 0x001fc40003f24270 */
[----:B------:R-:W-:Y:S01]  /*0670*/  ISETP.NE.AND P3, PT, R12, RZ, PT ;  /* 0x000000ff0c00720c */ /* 0x000fe20003f65270 */
[----:B--2---:R-:W-:Y:S01]  /*0680*/  FMUL.FTZ R15, R3, R3 ;  /* 0x00000003030f7220 */ /* 0x004fe20000410000 */
[C---:B------:R-:W-:Y:S01]  /*0690*/  FADD.FTZ R13, R2.reuse, R3 ;  /* 0x00000003020d7221 */ /* 0x040fe20000010000 */
[----:B---3--:R-:W-:Y:S02]  /*06a0*/  FMUL.FTZ R17, R5, R5 ;  /* 0x0000000505117220 */ /* 0x008fe40000410000 */
[----:B------:R-:W-:Y:S01]  /*06b0*/  FFMA.FTZ R15, R2, R2, R15 ;  /* 0x00000002020f7223 */ /* 0x000fe2000001000f */
[C---:B------:R-:W-:Y:S01]  /*06c0*/  FADD.FTZ R14, R4.reuse, R5 ;  /* 0x00000005040e7221 */ /* 0x040fe20000010000 */
[----:B------:R-:W-:Y:S01]  /*06d0*/  FADD.FTZ R13, RZ, R13 ;  /* 0x0000000dff0d7221 */ /* 0x000fe20000010000 */
[----:B------:R-:W-:Y:S01]  /*06e0*/  FFMA.FTZ R16, R4, R4, R17 ;  /* 0x0000000404107223 */ /* 0x000fe20000010011 */
[----:B------:R-:W-:Y:S02]  /*06f0*/  FADD.FTZ R15, RZ, R15 ;  /* 0x0000000fff0f7221 */ /* 0x000fe40000010000 */
[----:B------:R-:W-:-:S02]  /*0700*/  FADD.FTZ R13, R13, R14 ;  /* 0x0000000e0d0d7221 */ /* 0x000fc40000010000 */
        /* <DEDUP_REMOVED lines=81> */
.L_x_1698:
[----:B------:R-:W-:Y:S05]  /*0c20*/  BSYNC B0 ;  /* 0x0000000000007941 */ /* 0x000fea0003800000 */
.L_x_1697:
        /* <DEDUP_REMOVED lines=30> */
.L_x_1701:
[----:B-1----:R-:W2:Y:S04]  /*0e10*/  LDG.E.STRONG.GPU R10, desc[UR8][R8.64] ;  /* 0x00000008080a7981 */ /* 0x002ea8000c1ef900 */
[----:B--2---:R-:W-:Y:S01]  /*0e20*/  CCTL.IVALL ;  /* 0x00000000ff00798f */ /* 0x004fe20002000000 */
[----:B------:R-:W-:Y:S05]  /*0e30*/  YIELD ;  /* 0x0000000000007946 */ /* 0x000fea0003800000 */
[----:B------:R-:W-:-:S13]  /*0e40*/  ISETP.NE.AND P1, PT, R10, R17, PT ;  /* 0x000000110a00720c */ /* 0x000fda0003f25270 */
[----:B------:R-:W-:Y:S05]  /*0e50*/  @P1 BRA `(.L_x_1701) ;  /* 0xfffffffc00ec1947 */ /* 0x000fea000383ffff */
.L_x_1700:
        /* <DEDUP_REMOVED lines=11> */
.L_x_1703:
        /* <DEDUP_REMOVED lines=63> */
.L_x_1702:
        /* <DEDUP_REMOVED lines=19> */
.L_x_1705:
[----:B------:R-:W-:Y:S05]  /*1430*/  BSYNC B0 ;  /* 0x0000000000007941 */ /* 0x000fea0003800000 */
.L_x_1704:
        /* <DEDUP_REMOVED lines=33> */
.L_x_1699:
[----:B------:R-:W-:Y:S01]  /*1650*/  ULDC.64 UR12, c[0x0][0x218] ;  /* 0x00008600000c7ab9 */ /* 0x000fe20000000a00 */
[C---:B------:R-:W-:Y:S01]  /*1660*/  LOP3.LUT P1, RZ, R6.reuse, UR7, RZ, 0xfc, !PT ;  /* 0x0000000706ff7c12 */ /* 0x040fe2000f82fcff */
[----:B------:R-:W2:Y:S01]  /*1670*/  S2UR UR6, SR_CgaCtaId ;  /* 0x00000000000679c3 */ /* 0x000ea20000008800 */
[----:B------:R-:W-:Y:S01]  /*1680*/  ISETP.EQ.U32.AND P3, PT, RZ, UR12, PT ;  /* 0x0000000cff007c0c */ /* 0x000fe2000bf62070 */
[----:B------:R-:W-:Y:S01]  /*1690*/  IMAD.WIDE.U32 R8, R6, -0x33333333, RZ ;  /* 0xcccccccd06087825 */ /* 0x000fe200078e00ff */
[----:B------:R-:W-:Y:S02]  /*16a0*/  UMOV UR5, 0x400 ;  /* 0x0000040000057882 */ /* 0x000fe40000000000 */
[----:B------:R-:W-:Y:S02]  /*16b0*/  ISETP.EQ.OR.EX P1, PT, RZ, UR13, P1, P3 ;  /* 0x0000000dff007c0c */ /* 0x000fe40008f22730 */
[----:B------:R-:W-:Y:S01]  /*16c0*/  SHF.R.U32.HI R9, RZ, 0x2, R9 ;  /* 0x00000002ff097819 */ /* 0x000fe20000011609 */
[----:B-1----:R-:W1:Y:S04]  /*16d0*/  LDC.64 R10, c[0x0][0x228] ;  /* 0x00008a00ff0a7b82 */ /* 0x002e680000000a00 */
[----:B------:R-:W-:-:S04]  /*16e0*/  IMAD R9, R9, -0x5, R6 ;  /* 0xfffffffb09097824 */ /* 0x000fc800078e0206 */
[----:B------:R-:W3:Y:S01]  /*16f0*/  LDC.64 R12, c[0x0][0x230] ;  /* 0x00008c00ff0c7b82 */ /* 0x000ee20000000a00 */
[----:B------:R-:W-:-:S04]  /*1700*/  SHF.L.U32 R9, R9, 0x1, RZ ;  /* 0x0000000109097819 */ /* 0x000fc800000006ff */
[----:B------:R-:W-:-:S03]  /*1710*/  IADD3 R17, R9, R0, RZ ;  /* 0x0000000009117210 */ /* 0x000fc60007ffe0ff */
        /* <DEDUP_REMOVED lines=17> */
[C---:B------:R-:W-:Y:S01]  /*1830*/  FADD.FTZ R3, -R16.reuse, R3 ;  /* 0x0000000310037221 */ /* 0x040fe20000010100 */
[C---:B------:R-:W-:Y:S01]  /*1840*/  FADD.FTZ R15, -R16.reuse, R4 ;  /* 0x00000004100f7221 */ /* 0x040fe20000010100 */
[----:B------:R-:W-:Y:S01]  /*1850*/  FFMA.FTZ R0, R17, UR6, -R0 ;  /* 0x0000000611007c23 */ /* 0x000fe20008010800 */
[----:B------:R-:W-:-:S04]  /*1860*/  FADD.FTZ R5, -R16, R5 ;  /* 0x0000000510057221 */ /* 0x000fc80000010100 */
[----:B------:R-:W-:-:S13]  /*1870*/  FSETP.GTU.FTZ.AND P1, PT, R0, RZ, PT ;  /* 0x000000ff0000720b */ /* 0x000fda0003f3c000 */
[----:B------:R-:W1:Y:S02]  /*1880*/  @P1 LDC R17, c[0x0][0x238] ;  /* 0x00008e00ff111b82 */ /* 0x000e640000000800 */
[----:B-1----:R-:W-:Y:S01]  /*1890*/  @P1 FADD.FTZ R17, R0, R17 ;  /* 0x0000001100111221 */ /* 0x002fe20000010000 */
[----:B------:R-:W-:-:S06]  /*18a0*/  MOV R0, 0x3f800000 ;  /* 0x3f80000000007802 */ /* 0x000fcc0000000f00 */
        /* <DEDUP_REMOVED lines=22> */
.L_x_1706:
[----:B------:R-:W-:Y:S04]  /*1a10*/  BSSY B0, `(.L_x_1707) ;  /* 0x000000e000007945 */ /* 0x000fe80003800000 */
[----:B------:R-:W-:Y:S05]  /*1a20*/  @!P0 BRA `(.L_x_1708) ;  /* 0x0000000000308947 */ /* 0x000fea0003800000 */
[----:B------:R-:W-:Y:S01]  /*1a30*/  SHF.R.S32.HI R10, RZ, 0x1f, R21 ;  /* 0x0000001fff0a7819 */ /* 0x000fe20000011415 */
[----:B------:R-:W-:Y:S01]  /*1a40*/  ULDC.64 UR12, c[0x0][0x270] ;  /* 0x00009c00000c7ab9 */ /* 0x000fe20000000a00 */
[----:B------:R-:W-:Y:S02]  /*1a50*/  MOV R8, R26 ;  /* 0x0000001a00087202 */ /* 0x000fe40000000f00 */
[----:B------:R-:W-:Y:S01]  /*1a60*/  MOV R9, R29 ;  /* 0x0000001d00097202 */ /* 0x000fe20000000f00 */
        /* <DEDUP_REMOVED lines=8> */
.L_x_1708:
[----:B------:R-:W-:Y:S05]  /*1af0*/  BSYNC B0 ;  /* 0x0000000000007941 */ /* 0x000fea0003800000 */
.L_x_1707:
[----:B------:R-:W-:Y:S05]  /*1b00*/  @!P1 BRA `(.L_x_1709) ;  /* 0x0000000000289947 */ /* 0x000fea0003800000 */
[----:B-1----:R-:W-:Y:S01]  /*1b10*/  FMUL.FTZ R4, R2, -1.4426950216293334961 ;  /* 0xbfb8aa3b02047820 */ /* 0x002fe20000410000 */
        /* <DEDUP_REMOVED lines=9> */
.L_x_1709:
        /* <DEDUP_REMOVED lines=17> */
.L_x_1711:
[----:B------:R-:W-:Y:S05]  /*1cc0*/  BSYNC B0 ;  /* 0x0000000000007941 */ /* 0x000fea0003800000 */
.L_x_1710:
[----:B-1----:R-:W1:Y:S01]  /*1cd0*/  LDC R3, c[0x0][0x10] ;  /* 0x00000400ff037b82 */ /* 0x002e620000000800 */
[----:B------:R-:W-:Y:S02]  /*1ce0*/  IADD3 R7, R7, 0x1, RZ ;  /* 0x0000000107077810 */ /* 0x000fe40007ffe0ff */
[----:B-1----:R-:W-:-:S04]  /*1cf0*/  IADD3 R24, R3, R24, RZ ;  /* 0x0000001803187210 */ /* 0x002fc80007ffe0ff */
[----:B------:R-:W-:-:S13]  /*1d00*/  ISETP.GE.AND P1, PT, R24, UR4, PT ;  /* 0x0000000418007c0c */ /* 0x000fda000bf26270 */
[----:B------:R-:W-:Y:S05]  /*1d10*/  @!P1 BRA `(.L_x_1712) ;  /* 0xffffffe400289947 */ /* 0x000fea000383ffff */
[----:B------:R-:W-:Y:S05]  /*1d20*/  EXIT ;  /* 0x000000000000794d */ /* 0x000fea0003800000 */
.L_x_1713:
        /* <DEDUP_REMOVED lines=13> */
.L_x_1936:


//--------------------- .text._Z35group_norm_nhwc_fwd_one_pass_kernelI11Fp32IOFp32WLi512ELi10ELi640EEv26Group_norm_nhwc_fwd_params --------------------------
	.section	.text._Z35group_norm_nhwc_fwd_one_pass_kernelI11Fp32IOFp32WLi512ELi10ELi640EEv26Group_norm_nhwc_fwd_params,"ax",@progbits
	.align	128
        .global         _Z35group_norm_nhwc_fwd_one_pass_kernelI11Fp32IOFp32WLi512ELi10ELi640EEv26Group_norm_nhwc_fwd_params
        .type           _Z35group_norm_nhwc_fwd_one_pass_kernelI11Fp32IOFp32WLi512ELi10ELi640EEv26Group_norm_nhwc_fwd_params,@function
        .size           _Z35group_norm_nhwc_fwd_one_pass_kernelI11Fp32IOFp32WLi512ELi10ELi640EEv26Group_norm_nhwc_fwd_params,(.L_x_1937 - _Z35group_norm_nhwc_fwd_one_pass_kernelI11Fp32IOFp32WLi512ELi10ELi640EEv26Group_norm_nhwc_fwd_params)
        .other          _Z35group_norm_nhwc_fwd_one_pass_kernelI11Fp32IOFp32WLi512ELi10ELi640EEv26Group_norm_nhwc_fwd_params,@"STO_CUDA_ENTRY STV_DEFAULT"
_Z35group_norm_nhwc_fwd_one_pass_kernelI11Fp32IOFp32WLi512ELi10ELi640EEv26Group_norm_nhwc_fwd_params:
.text._Z35group_norm_nhwc_fwd_one_pass_kernelI11Fp32IOFp32WLi512ELi10ELi640EEv26Group_norm_nhwc_fwd_params:
        /* <DEDUP_REMOVED lines=33> */
[----:B0-----:R-:W-:-:S07]  /*0210*/  IADD3 R34, R37, 0x180, RZ ;  /* 0x0000018025227810 */ /* 0x001fce0007ffe0ff */
.L_x_1735:
[----:B0-2---:R-:W0:Y:S01]  /*0220*/  LDC R9, c[0x0][0x288] ;  /* 0x0000a200ff097b82 */ /* 0x005e220000000800 */
[----:B------:R-:W-:Y:S01]  /*0230*/  ULDC.64 UR12, c[0x0][0x278] ;  /* 0x00009e00000c7ab9 */ /* 0x000fe20000000a00 */
[----:B------:R-:W-:-:S06]  /*0240*/  SHF.R.S32.HI R15, RZ, 0x1f, R36 ;  /* 0x0000001fff0f7819 */ /* 0x000fcc0000011424 */
[----:B-1----:R-:W1:Y:S01]  /*0250*/  @P0 LDC.64 R12, c[0x0][0x270] ;  /* 0x00009c00ff0c0b82 */ /* 0x002e620000000a00 */
[----:B0-----:R-:W-:Y:S02]  /*0260*/  IABS R3, R9 ;  /* 0x0000000900037213 */ /* 0x001fe40000000000 */
[----:B------:R-:W-:Y:S02]  /*0270*/  ISETP.NE.AND P3, PT, R9, RZ, PT ;  /* 0x000000ff0900720c */ /* 0x000fe40003f65270 */
[----:B------:R-:W0:Y:S01]  /*0280*/  I2F.RP R0, R3 ;  /* 0x0000000300007306 */ /* 0x000e220000209400 */
[----:B-1----:R-:W-:-:S04]  /*0290*/  @P0 IMAD R22, R33, R12, RZ ;  /* 0x0000000c21160224 */ /* 0x002fc800078e02ff */
[----:B------:R-:W-:-:S03]  /*02a0*/  @P0 IMAD R29, R37, R13, R22 ;  /* 0x0000000d251d0224 */ /* 0x000fc600078e0216 */
[----:B0-----:R-:W0:Y:S02]  /*02b0*/  MUFU.RCP R0, R0 ;  /* 0x0000000000007308 */ /* 0x001e240000001000 */
[----:B0--3--:R-:W-:-:S06]  /*02c0*/  IADD3 R6, R0, 0xffffffe, RZ ;  /* 0x0ffffffe00067810 */ /* 0x009fcc0007ffe0ff */
[----:B------:R0:W1:Y:S02]  /*02d0*/  F2I.FTZ.U32.TRUNC.NTZ R7, R6 ;  /* 0x0000000600077305 */ /* 0x000064000021f000 */
[----:B0-----:R-:W-:Y:S02]  /*02e0*/  MOV R6, RZ ;  /* 0x000000ff00067202 */ /* 0x001fe40000000f00 */
[----:B-1----:R-:W-:-:S05]  /*02f0*/  IADD3 R8, RZ, -R7, RZ ;  /* 0x80000007ff087210 */ /* 0x002fca0007ffe0ff */
        /* <DEDUP_REMOVED lines=12> */
[----:B------:R-:W-:Y:S02]  /*03c0*/  SHF.R.S32.HI R3, RZ, 0x1f, R35 ;  /* 0x0000001fff037819 */ /* 0x000fe40000011423 */
[----:B------:R-:W-:-:S02]  /*03d0*/  ISETP.GE.AND P4, PT, R0, RZ, PT ;  /* 0x000000ff0000720c */ /* 0x000fc40003f86270 */
[----:B------:R-:W-:-:S04]  /*03e0*/  ISETP.GE.U32.AND P2, PT, R35, UR12, PT ;  /* 0x0000000c23007c0c */ /* 0x000fc8000bf46070 */
[----:B------:R-:W-:Y:S02]  /*03f0*/  ISETP.GE.AND.EX P2, PT, R3, UR13, PT, P2 ;  /* 0x0000000d03007c0c */ /* 0x000fe4000bf46320 */
[----:B------:R-:W-:Y:S02]  /*0400*/  @P1 IADD3 R7, R7, 0x1, RZ ;  /* 0x0000000107071810 */ /* 0x000fe40007ffe0ff */
[----:B------:R-:W-:Y:S02]  /*0410*/  ISETP.GE.U32.AND P1, PT, R36, UR12, PT ;  /* 0x0000000c24007c0c */ /* 0x000fe4000bf26070 */
[----:B------:R-:W-:Y:S02]  /*0420*/  MOV R11, R7 ;  /* 0x00000007000b7202 */ /* 0x000fe40000000f00 */
[----:B------:R-:W-:Y:S02]  /*0430*/  ISETP.GE.AND.EX P1, PT, R15, UR13, PT, P1 ;  /* 0x0000000d0f007c0c */ /* 0x000fe4000bf26310 */
[----:B------:R-:W-:-:S02]  /*0440*/  @!P4 IADD3 R11, -R11, RZ, RZ ;  /* 0x000000ff0b0bc210 */ /* 0x000fc40007ffe1ff */
[----:B------:R-:W-:Y:S02]  /*0450*/  @!P3 LOP3.LUT R11, RZ, R9, RZ, 0x33, !PT ;  /* 0x00000009ff0bb212 */ /* 0x000fe400078e33ff */
[C---:B------:R-:W-:Y:S02]  /*0460*/  ISETP.GT.U32.OR P1, PT, R4.reuse, 0x27f, P1 ;  /* 0x0000027f0400780c */ /* 0x040fe40000f24470 */
[----:B------:R-:W-:Y:S02]  /*0470*/  ISETP.GT.U32.OR P2, PT, R4, 0x27f, P2 ;  /* 0x0000027f0400780c */ /* 0x000fe40001744470 */
[----:B------:R-:W-:Y:S02]  /*0480*/  IADD3 R7, -R11, RZ, RZ ;  /* 0x000000ff0b077210 */ /* 0x000fe40007ffe1ff */
[----:B------:R-:W-:Y:S02]  /*0490*/  ISETP.GE.U32.AND P3, PT, R34, UR12, PT ;  /* 0x0000000c22007c0c */ /* 0x000fe4000bf66070 */
[----:B------:R-:W-:Y:S01]  /*04a0*/  SHF.R.S32.HI R6, RZ, 0x1f, R11 ;  /* 0x0000001fff067819 */ /* 0x000fe2000001140b */
[----:B------:R-:W-:Y:S01]  /*04b0*/  IMAD R0, R9, R7, R38 ;  /* 0x0000000709007224 */ /* 0x000fe200078e0226 */
[----:B------:R-:W-:Y:S01]  /*04c0*/  ISETP.GE.AND.EX P3, PT, R5, UR13, PT, P3 ;  /* 0x0000000d05007c0c */ /* 0x000fe2000bf66330 */
[----:B------:R-:W-:Y:S01]  /*04d0*/  ULDC.64 UR12, c[0x0][0x280] ;  /* 0x0000a000000c7ab9 */ /* 0x000fe20000000a00 */
[----:B------:R-:W-:Y:S01]  /*04e0*/  SHF.R.S32.HI R7, RZ, 0x1f, R39 ;  /* 0x0000001fff077819 */ /* 0x000fe20000011427 */
[----:B------:R-:W-:Y:S01]  /*04f0*/  IMAD R0, R0, 0xa, RZ ;  /* 0x0000000a00007824 */ /* 0x000fe200078e02ff */
[----:B------:R-:W0:Y:S01]  /*0500*/  @!P1 LDC.64 R18, c[0x0][0x270] ;  /* 0x00009c00ff129b82 */ /* 0x000e220000000a00 */
[----:B------:R-:W-:Y:S01]  /*0510*/  ISETP.GT.U32.OR P3, PT, R4, 0x27f, P3 ;  /* 0x0000027f0400780c */ /* 0x000fe20001f64470 */
[----:B------:R-:W-:-:S02]  /*0520*/  IMAD R10, R6, UR12, RZ ;  /* 0x0000000c060a7c24 */ /* 0x000fc4000f8e02ff */
[----:B------:R-:W-:Y:S02]  /*0530*/  IADD3 R40, P4, R39, R0, RZ ;  /* 0x0000000027287210 */ /* 0x000fe40007f9e0ff */
[----:B------:R-:W-:Y:S02]  /*0540*/  IMAD R43, R11, UR13, R10 ;  /* 0x0000000d0b2b7c24 */ /* 0x000fe4000f8e020a */
[----:B------:R-:W1:Y:S01]  /*0550*/  @!P2 LDC.64 R20, c[0x0][0x270] ;  /* 0x00009c00ff14ab82 */ /* 0x000e620000000a00 */
[----:B------:R-:W-:-:S03]  /*0560*/  LEA.HI.X.SX32 R41, R0, R7, 0x1, P4 ;  /* 0x0000000700297211 */ /* 0x000fc600020f0eff */
[----:B------:R-:W-:-:S04]  /*0570*/  IMAD.WIDE.U32 R40, R11, UR12, R40 ;  /* 0x0000000c0b287c25 */ /* 0x000fc8000f8e0028 */
[----:B------:R-:W2:Y:S01]  /*0580*/  @P0 LDC.64 R6, c[0x0][0x220] ;  /* 0x00008800ff060b82 */ /* 0x000ea20000000a00 */
[----:B------:R-:W-:Y:S02]  /*0590*/  IADD3 R43, R41, R43, RZ ;  /* 0x0000002b292b7210 */ /* 0x000fe40007ffe0ff */
[-C--:B------:R-:W-:Y:S02]  /*05a0*/  @P0 MOV R42, R40.reuse ;  /* 0x00000028002a0202 */ /* 0x080fe40000000f00 */
[----:B------:R-:W-:-:S03]  /*05b0*/  @!P1 MOV R24, R40 ;  /* 0x0000002800189202 */ /* 0x000fc60000000f00 */
[----:B------:R-:W3:Y:S01]  /*05c0*/  @!P1 LDC.64 R8, c[0x0][0x220] ;  /* 0x00008800ff089b82 */ /* 0x000ee20000000a00 */
[----:B0-----:R-:W-:Y:S01]  /*05d0*/  @!P1 IMAD R13, R15, R18, RZ ;  /* 0x000000120f0d9224 */ /* 0x001fe200078e02ff */
[-C--:B------:R-:W-:Y:S01]  /*05e0*/  @!P1 MOV R25, R43.reuse ;  /* 0x0000002b00199202 */ /* 0x080fe20000000f00 */
[----:B------:R-:W-:Y:S01]  /*05f0*/  @P0 IMAD.WIDE.U32 R22, R37, R12, R42 ;  /* 0x0000000c25160225 */ /* 0x000fe200078e002a */
[----:B------:R-:W-:Y:S02]  /*0600*/  @!P2 MOV R26, R40 ;  /* 0x00000028001aa202 */ /* 0x000fe40000000f00 */
[----:B------:R-:W-:Y:S01]  /*0610*/  @!P2 MOV R27, R43 ;  /* 0x0000002b001ba202 */ /* 0x000fe20000000f00 */
[C---:B------:R-:W-:Y:S01]  /*0620*/  @!P1 IMAD R19, R36.reuse, R19, R13 ;  /* 0x0000001324139224 */ /* 0x040fe200078e020d */
[----:B------:R-:W0:Y:S01]  /*0630*/  @!P2 LDC.64 R16, c[0x0][0x220] ;  /* 0x00008800ff10ab82 */ /* 0x000e220000000a00 */
[----:B-1----:R-:W-:Y:S01]  /*0640*/  @!P2 IMAD R12, R3, R20, RZ ;  /* 0x00000014030ca224 */ /* 0x002fe200078e02ff */
[----:B------:R-:W-:Y:S01]  /*0650*/  @P0 IADD3 R29, R23, R29, RZ ;  /* 0x0000001d171d0210 */ /* 0x000fe20007ffe0ff */
[----:B------:R-:W-:Y:S01]  /*0660*/  @!P1 IMAD.WIDE.U32 R24, R36, R18, R24 ;  /* 0x0000001224189225 */ /* 0x000fe200078e0018 */
[----:B------:R-:W-:-:S03]  /*0670*/  @!P3 MOV R23, R43 ;  /* 0x0000002b0017b202 */ /* 0x000fc60000000f00 */
[C---:B------:R-:W-:Y:S01]  /*0680*/  @!P2 IMAD R21, R35.reuse, R21, R12 ;  /* 0x000000152315a224 */ /* 0x040fe200078e020c */
[----:B------:R-:W1:Y:S01]  /*0690*/  @!P3 LDC.64 R10, c[0x0][0x270] ;  /* 0x00009c00ff0abb82 */ /* 0x000e620000000a00 */
[----:B------:R-:W-:Y:S01]  /*06a0*/  @!P2 IMAD.WIDE.U32 R26, R35, R20, R26 ;  /* 0x00000014231aa225 */ /* 0x000fe200078e001a */
[----:B--2---:R-:W-:Y:S02]  /*06b0*/  @P0 LEA R20, P4, R22, R6, 0x2 ;  /* 0x0000000616140211 */ /* 0x004fe400078810ff */
[----:B------:R-:W-:Y:S02]  /*06c0*/  @!P1 IADD3 R19, R25, R19, RZ ;  /* 0x0000001319139210 */ /* 0x000fe40007ffe0ff */
[----:B------:R-:W-:Y:S02]  /*06d0*/  @!P2 IADD3 R6, R27, R21, RZ ;  /* 0x000000151b06a210 */ /* 0x000fe40007ffe0ff */
[----:B------:R-:W2:Y:S01]  /*06e0*/  @!P3 LDC.64 R12, c[0x0][0x220] ;  /* 0x00008800ff0cbb82 */ /* 0x000ea20000000a00 */
[----:B---3--:R-:W-:-:S02]  /*06f0*/  @!P1 LEA R18, P5, R24, R8, 0x2 ;  /* 0x0000000818129211 */ /* 0x008fc400078a10ff */
[----:B------:R-:W-:Y:S02]  /*0700*/  @P0 LEA.HI.X R21, R22, R7, R29, 0x2, P4 ;  /* 0x0000000716150211 */ /* 0x000fe400020f141d */
[----:B------:R-:W-:Y:S02]  /*0710*/  @!P3 MOV R22, R40 ;  /* 0x000000280016b202 */ /* 0x000fe40000000f00 */
[----:B------:R-:W-:Y:S02]  /*0720*/  @!P1 LEA.HI.X R19, R24, R9, R19, 0x2, P5 ;  /* 0x0000000918139211 */ /* 0x000fe400028f1413 */
[C---:B0-----:R-:W-:Y:S02]  /*0730*/  @!P2 LEA R16, P6, R26.reuse, R16, 0x2 ;  /* 0x000000101a10a211 */ /* 0x041fe400078c10ff */
[----:B------:R-:W-:Y:S02]  /*0740*/  MOV R7, RZ ;  /* 0x000000ff00077202 */ /* 0x000fe40000000f00 */
[----:B------:R-:W-:-:S02]  /*0750*/  @!P2 LEA.HI.X R17, R26, R17, R6, 0x2, P6 ;  /* 0x000000111a11a211 */ /* 0x000fc400030f1406 */
[----:B------:R-:W-:Y:S01]  /*0760*/  MOV R6, RZ ;  /* 0x000000ff00067202 */ /* 0x000fe20000000f00 */
[-C--:B-1----:R-:W-:Y:S02]  /*0770*/  @!P3 IMAD R8, R5, R10.reuse, RZ ;  /* 0x0000000a0508b224 */ /* 0x082fe400078e02ff */
[----:B------:R-:W-:-:S03]  /*0780*/  @!P3 IMAD.WIDE.U32 R22, R34, R10, R22 ;  /* 0x0000000a2216b225 */ /* 0x000fc600078e0016 */
[----:B------:R-:W3:Y:S01]  /*0790*/  @P0 LDG.E.64 R6, desc[UR8][R20.64] ;  /* 0x0000000814060981 */ /* 0x000ee2000c1e1b00 */
[----:B------:R-:W-:Y:S01]  /*07a0*/  @!P3 IMAD R25, R34, R11, R8 ;  /* 0x0000000b2219b224 */ /* 0x000fe200078e0208 */
[----:B------:R-:W-:Y:S02]  /*07b0*/  CS2R R8, SRZ ;  /* 0x0000000000087805 */ /* 0x000fe4000001ff00 */
[----:B------:R-:W-:Y:S02]  /*07c0*/  CS2R R10, SRZ ;  /* 0x00000000000a7805 */ /* 0x000fe4000001ff00 */
[----:B------:R-:W-:Y:S02]  /*07d0*/  @!P3 IADD3 R23, R23, R25, RZ ;  /* 0x000000191717b210 */ /* 0x000fe40007ffe0ff */
[----:B------:R0:W4:Y:S01]  /*07e0*/  @!P1 LDG.E.64 R8, desc[UR8][R18.64] ;  /* 0x0000000812089981 */ /* 0x000122000c1e1b00 */
[----:B--2---:R-:W-:-:S03]  /*07f0*/  @!P3 LEA R24, P1, R22, R12, 0x2 ;  /* 0x0000000c1618b211 */ /* 0x004fc600078210ff */
[----:B------:R-:W2:Y:S01]  /*0800*/  @!P2 LDG.E.64 R10, desc[UR8][R16.64] ;  /* 0x00000008100aa981 */ /* 0x000ea2000c1e1b00 */
[----:B------:R-:W-:Y:S02]  /*0810*/  @!P3 LEA.HI.X R25, R22, R13, R23, 0x2, P1 ;  /* 0x0000000d1619b211 */ /* 0x000fe400008f1417 */
[----:B------:R-:W-:-:S06]  /*0820*/  CS2R R12, SRZ ;  /* 0x00000000000c7805 */ /* 0x000fcc000001ff00 */
[----:B------:R-:W5:Y:S01]  /*0830*/  @!P3 LDG.E.64 R12, desc[UR8][R24.64] ;  /* 0x00000008180cb981 */ /* 0x000f62000c1e1b00 */
[C---:B------:R-:W-:Y:S02]  /*0840*/  ISETP.GT.AND P1, PT, R2.reuse, 0x1e, PT ;  /* 0x0000001e0200780c */ /* 0x040fe40003f24270 */
[----:B------:R-:W-:Y:S02]  /*0850*/  ISETP.NE.AND P2, PT, R2, RZ, PT ;  /* 0x000000ff0200720c */ /* 0x000fe40003f45270 */
[----:B------:R-:W-:Y:S01]  /*0860*/  ISETP.NE.AND P3, PT, R4, RZ, PT ;  /* 0x000000ff0400720c */ /* 0x000fe20003f65270 */
[----:B------:R-:W-:Y:S01]  /*0870*/  BSSY B0, `(.L_x_1714) ;  /* 0x0000065000007945 */ /* 0x000fe20003800000 */
[----:B---3--:R-:W-:Y:S01]  /*0880*/  FMUL.FTZ R21, R7, R7 ;  /* 0x0000000707157220 */ /* 0x008fe20000410000 */
[----:B0-----:R-:W-:-:S03]  /*0890*/  FADD.FTZ R18, R6, R7 ;  /* 0x0000000706127221 */ /* 0x001fc60000010000 */
[----:B------:R-:W-:Y:S01]  /*08a0*/  FFMA.FTZ R21, R6, R6, R21 ;  /* 0x0000000606157223 */ /* 0x000fe20000010015 */
[----:B----4-:R-:W-:Y:S01]  /*08b0*/  FMUL.FTZ R23, R9, R9 ;  /* 0x0000000909177220 */ /* 0x010fe20000410000 */
[C---:B------:R-:W-:Y:S01]  /*08c0*/  FADD.FTZ R19, R8.reuse, R9 ;  /* 0x0000000908137221 */ /* 0x040fe20000010000 */
[----:B------:R-:W-:Y:S01]  /*08d0*/  FADD.FTZ R18, RZ, R18 ;  /* 0x00000012ff127221 */ /* 0x000fe20000010000 */
[----:B------:R-:W-:Y:S01]  /*08e0*/  FADD.FTZ R21, RZ, R21 ;  /* 0x00000015ff157221 */ /* 0x000fe20000010000 */
[----:B------:R-:W-:Y:S01]  /*08f0*/  FFMA.FTZ R20, R8, R8, R23 ;  /* 0x0000000808147223 */ /* 0x000fe20000010017 */
[----:B--2---:R-:W-:Y:S01]  /*0900*/  FMUL.FTZ R23, R11, R11 ;  /* 0x0000000b0b177220 */ /* 0x004fe20000410000 */
[----:B------:R-:W-:Y:S01]  /*0910*/  FADD.FTZ R18, R18, R19 ;  /* 0x0000001312127221 */ /* 0x000fe20000010000 */
[C---:B------:R-:W-:Y:S01]  /*0920*/  FADD.FTZ R17, R10.reuse, R11 ;  /* 0x0000000b0a117221 */ /* 0x040fe20000010000 */
[----:B------:R-:W-:Y:S01]  /*0930*/  FADD.FTZ R20, R21, R20 ;  /* 0x0000001415147221 */ /* 0x000fe20000010000 */
[----:B------:R-:W-:Y:S01]  /*0940*/  FFMA.FTZ R23, R10, R10, R23 ;  /* 0x0000000a0a177223 */ /* 0x000fe20000010017 */
[----:B-----5:R-:W-:Y:S01]  /*0950*/  FMUL.FTZ R19, R13, R13 ;  /* 0x0000000d0d137220 */ /* 0x020fe20000410000 */
[----:B------:R-:W-:-:S02]  /*0960*/  FADD.FTZ R17, R18, R17 ;  /* 0x0000001112117221 */ /* 0x000fc40000010000 */
[----:B------:R-:W-:Y:S01]  /*0970*/  FADD.FTZ R20, R20, R23 ;  /* 0x0000001714147221 */ /* 0x000fe20000010000 */
[C---:B------:R-:W-:Y:S01]  /*0980*/  FADD.FTZ R16, R12.reuse, R13 ;  /* 0x0000000d0c107221 */ /* 0x040fe20000010000 */
[----:B------:R-:W-:-:S03]  /*0990*/  FFMA.FTZ R19, R12, R12, R19 ;  /* 0x0000000c0c137223 */ /* 0x000fc60000010013 */
        /* <DEDUP_REMOVED lines=40> */
[----:B------:R-:W-:Y:S01]  /*0c20*/  FADD.FTZ R16, R16, R19 ;  /* 0x0000001310107221 */ /* 0x000fe20000010000 */
[----:B0-----:R-:W0:Y:S02]  /*0c30*/  LDS.128 R24, [UR5+0x50] ;  /* 0x00005005ff187984 */ /* 0x001e240008000c00 */
[----:B--2---:R-:W-:Y:S01]  /*0c40*/  FADD.FTZ R45, R17, R28 ;  /* 0x0000001c112d7221 */ /* 0x004fe20000010000 */
[----:B------:R-:W-:Y:S02]  /*0c50*/  FADD.FTZ R28, R16, R29 ;  /* 0x0000001d101c7221 */ /* 0x000fe40000010000 */
[----:B------:R-:W1:Y:S01]  /*0c60*/  LDS.128 R16, [UR5+0x60] ;  /* 0x00006005ff107984 */ /* 0x000e620008000c00 */
[----:B------:R-:W-:Y:S01]  /*0c70*/  FADD.FTZ R45, R45, R30 ;  /* 0x0000001e2d2d7221 */ /* 0x000fe20000010000 */
[----:B------:R-:W-:-:S03]  /*0c80*/  FADD.FTZ R28, R28, R31 ;  /* 0x0000001f1c1c7221 */ /* 0x000fc60000010000 */
[----:B---3--:R-:W-:Y:S01]  /*0c90*/  FADD.FTZ R45, R45, R20 ;  /* 0x000000142d2d7221 */ /* 0x008fe20000010000 */
[----:B------:R-:W-:Y:S02]  /*0ca0*/  FADD.FTZ R20, R28, R21 ;  /* 0x000000151c147221 */ /* 0x000fe40000010000 */
[----:B------:R-:W2:Y:S01]  /*0cb0*/  LDS.128 R28, [UR5+0x70] ;  /* 0x00007005ff1c7984 */ /* 0x000ea20008000c00 */
[----:B------:R-:W-:Y:S01]  /*0cc0*/  FADD.FTZ R45, R45, R22 ;  /* 0x000000162d2d7221 */ /* 0x000fe20000010000 */
[----:B------:R-:W-:-:S04]  /*0cd0*/  FADD.FTZ R20, R20, R23 ;  /* 0x0000001714147221 */ /* 0x000fc80000010000 */
[----:B0-----:R-:W-:Y:S01]  /*0ce0*/  FADD.FTZ R20, R20, R25 ;  /* 0x0000001914147221 */ /* 0x001fe20000010000 */
[----:B------:R-:W-:-:S03]  /*0cf0*/  FADD.FTZ R45, R45, R24 ;  /* 0x000000182d2d7221 */ /* 0x000fc60000010000 */
[----:B------:R-:W-:Y:S01]  /*0d00*/  FADD.FTZ R24, R20, R27 ;  /* 0x0000001b14187221 */ /* 0x000fe20000010000 */
[----:B------:R-:W-:Y:S01]  /*0d10*/  FADD.FTZ R45, R45, R26 ;  /* 0x0000001a2d2d7221 */ /* 0x000fe20000010000 */
[----:B------:R-:W0:Y:S02]  /*0d20*/  LDS.128 R20, [UR5+0x80] ;  /* 0x00008005ff147984 */ /* 0x000e240008000c00 */
[----:B-1----:R-:W-:Y:S01]  /*0d30*/  FADD.FTZ R24, R24, R17 ;  /* 0x0000001118187221 */ /* 0x002fe20000010000 */
[----:B------:R-:W-:-:S03]  /*0d40*/  FADD.FTZ R45, R45, R16 ;  /* 0x000000102d2d7221 */ /* 0x000fc60000010000 */
[----:B------:R-:W-:Y:S01]  /*0d50*/  FADD.FTZ R24, R24, R19 ;  /* 0x0000001318187221 */ /* 0x000fe20000010000 */
[----:B------:R-:W-:Y:S02]  /*0d60*/  FADD.FTZ R45, R45, R18 ;  /* 0x000000122d2d7221 */ /* 0x000fe40000010000 */
[----:B------:R-:W1:Y:S02]  /*0d70*/  LDS.128 R16, [UR5+0x90] ;  /* 0x00009005ff107984 */ /* 0x000e640008000c00 */
[----:B--2---:R-:W-:Y:S01]  /*0d80*/  FADD.FTZ R45, R45, R28 ;  /* 0x0000001c2d2d7221 */ /* 0x004fe20000010000 */
[----:B------:R-:W-:Y:S02]  /*0d90*/  FADD.FTZ R28, R24, R29 ;  /* 0x0000001d181c7221 */ /* 0x000fe40000010000 */
[----:B------:R-:W2:Y:S01]  /*0da0*/  LDS.128 R24, [UR5+0xa0] ;  /* 0x0000a005ff187984 */ /* 0x000ea20008000c00 */
[----:B------:R-:W-:Y:S01]  /*0db0*/  FADD.FTZ R45, R45, R30 ;  /* 0x0000001e2d2d7221 */ /* 0x000fe20000010000 */
[----:B------:R-:W-:-:S02]  /*0dc0*/  FADD.FTZ R30, R28, R31 ;  /* 0x0000001f1c1e7221 */ /* 0x000fc40000010000 */
[----:B------:R-:W3:Y:S01]  /*0dd0*/  LDS.64 R28, [UR5+0xb0] ;  /* 0x0000b005ff1c7984 */ /* 0x000ee20008000a00 */
        /* <DEDUP_REMOVED lines=14> */
.L_x_1715:
[----:B------:R-:W-:Y:S05]  /*0ec0*/  BSYNC B0 ;  /* 0x0000000000007941 */ /* 0x000fea0003800000 */
.L_x_1714:
        /* <DEDUP_REMOVED lines=30> */
.L_x_1718:
[----:B-1----:R-:W2:Y:S04]  /*10b0*/  LDG.E.STRONG.GPU R18, desc[UR8][R16.64] ;  /* 0x0000000810127981 */ /* 0x002ea8000c1ef900 */
[----:B--2---:R-:W-:Y:S01]  /*10c0*/  CCTL.IVALL ;  /* 0x00000000ff00798f */ /* 0x004fe20002000000 */
[----:B------:R-:W-:Y:S05]  /*10d0*/  YIELD ;  /* 0x0000000000007946 */ /* 0x000fea0003800000 */
[----:B------:R-:W-:-:S13]  /*10e0*/  ISETP.NE.AND P1, PT, R18, R45, PT ;  /* 0x0000002d1200720c */ /* 0x000fda0003f25270 */
[----:B------:R-:W-:Y:S05]  /*10f0*/  @P1 BRA `(.L_x_1718) ;  /* 0xfffffffc00ec1947 */ /* 0x000fea000383ffff */
.L_x_1717:
        /* <DEDUP_REMOVED lines=11> */
.L_x_1720:
[C---:B-1----:R-:W-:Y:S02]  /*11b0*/  IADD3 R21, R26.reuse, 0x1, RZ ;  /* 0x000000011a157810 */ /* 0x042fe40007ffe0ff */
        /* <DEDUP_REMOVED lines=12> */
[----:B------:R-:W-:Y:S02]  /*1280*/  @!P1 IMAD R22, R22, R27, RZ ;  /* 0x0000001b16169224 */ /* 0x000fe400078e02ff */
        /* <DEDUP_REMOVED lines=49> */
.L_x_1719:
        /* <DEDUP_REMOVED lines=19> */
.L_x_1722:
[----:B------:R-:W-:Y:S05]  /*16d0*/  BSYNC B0 ;  /* 0x0000000000007941 */ /* 0x000fea0003800000 */
.L_x_1721:
        /* <DEDUP_REMOVED lines=32> */
.L_x_1716:
[----:B------:R-:W-:Y:S01]  /*18e0*/  ULDC.64 UR12, c[0x0][0x218] ;  /* 0x00008600000c7ab9 */ /* 0x000fe20000000a00 */
[----:B------:R-:W-:Y:S01]  /*18f0*/  LOP3.LUT P1, RZ, R4, UR7, RZ, 0xfc, !PT ;  /* 0x0000000704ff7c12 */ /* 0x000fe2000f82fcff */
[----:B------:R-:W2:Y:S01]  /*1900*/  S2UR UR6, SR_CgaCtaId ;  /* 0x00000000000679c3 */ /* 0x000ea20000008800 */
[----:B------:R-:W-:Y:S01]  /*1910*/  ISETP.EQ.U32.AND P2, PT, RZ, UR12, PT ;  /* 0x0000000cff007c0c */ /* 0x000fe2000bf42070 */
[----:B------:R-:W-:Y:S01]  /*1920*/  UMOV UR5, 0x400 ;  /* 0x0000040000057882 */ /* 0x000fe20000000000 */
[----:B-1----:R-:W-:Y:S02]  /*1930*/  IADD3 R31, R39, R0, RZ ;  /* 0x00000000271f7210 */ /* 0x002fe40007ffe0ff */
[----:B------:R-:W-:Y:S01]  /*1940*/  ISETP.EQ.OR.EX P1, PT, RZ, UR13, P1, P2 ;  /* 0x0000000dff007c0c */ /* 0x000fe20008f22720 */
[----:B------:R-:W-:Y:S02]  /*1950*/  ULDC.64 UR12, c[0x0][0x278] ;  /* 0x00009e00000c7ab9 */ /* 0x000fe40000000a00 */
[----:B------:R-:W1:Y:S08]  /*1960*/  LDC.64 R18, c[0x0][0x228] ;  /* 0x00008a00ff127b82 */ /* 0x000e700000000a00 */
        /* <DEDUP_REMOVED lines=12> */
[----:B------:R1:W2:Y:S04]  /*1a30*/  LDG.E.64 R16, desc[UR8][R28.64] ;  /* 0x000000081c107981 */ /* 0x0002a8000c1e1b00 */
[----:B------:R-:W2:Y:S01]  /*1a40*/  LDG.E.64 R18, desc[UR8][R18.64] ;  /* 0x0000000812127981 */ /* 0x000ea2000c1e1b00 */
[----:B------:R-:W-:-:S02]  /*1a50*/  ISETP.NE.AND P4, PT, RZ, UR10, PT ;  /* 0x0000000aff007c0c */ /* 0x000fc4000bf85270 */
[----:B------:R-:W-:Y:S01]  /*1a60*/  ISETP.GE.U32.AND P2, PT, R35, UR12, PT ;  /* 0x0000000c23007c0c */ /* 0x000fe2000bf46070 */
[----:B------:R-:W3:Y:S01]  /*1a70*/  LDS.64 R20, [UR5+0xc0] ;  /* 0x0000c005ff147984 */ /* 0x000ee20008000a00 */
[----:B------:R-:W-:Y:S02]  /*1a80*/  ISETP.GE.U32.AND P3, PT, R34, UR12, PT ;  /* 0x0000000c22007c0c */ /* 0x000fe4000bf66070 */
[----:B------:R-:W-:Y:S02]  /*1a90*/  ISETP.GE.AND.EX P2, PT, R3, UR13, PT, P2 ;  /* 0x0000000d03007c0c */ /* 0x000fe4000bf46320 */
[----:B------:R-:W-:Y:S02]  /*1aa0*/  ISETP.GE.AND.EX P3, PT, R5, UR13, PT, P3 ;  /* 0x0000000d05007c0c */ /* 0x000fe4000bf66330 */
[C---:B------:R-:W-:Y:S02]  /*1ab0*/  ISETP.GT.U32.OR P2, PT, R4.reuse, 0x27f, P2 ;  /* 0x0000027f0400780c */ /* 0x040fe40001744470 */
[----:B------:R-:W-:Y:S01]  /*1ac0*/  ISETP.GT.U32.OR P3, PT, R4, 0x27f, P3 ;  /* 0x0000027f0400780c */ /* 0x000fe20001f64470 */
[----:B---3--:R-:W-:-:S04]  /*1ad0*/  FMUL.FTZ R20, R20, UR6 ;  /* 0x0000000614147c20 */ /* 0x008fc80008410000 */
[C---:B------:R-:W-:Y:S01]  /*1ae0*/  FMUL.FTZ R0, R20.reuse, R20 ;  /* 0x0000001414007220 */ /* 0x040fe20000410000 */
[C---:B------:R-:W-:Y:S01]  /*1af0*/  FADD.FTZ R23, -R20.reuse, R6 ;  /* 0x0000000614177221 */ /* 0x040fe20000010100 */
[C---:B------:R-:W-:Y:S01]  /*1b00*/  FADD.FTZ R7, -R20.reuse, R7 ;  /* 0x0000000714077221 */ /* 0x040fe20000010100 */
[C---:B0-----:R-:W-:Y:S01]  /*1b10*/  FADD.FTZ R25, -R20.reuse, R8 ;  /* 0x0000000814197221 */ /* 0x041fe20000010100 */
[----:B------:R-:W-:Y:S01]  /*1b20*/  FFMA.FTZ R0, R21, UR6, -R0 ;  /* 0x0000000615007c23 */ /* 0x000fe20008010800 */
[C---:B------:R-:W-:Y:S01]  /*1b30*/  FADD.FTZ R9, -R20.reuse, R9 ;  /* 0x0000000914097221 */ /* 0x040fe20000010100 */
[C---:B------:R-:W-:Y:S01]  /*1b40*/  FADD.FTZ R27, -R20.reuse, R10 ;  /* 0x0000000a141b7221 */ /* 0x040fe20000010100 */
[C---:B------:R-:W-:Y:S01]  /*1b50*/  FADD.FTZ R11, -R20.reuse, R11 ;  /* 0x0000000b140b7221 */ /* 0x040fe20000010100 */
[----:B-1----:R-:W-:Y:S01]  /*1b60*/  FADD.FTZ R29, -R20, R12 ;  /* 0x0000000c141d7221 */ /* 0x002fe20000010100 */
[----:B------:R-:W-:Y:S01]  /*1b70*/  FSETP.GTU.FTZ.AND P1, PT, R0, RZ, PT ;  /* 0x000000ff0000720b */ /* 0x000fe20003f3c000 */
[----:B------:R-:W-:-:S12]  /*1b80*/  FADD.FTZ R13, -R20, R13 ;  /* 0x0000000d140d7221 */ /* 0x000fd80000010100 */
[----:B------:R-:W0:Y:S02]  /*1b90*/  @P1 LDC R21, c[0x0][0x238] ;  /* 0x00008e00ff151b82 */ /* 0x000e240000000800 */
[----:B0-----:R-:W-:Y:S01]  /*1ba0*/  @P1 FADD.FTZ R21, R0, R21 ;  /* 0x0000001500151221 */ /* 0x001fe20000010000 */
[----:B------:R-:W-:-:S06]  /*1bb0*/  MOV R0, 0x3f800000 ;  /* 0x3f80000000007802 */ /* 0x000fcc0000000f00 */
[----:B------:R-:W0:Y:S01]  /*1bc0*/  @P1 MUFU.RSQ R0, R21 ;  /* 0x0000001500001308 */ /* 0x000e220000001400 */
        /* <DEDUP_REMOVED lines=11> */
[C-C-:B--2---:R-:W-:Y:S01]  /*1c80*/  FFMA.FTZ R12, R16.reuse, R23, R18.reuse ;  /* 0x00000017100c7223 */ /* 0x144fe20000010012 */
        /* <DEDUP_REMOVED lines=18> */
.L_x_1723:
[----:B------:R-:W-:Y:S04]  /*1db0*/  BSSY B0, `(.L_x_1724) ;  /* 0x000000d000007945 */ /* 0x000fe80003800000 */
[----:B------:R-:W-:Y:S05]  /*1dc0*/  @!P0 BRA `(.L_x_1725) ;  /* 0x00000000002c8947 */ /* 0x000fea0003800000 */
[----:B------:R-:W-:Y:S01]  /*1dd0*/  ULDC.64 UR12, c[0x0][0x270] ;  /* 0x00009c00000c7ab9 */ /* 0x000fe20000000a00 */
[----:B------:R-:W-:Y:S01]  /*1de0*/  MOV R16, R40 ;  /* 0x0000002800107202 */ /* 0x000fe20000000f00 */
[----:B------:R-:W-:Y:S01]  /*1df0*/  IMAD R0, R33, UR12, RZ ;  /* 0x0000000c21007c24 */ /* 0x000fe2000f8e02ff */
[----:B------:R-:W-:-:S03]  /*1e00*/  MOV R17, R43 ;  /* 0x0000002b00117202 */ /* 0x000fc60000000f00 */
[C---:B------:R-:W-:Y:S02]  /*1e10*/  IMAD R19, R37.reuse, UR13, R0 ;  /* 0x0000000d25137c24 */ /* 0x040fe4000f8e0200 */
[----:B------:R-:W-:Y:S01]  /*1e20*/  IMAD.WIDE.U32 R16, R37, UR12, R16 ;  /* 0x0000000c25107c25 */ /* 0x000fe2000f8e0010 */
[----:B------:R-:W-:Y:S02]  /*1e30*/  ULDC.64 UR12, c[0x0][0x210] ;  /* 0x00008400000c7ab9 */ /* 0x000fe40000000a00 */
[----:B------:R-:W-:Y:S02]  /*1e40*/  LEA R18, P5, R16, UR12, 0x2 ;  /* 0x0000000c10127c11 */ /* 0x000fe4000f8a10ff */
[----:B------:R-:W-:-:S04]  /*1e50*/  IADD3 R19, R17, R19, RZ ;  /* 0x0000001311137210 */ /* 0x000fc80007ffe0ff */
[----:B------:R-:W-:-:S05]  /*1e60*/  LEA.HI.X R19, R16, UR13, R19, 0x2, P5 ;  /* 0x0000000d10137c11 */ /* 0x000fca000a8f1413 */
[----:B------:R0:W-:Y:S02]  /*1e70*/  STG.E.64 desc[UR8][R18.64], R12 ;  /* 0x0000000c12007986 */ /* 0x0001e4000c101b08 */
.L_x_1725:
[----:B------:R-:W-:Y:S05]  /*1e80*/  BSYNC B0 ;  /* 0x0000000000007941 */ /* 0x000fea0003800000 */
.L_x_1724:
[----:B------:R-:W-:Y:S05]  /*1e90*/  @!P4 BRA `(.L_x_1726) ;  /* 0x000000000028c947 */ /* 0x000fea0003800000 */
        /* <DEDUP_REMOVED lines=10> */
.L_x_1726:
[----:B------:R-:W-:Y:S04]  /*1f40*/  BSSY B0, `(.L_x_1727) ;  /* 0x000000d000007945 */ /* 0x000fe80003800000 */
[----:B------:R-:W-:Y:S05]  /*1f50*/  @P1 BRA `(.L_x_1728) ;  /* 0x00000000002c1947 */ /* 0x000fea0003800000 */
[----:B------:R-:W-:Y:S01]  /*1f60*/  ULDC.64 UR12, c[0x0][0x270] ;  /* 0x00009c00000c7ab9 */ /* 0x000fe20000000a00 */
[----:B0-----:R-:W-:Y:S01]  /*1f70*/  MOV R12, R40 ;  /* 0x00000028000c7202 */ /* 0x001fe20000000f00 */
        /* <DEDUP_REMOVED lines=9> */
.L_x_1728:
[----:B------:R-:W-:Y:S05]  /*2010*/  BSYNC B0 ;  /* 0x0000000000007941 */ /* 0x000fea0003800000 */
.L_x_1727:
[----:B------:R-:W-:Y:S05]  /*2020*/  @!P4 BRA `(.L_x_1729) ;  /* 0x000000000028c947 */ /* 0x000fea0003800000 */
[----:B------:R-:W-:Y:S01]  /*2030*/  FMUL.FTZ R0, R8, -1.4426950216293334961 ;  /* 0xbfb8aa3b08007820 */ /* 0x000fe20000410000 */
[----:B0-----:R-:W-:-:S05]  /*2040*/  FMUL.FTZ R12, R9, -1.4426950216293334961 ;  /* 0xbfb8aa3b090c7820 */ /* 0x001fca0000410000 */
[----:B------:R-:W1:Y:S08]  /*2050*/  MUFU.EX2 R0, R0 ;  /* 0x0000000000007308 */ /* 0x000e700000000800 */
[----:B------:R-:W0:Y:S01]  /*2060*/  MUFU.EX2 R12, R12 ;  /* 0x0000000c000c7308 */ /* 0x000e220000000800 */
[----:B-1----:R-:W-:-:S07]  /*2070*/  FADD.FTZ R6, R0, 1 ;  /* 0x3f80000000067421 */ /* 0x002fce0000010000 */
[----:B------:R-:W1:Y:S01]  /*2080*/  MUFU.RCP R7, R6 ;  /* 0x0000000600077308 */ /* 0x000e620000001000 */
[----:B0-----:R-:W-:-:S07]  /*2090*/  FADD.FTZ R13, R12, 1 ;  /* 0x3f8000000c0d7421 */ /* 0x001fce0000010000 */
[----:B------:R-:W0:Y:S01]  /*20a0*/  MUFU.RCP R16, R13 ;  /* 0x0000000d00107308 */ /* 0x000e220000001000 */
[----:B-1----:R-:W-:Y:S01]  /*20b0*/  FMUL.FTZ R8, R8, R7 ;  /* 0x0000000708087220 */ /* 0x002fe20000410000 */
[----:B0-----:R-:W-:-:S07]  /*20c0*/  FMUL.FTZ R9, R9, R16 ;  /* 0x0000001009097220 */ /* 0x001fce0000410000 */
.L_x_1729:
[----:B------:R-:W-:Y:S04]  /*20d0*/  BSSY B0, `(.L_x_1730) ;  /* 0x000000d000007945 */ /* 0x000fe80003800000 */
[----:B------:R-:W-:Y:S05]  /*20e0*/  @P2 BRA `(.L_x_1731) ;  /* 0x00000000002c2947 */ /* 0x000fea0003800000 */
[----:B------:R-:W-:Y:S01]  /*20f0*/  ULDC.64 UR12, c[0x0][0x270] ;  /* 0x00009c00000c7ab9 */ /* 0x000fe20000000a00 */
[----:B-1----:R-:W-:Y:S01]  /*2100*/  MOV R6, R40 ;  /* 0x0000002800067202 */ /* 0x002fe20000000f00 */
[----:B------:R-:W-:Y:S01]  /*2110*/  IMAD R0, R3, UR12, RZ ;  /* 0x0000000c03007c24 */ /* 0x000fe2000f8e02ff */
[----:B------:R-:W-:-:S03]  /*2120*/  MOV R7, R43 ;  /* 0x0000002b00077202 */ /* 0x000fc60000000f00 */
[C---:B------:R-:W-:Y:S02]  /*2130*/  IMAD R3, R35.reuse, UR13, R0 ;  /* 0x0000000d23037c24 */ /* 0x040fe4000f8e0200 */
[----:B0-----:R-:W-:Y:S01]  /*2140*/  IMAD.WIDE.U32 R12, R35, UR12, R6 ;  /* 0x0000000c230c7c25 */ /* 0x001fe2000f8e0006 */
[----:B------:R-:W-:Y:S02]  /*2150*/  ULDC.64 UR12, c[0x0][0x210] ;  /* 0x00008400000c7ab9 */ /* 0x000fe40000000a00 */
[----:B------:R-:W-:Y:S02]  /*2160*/  LEA R6, P1, R12, UR12, 0x2 ;  /* 0x0000000c0c067c11 */ /* 0x000fe4000f8210ff */
[----:B------:R-:W-:-:S04]  /*2170*/  IADD3 R3, R13, R3, RZ ;  /* 0x000000030d037210 */ /* 0x000fc80007ffe0ff */
[----:B------:R-:W-:-:S05]  /*2180*/  LEA.HI.X R7, R12, UR13, R3, 0x2, P1 ;  /* 0x0000000d0c077c11 */ /* 0x000fca00088f1403 */
[----:B------:R2:W-:Y:S02]  /*2190*/  STG.E.64 desc[UR8][R6.64], R8 ;  /* 0x0000000806007986 */ /* 0x0005e4000c101b08 */
.L_x_1731:
[----:B------:R-:W-:Y:S05]  /*21a0*/  BSYNC B0 ;  /* 0x0000000000007941 */ /* 0x000fea0003800000 */
.L_x_1730:
[----:B------:R-:W-:Y:S05]  /*21b0*/  @!P4 BRA `(.L_x_1732) ;  /* 0x000000000028c947 */ /* 0x000fea0003800000 */
[----:B------:R-:W-:Y:S01]  /*21c0*/  FMUL.FTZ R0, R10, -1.4426950216293334961 ;  /* 0xbfb8aa3b0a007820 */ /* 0x000fe20000410000 */
[----:B-12---:R-:W-:-:S05]  /*21d0*/  FMUL.FTZ R6, R11, -1.4426950216293334961 ;  /* 0xbfb8aa3b0b067820 */ /* 0x006fca0000410000 */
        /* <DEDUP_REMOVED lines=8> */
.L_x_1732:
[----:B------:R-:W-:Y:S04]  /*2260*/  BSSY B0, `(.L_x_1733) ;  /* 0x000000c000007945 */ /* 0x000fe80003800000 */
[----:B------:R-:W-:Y:S05]  /*2270*/  @P3 BRA `(.L_x_1734) ;  /* 0x0000000000283947 */ /* 0x000fea0003800000 */
[----:B------:R-:W-:Y:S01]  /*2280*/  ULDC.64 UR12, c[0x0][0x270] ;  /* 0x00009c00000c7ab9 */ /* 0x000fe20000000a00 */
[----:B------:R-:W-:Y:S01]  /*2290*/  MOV R41, R43 ;  /* 0x0000002b00297202 */ /* 0x000fe20000000f00 */
[----:B------:R-:W-:Y:S02]  /*22a0*/  IMAD R5, R5, UR12, RZ ;  /* 0x0000000c05057c24 */ /* 0x000fe4000f8e02ff */
[----:B------:R-:W-:-:S04]  /*22b0*/  IMAD.WIDE.U32 R40, R34, UR12, R40 ;  /* 0x0000000c22287c25 */ /* 0x000fc8000f8e0028 */
[----:B------:R-:W-:Y:S01]  /*22c0*/  IMAD R5, R34, UR13, R5 ;  /* 0x0000000d22057c24 */ /* 0x000fe2000f8e0205 */
[----:B------:R-:W-:Y:S02]  /*22d0*/  ULDC.64 UR12, c[0x0][0x210] ;  /* 0x00008400000c7ab9 */ /* 0x000fe40000000a00 */
[----:B-12---:R-:W-:Y:S02]  /*22e0*/  LEA R6, P1, R40, UR12, 0x2 ;  /* 0x0000000c28067c11 */ /* 0x006fe4000f8210ff */
[----:B------:R-:W-:-:S04]  /*22f0*/  IADD3 R5, R41, R5, RZ ;  /* 0x0000000529057210 */ /* 0x000fc80007ffe0ff */
[----:B------:R-:W-:-:S05]  /*2300*/  LEA.HI.X R7, R40, UR13, R5, 0x2, P1 ;  /* 0x0000000d28077c11 */ /* 0x000fca00088f1405 */
[----:B------:R3:W-:Y:S02]  /*2310*/  STG.E.64 desc[UR8][R6.64], R10 ;  /* 0x0000000a06007986 */ /* 0x0007e4000c101b08 */
.L_x_1734:
[----:B------:R-:W-:Y:S05]  /*2320*/  BSYNC B0 ;  /* 0x0000000000007941 */ /* 0x000fea0003800000 */
.L_x_1733:
[----:B------:R-:W4:Y:S01]  /*2330*/  LDC R3, c[0x0][0x10] ;  /* 0x00000400ff037b82 */ /* 0x000f220000000800 */
[----:B------:R-:W-:Y:S02]  /*2340*/  IADD3 R14, R14, 0x1, RZ ;  /* 0x000000010e0e7810 */ /* 0x000fe40007ffe0ff */
[----:B----4-:R-:W-:-:S04]  /*2350*/  IADD3 R38, R3, R38, RZ ;  /* 0x0000002603267210 */ /* 0x010fc80007ffe0ff */
[----:B------:R-:W-:-:S13]  /*2360*/  ISETP.GE.AND P1, PT, R38, UR4, PT ;  /* 0x0000000426007c0c */ /* 0x000fda000bf26270 */
[----:B------:R-:W-:Y:S05]  /*2370*/  @!P1 BRA `(.L_x_1735) ;  /* 0xffffffdc00a89947 */ /* 0x000fea000383ffff */
[----:B------:R-:W-:Y:S05]  /*2380*/  EXIT ;  /* 0x000000000000794d */ /* 0x000fea0003800000 */
.L_x_1736:
        /* <DEDUP_REMOVED lines=15> */
.L_x_1937:


//--------------------- .text._Z35group_norm_nhwc_fwd_one_pass_kernelI11Fp32IOBf16WLi64ELi10ELi640EEv26Group_norm_nhwc_fwd_params --------------------------
	.section	.text._Z35group_norm_nhwc_fwd_one_pass_kernelI11Fp32IOBf16WLi64ELi10ELi640EEv26Group_norm_nhwc_fwd_params,"ax",@progbits
	.align	128
        .global         _Z35group_norm_nhwc_fwd_one_pass_kernelI11Fp32IOBf16WLi64ELi10ELi640EEv26Group_norm_nhwc_fwd_params
        .type           _Z35group_norm_nhwc_fwd_one_pass_kernelI11Fp32IOBf16WLi64ELi10ELi640EEv26Group_norm_nhwc_fwd_params,@function
        .size           _Z35group_norm_nhwc_fwd_one_pass_kernelI11Fp32IOBf16WLi64ELi10ELi640EEv26Group_norm_nhwc_fwd_params,(.L_x_1938 - _Z35group_norm_nhwc_fwd_one_pass_kernelI11Fp32IOBf16WLi64ELi10ELi640EEv26Group_norm_nhwc_fwd_params)
        .other          _Z35group_norm_nhwc_fwd_one_pass_kernelI11Fp32IOBf16WLi64ELi10ELi640EEv26Group_norm_nhwc_fwd_params,@"STO_CUDA_ENTRY STV_DEFAULT"
_Z35group_norm_nhwc_fwd_one_pass_kernelI11Fp32IOBf16WLi64ELi10ELi640EEv26Group_norm_nhwc_fwd_params:
.text._Z35group_norm_nhwc_fwd_one_pass_kernelI11Fp32IOBf16WLi64ELi10ELi640EEv26Group_norm_nhwc_fwd_params:
        /* <DEDUP_REMOVED lines=31> */
.L_x_1749:
[----:B0-----:R-:W0:Y:S01]  /*01f0*/  LDC R10, c[0x0][0x288] ;  /* 0x0000a200ff0a7b82 */ /* 0x001e220000000800 */
[----:B------:R-:W-:Y:S01]  /*0200*/  SHF.R.S32.HI R13, RZ, 0x1f, R25 ;  /* 0x0000001fff0d7819 */ /* 0x000fe20000011419 */
        /* <DEDUP_REMOVED lines=137> */
.L_x_1738:
[----:B------:R-:W-:Y:S05]  /*0aa0*/  BSYNC B0 ;  /* 0x0000000000007941 */ /* 0x000fea0003800000 */
.L_x_1737:
        /* <DEDUP_REMOVED lines=28> */
.L_x_1741:
[----:B-1----:R-:W2:Y:S04]  /*0c70*/  LDG.E.STRONG.GPU R10, desc[UR8][R8.64] ;  /* 0x00000008080a7981 */ /* 0x002ea8000c1ef900 */
[----:B--2---:R-:W-:Y:S01]  /*0c80*/  CCTL.IVALL ;  /* 0x00000000ff00798f */ /* 0x004fe20002000000 */
[----:B------:R-:W-:Y:S05]  /*0c90*/  YIELD ;  /* 0x0000000000007946 */ /* 0x000fea0003800000 */
[----:B------:R-:W-:-:S13]  /*0ca0*/  ISETP.NE.AND P1, PT, R10, R13, PT ;  /* 0x0000000d0a00720c */ /* 0x000fda0003f25270 */
[----:B------:R-:W-:Y:S05]  /*0cb0*/  @P1 BRA `(.L_x_1741) ;  /* 0xfffffffc00ec1947 */ /* 0x000fea000383ffff */
.L_x_1740:
        /* <DEDUP_REMOVED lines=11> */
.L_x_1743:
        /* <DEDUP_REMOVED lines=44> */
[-C--:B-1----:R-:W-:Y:S02]  /*1030*/  @!P4 IMAD R17, R17, R13.reuse, R24 ;  /* 0x0000000d1111c224 */ /* 0x082fe400078e0218 */
        /* <DEDUP_REMOVED lines=18> */
.L_x_1742:
        /* <DEDUP_REMOVED lines=19> */
.L_x_1745:
[----:B------:R-:W-:Y:S05]  /*1290*/  BSYNC B0 ;  /* 0x0000000000007941 */ /* 0x000fea0003800000 */
.L_x_1744:
        /* <DEDUP_REMOVED lines=32> */
.L_x_1739:
        /* <DEDUP_REMOVED lines=21> */
[----:B------:R1:W3:Y:S04]  /*15f0*/  LDG.E.U16 R19, desc[UR8][R8.64+0x2] ;  /* 0x0000020808137981 */ /* 0x0002e8000c1e1500 */
[----:B------:R-:W4:Y:S04]  /*1600*/  LDG.E.U16 R18, desc[UR8][R10.64] ;  /* 0x000000080a127981 */ /* 0x000f28000c1e1500 */
[----:B------:R4:W5:Y:S04]  /*1610*/  LDG.E.U16 R24, desc[UR8][R10.64+0x2] ;  /* 0x000002080a187981 */ /* 0x000968000c1e1500 */
[----:B------:R-:W0:Y:S02]  /*1620*/  LDS.64 R16, [UR5+0xc0] ;  /* 0x0000c005ff107984 */ /* 0x000e240008000a00 */
[----:B0-----:R-:W-:-:S04]  /*1630*/  FMUL.FTZ R16, R16, UR6 ;  /* 0x0000000610107c20 */ /* 0x001fc80008410000 */
[C---:B------:R-:W-:Y:S01]  /*1640*/  FMUL.FTZ R12, R16.reuse, R16 ;  /* 0x00000010100c7220 */ /* 0x040fe20000410000 */
[C---:B-1----:R-:W-:Y:S01]  /*1650*/  FADD.FTZ R9, -R16.reuse, R4 ;  /* 0x0000000410097221 */ /* 0x042fe20000010100 */
[----:B------:R-:W-:Y:S02]  /*1660*/  FADD.FTZ R5, -R16, R5 ;  /* 0x0000000510057221 */ /* 0x000fe40000010100 */
[----:B------:R-:W-:-:S05]  /*1670*/  FFMA.FTZ R17, R17, UR6, -R12 ;  /* 0x0000000611117c23 */ /* 0x000fca000801080c */
[----:B------:R-:W-:-:S13]  /*1680*/  FSETP.GTU.FTZ.AND P1, PT, R17, RZ, PT ;  /* 0x000000ff1100720b */ /* 0x000fda0003f3c000 */
[----:B------:R-:W0:Y:S02]  /*1690*/  @P1 LDC R12, c[0x0][0x238] ;  /* 0x00008e00ff0c1b82 */ /* 0x000e240000000800 */
[----:B0-----:R-:W-:Y:S01]  /*16a0*/  @P1 FADD.FTZ R17, R17, R12 ;  /* 0x0000000c11111221 */ /* 0x001fe20000010000 */
[----:B------:R-:W-:-:S06]  /*16b0*/  MOV R12, 0x3f800000 ;  /* 0x3f800000000c7802 */ /* 0x000fcc0000000f00 */
[----:B------:R-:W0:Y:S01]  /*16c0*/  @P1 MUFU.RSQ R12, R17 ;  /* 0x00000011000c1308 */ /* 0x000e220000001400 */
[----:B------:R-:W-:Y:S01]  /*16d0*/  ISETP.NE.AND P1, PT, RZ, UR10, PT ;  /* 0x0000000aff007c0c */ /* 0x000fe2000bf25270 */
[-C--:B0-----:R-:W-:Y:S01]  /*16e0*/  FMUL.FTZ R9, R9, R12.reuse ;  /* 0x0000000c09097220 */ /* 0x081fe20000410000 */
[----:B------:R-:W-:Y:S01]  /*16f0*/  FMUL.FTZ R5, R5, R12 ;  /* 0x0000000c05057220 */ /* 0x000fe20000410000 */
[----:B--2---:R-:W-:Y:S02]  /*1700*/  SHF.L.U32 R2, R2, 0x10, RZ ;  /* 0x0000001002027819 */ /* 0x004fe400000006ff */
[----:B---3--:R-:W-:Y:S02]  /*1710*/  SHF.L.U32 R8, R19, 0x10, RZ ;  /* 0x0000001013087819 */ /* 0x008fe400000006ff */
[----:B----4-:R-:W-:Y:S02]  /*1720*/  SHF.L.U32 R11, R18, 0x10, RZ ;  /* 0x00000010120b7819 */ /* 0x010fe400000006ff */
[----:B-----5:R-:W-:-:S03]  /*1730*/  SHF.L.U32 R13, R24, 0x10, RZ ;  /* 0x00000010180d7819 */ /* 0x020fc600000006ff */
[----:B------:R-:W-:Y:S02]  /*1740*/  FFMA.FTZ R4, R2, R9, R11 ;  /* 0x0000000902047223 */ /* 0x000fe4000001000b */
        /* <DEDUP_REMOVED lines=12> */
.L_x_1746:
        /* <DEDUP_REMOVED lines=13> */
.L_x_1748:
[----:B------:R-:W-:Y:S05]  /*18e0*/  BSYNC B0 ;  /* 0x0000000000007941 */ /* 0x000fea0003800000 */
.L_x_1747:
[----:B------:R-:W1:Y:S01]  /*18f0*/  LDC R2, c[0x0][0x10] ;  /* 0x00000400ff027b82 */ /* 0x000e620000000800 */
[----:B------:R-:W-:Y:S02]  /*1900*/  IADD3 R6, R6, 0x1, RZ ;  /* 0x0000000106067810 */ /* 0x000fe40007ffe0ff */
[----:B-1----:R-:W-:-:S04]  /*1910*/  IADD3 R21, R2, R21, RZ ;  /* 0x0000001502157210 */ /* 0x002fc80007ffe0ff */
[----:B------:R-:W-:-:S13]  /*1920*/  ISETP.GE.AND P1, PT, R21, UR4, PT ;  /* 0x0000000415007c0c */ /* 0x000fda000bf26270 */
[----:B------:R-:W-:Y:S05]  /*1930*/  @!P1 BRA `(.L_x_1749) ;  /* 0xffffffe8002c9947 */ /* 0x000fea000383ffff */
[----:B------:R-:W-:Y:S05]  /*1940*/  EXIT ;  /* 0x000000000000794d */ /* 0x000fea0003800000 */
.L_x_1750:
        /* <DEDUP_REMOVED lines=11> */
.L_x_1938:


//--------------------- .text._Z35group_norm_nhwc_fwd_one_pass_kernelI11Fp32IOBf16WLi128ELi10ELi640EEv26Group_norm_nhwc_fwd_params --------------------------
	.section	.text._Z35group_norm_nhwc_fwd_one_pass_kernelI11Fp32IOBf16WLi128ELi10ELi640EEv26Group_norm_nhwc_fwd_params,"ax",@progbits
	.align	128
        .global         _Z35group_norm_nhwc_fwd_one_pass_kernelI11Fp32IOBf16WLi128ELi10ELi640EEv26Group_norm_nhwc_fwd_params
        .type           _Z35group_norm_nhwc_fwd_one_pass_kernelI11Fp32IOBf16WLi128ELi10ELi640EEv26Group_norm_nhwc_fwd_params,@function
        .size           _Z35group_norm_nhwc_fwd_one_pass_kernelI11Fp32IOBf16WLi128ELi10ELi640EEv26Group_norm_nhwc_fwd_params,(.L_x_1939 - _Z35group_norm_nhwc_fwd_one_pass_kernelI11Fp32IOBf16WLi128ELi10ELi640EEv26Group_norm_nhwc_fwd_params)
        .other          _Z35group_norm_nhwc_fwd_one_pass_kernelI11Fp32IOBf16WLi128ELi10ELi640EEv26Group_norm_nhwc_fwd_params,@"STO_CUDA_ENTRY STV_DEFAULT"
_Z35group_norm_nhwc_fwd_one_pass_kernelI11Fp32IOBf16WLi128ELi10ELi640EEv26Group_norm_nhwc_fwd_params:
.text._Z35group_norm_nhwc_fwd_one_pass_kernelI11Fp32IOBf16WLi128ELi10ELi640EEv26Group_norm_nhwc_fwd_params:
        /* <DEDUP_REMOVED lines=31> */
.L_x_1763:
        /* <DEDUP_REMOVED lines=139> */
.L_x_1752:
[----:B------:R-:W-:Y:S05]  /*0aa0*/  BSYNC B0 ;  /* 0x0000000000007941 */ /* 0x000fea0003800000 */
.L_x_1751:
        /* <DEDUP_REMOVED lines=28> */
.L_x_1755:
[----:B-1----:R-:W2:Y:S04]  /*0c70*/  LDG.E.STRONG.GPU R10, desc[UR8][R8.64] ;  /* 0x00000008080a7981 */ /* 0x002ea8000c1ef900 */
[----:B--2---:R-:W-:Y:S01]  /*0c80*/  CCTL.IVALL ;  /* 0x00000000ff00798f */ /* 0x004fe20002000000 */
[----:B------:R-:W-:Y:S05]  /*0c90*/  YIELD ;  /* 0x0000000000007946 */ /* 0x000fea0003800000 */
[----:B------:R-:W-:-:S13]  /*0ca0*/  ISETP.NE.AND P1, PT, R10, R13, PT ;  /* 0x0000000d0a00720c */ /* 0x000fda0003f25270 */
[----:B------:R-:W-:Y:S05]  /*0cb0*/  @P1 BRA `(.L_x_1755) ;  /* 0xfffffffc00ec1947 */ /* 0x000fea000383ffff */
.L_x_1754:
        /* <DEDUP_REMOVED lines=11> */
.L_x_1757:
        /* <DEDUP_REMOVED lines=63> */
.L_x_1756:
        /* <DEDUP_REMOVED lines=19> */
.L_x_1759:
[----:B------:R-:W-:Y:S05]  /*1290*/  BSYNC B0 ;  /* 0x0000000000007941 */ /* 0x000fea0003800000 */
.L_x_1758:
        /* <DEDUP_REMOVED lines=32> */
.L_x_1753:
        /* <DEDUP_REMOVED lines=55> */
.L_x_1760:
        /* <DEDUP_REMOVED lines=13> */
.L_x_1762:
[----:B------:R-:W-:Y:S05]  /*18e0*/  BSYNC B0 ;  /* 0x0000000000007941 */ /* 0x000fea0003800000 */
.L_x_1761:
[----:B------:R-:W1:Y:S01]  /*18f0*/  LDC R2, c[0x0][0x10] ;  /* 0x00000400ff027b82 */ /* 0x000e620000000800 */
[----:B------:R-:W-:Y:S02]  /*1900*/  IADD3 R6, R6, 0x1, RZ ;  /* 0x0000000106067810 */ /* 0x000fe40007ffe0ff */
[----:B-1----:R-:W-:-:S04]  /*1910*/  IADD3 R21, R2, R21, RZ ;  /* 0x0000001502157210 */ /* 0x002fc80007ffe0ff */
[----:B------:R-:W-:-:S13]  /*1920*/  ISETP.GE.AND P1, PT, R21, UR4, PT ;  /* 0x0000000415007c0c */ /* 0x000fda000bf26270 */
[----:B------:R-:W-:Y:S05]  /*1930*/  @!P1 BRA `(.L_x_1763) ;  /* 0xffffffe8002c9947 */ /* 0x000fea000383ffff */
[----:B------:R-:W-:Y:S05]  /*1940*/  EXIT ;  /* 0x000000000000794d */ /* 0x000fea0003800000 */
.L_x_1764:
        /* <DEDUP_REMOVED lines=11> */
.L_x_1939:


//--------------------- .text._Z35group_norm_nhwc_fwd_one_pass_kernelI11Fp32IOBf16WLi256ELi10ELi640EEv26Group_norm_nhwc_fwd_params --------------------------
	.section	.text._Z35group_norm_nhwc_fwd_one_pass_kernelI11Fp32IOBf16WLi256ELi10ELi640EEv26Group_norm_nhwc_fwd_params,"ax",@progbits
	.align	128
        .global         _Z35group_norm_nhwc_fwd_one_pass_kernelI11Fp32IOBf16WLi256ELi10ELi640EEv26Group_norm_nhwc_fwd_params
        .type           _Z35group_norm_nhwc_fwd_one_pass_kernelI11Fp32IOBf16WLi256ELi10ELi640EEv26Group_norm_nhwc_fwd_params,@function
        .size           _Z35group_norm_nhwc_fwd_one_pass_kernelI11Fp32IOBf16WLi256ELi10ELi640EEv26Group_norm_nhwc_fwd_params,(.L_x_1940 - _Z35group_norm_nhwc_fwd_one_pass_kernelI11Fp32IOBf16WLi256ELi10ELi640EEv26Group_norm_nhwc_fwd_params)
        .other          _Z35group_norm_nhwc_fwd_one_pass_kernelI11Fp32IOBf16WLi256ELi10ELi640EEv26Group_norm_nhwc_fwd_params,@"STO_CUDA_ENTRY STV_DEFAULT"
_Z35group_norm_nhwc_fwd_one_pass_kernelI11Fp32IOBf16WLi256ELi10ELi640EEv26Group_norm_nhwc_fwd_params:
.text._Z35group_norm_nhwc_fwd_one_pass_kernelI11Fp32IOBf16WLi256ELi10ELi640EEv26Group_norm_nhwc_fwd_params:
        /* <DEDUP_REMOVED lines=28> */
.L_x_1780:
        /* <DEDUP_REMOVED lines=166> */
.L_x_1766:
[----:B------:R-:W-:Y:S05]  /*0c20*/  BSYNC B0 ;  /* 0x0000000000007941 */ /* 0x000fea0003800000 */
.L_x_1765:
        /* <DEDUP_REMOVED lines=28> */
.L_x_1769:
[----:B-1----:R-:W2:Y:S04]  /*0df0*/  LDG.E.STRONG.GPU R10, desc[UR8][R8.64] ;  /* 0x00000008080a7981 */ /* 0x002ea8000c1ef900 */
[----:B--2---:R-:W-:Y:S01]  /*0e00*/  CCTL.IVALL ;  /* 0x00000000ff00798f */ /* 0x004fe20002000000 */
[----:B------:R-:W-:Y:S05]  /*0e10*/  YIELD ;  /* 0x0000000000007946 */ /* 0x000fea0003800000 */
[----:B------:R-:W-:-:S13]  /*0e20*/  ISETP.NE.AND P1, PT, R10, R13, PT ;  /* 0x0000000d0a00720c */ /* 0x000fda0003f25270 */
[----:B------:R-:W-:Y:S05]  /*0e30*/  @P1 BRA `(.L_x_1769) ;  /* 0xfffffffc00ec1947 */ /* 0x000fea000383ffff */
.L_x_1768:
        /* <DEDUP_REMOVED lines=11> */
.L_x_1771:
        /* <DEDUP_REMOVED lines=63> */
.L_x_1770:
        /* <DEDUP_REMOVED lines=19> */
.L_x_1773:
[----:B------:R-:W-:Y:S05]  /*1410*/  BSYNC B0 ;  /* 0x0000000000007941 */ /* 0x000fea0003800000 */
.L_x_1772:
        /* <DEDUP_REMOVED lines=33> */
.L_x_1767:
[----:B------:R-:W-:Y:S01]  /*1630*/  ULDC.64 UR12, c[0x0][0x218] ;  /* 0x00008600000c7ab9 */ /* 0x000fe20000000a00 */
[C---:B------:R-:W-:Y:S01]  /*1640*/  LOP3.LUT P1, RZ, R6.reuse, UR7, RZ, 0xfc, !PT ;  /* 0x0000000706ff7c12 */ /* 0x040fe2000f82fcff */
[----:B------:R-:W2:Y:S01]  /*1650*/  S2UR UR6, SR_CgaCtaId ;  /* 0x00000000000679c3 */ /* 0x000ea20000008800 */
[----:B------:R-:W-:Y:S01]  /*1660*/  ISETP.EQ.U32.AND P3, PT, RZ, UR12, PT ;  /* 0x0000000cff007c0c */ /* 0x000fe2000bf62070 */
[----:B-1----:R-:W-:Y:S01]  /*1670*/  IMAD.WIDE.U32 R8, R6, -0x33333333, RZ ;  /* 0xcccccccd06087825 */ /* 0x002fe200078e00ff */
[----:B------:R-:W-:Y:S02]  /*1680*/  UMOV UR5, 0x400 ;  /* 0x0000040000057882 */ /* 0x000fe40000000000 */
[----:B------:R-:W-:Y:S02]  /*1690*/  ISETP.EQ.OR.EX P1, PT, RZ, UR13, P1, P3 ;  /* 0x0000000dff007c0c */ /* 0x000fe40008f22730 */
[----:B------:R-:W-:Y:S01]  /*16a0*/  SHF.R.U32.HI R9, RZ, 0x2, R9 ;  /* 0x00000002ff097819 */ /* 0x000fe20000011609 */
[----:B------:R-:W1:Y:S04]  /*16b0*/  LDC.64 R10, c[0x0][0x228] ;  /* 0x00008a00ff0a7b82 */ /* 0x000e680000000a00 */
        /* <DEDUP_REMOVED lines=25> */
[C---:B------:R-:W-:Y:S01]  /*1850*/  FADD.FTZ R9, -R16.reuse, R2 ;  /* 0x0000000210097221 */ /* 0x040fe20000010100 */
[C---:B-1----:R-:W-:Y:S01]  /*1860*/  FADD.FTZ R11, -R16.reuse, R3 ;  /* 0x00000003100b7221 */ /* 0x042fe20000010100 */
[----:B-----5:R-:W-:Y:S01]  /*1870*/  FADD.FTZ R13, -R16, R4 ;  /* 0x00000004100d7221 */ /* 0x020fe20000010100 */
[----:B0-----:R-:W-:Y:S01]  /*1880*/  @P1 FADD.FTZ R17, R17, R8 ;  /* 0x0000000811111221 */ /* 0x001fe20000010000 */
[----:B------:R-:W-:-:S06]  /*1890*/  MOV R8, 0x3f800000 ;  /* 0x3f80000000087802 */ /* 0x000fcc0000000f00 */
[----:B------:R-:W0:Y:S01]  /*18a0*/  @P1 MUFU.RSQ R8, R17 ;  /* 0x0000001100081308 */ /* 0x000e220000001400 */
[----:B------:R-:W-:Y:S01]  /*18b0*/  ISETP.NE.AND P1, PT, RZ, UR10, PT ;  /* 0x0000000aff007c0c */ /* 0x000fe2000bf25270 */
[----:B------:R-:W-:Y:S01]  /*18c0*/  FADD.FTZ R5, -R16, R5 ;  /* 0x0000000510057221 */ /* 0x000fe20000010100 */
[-C--:B0-----:R-:W-:Y:S01]  /*18d0*/  FMUL.FTZ R9, R9, R8.reuse ;  /* 0x0000000809097220 */ /* 0x081fe20000410000 */
[-C--:B------:R-:W-:Y:S01]  /*18e0*/  FMUL.FTZ R13, R13, R8.reuse ;  /* 0x000000080d0d7220 */ /* 0x080fe20000410000 */
[-C--:B------:R-:W-:Y:S01]  /*18f0*/  FMUL.FTZ R11, R11, R8.reuse ;  /* 0x000000080b0b7220 */ /* 0x080fe20000410000 */
[----:B------:R-:W-:Y:S01]  /*1900*/  FMUL.FTZ R8, R5, R8 ;  /* 0x0000000805087220 */ /* 0x000fe20000410000 */
[----:B--2---:R-:W-:Y:S02]  /*1910*/  SHF.L.U32 R2, R0, 0x10, RZ ;  /* 0x0000001000027819 */ /* 0x004fe400000006ff */
[----:B---3--:R-:W-:Y:S02]  /*1920*/  SHF.L.U32 R18, R18, 0x10, RZ ;  /* 0x0000001012127819 */ /* 0x008fe400000006ff */
[----:B----4-:R-:W-:-:S02]  /*1930*/  SHF.L.U32 R3, R19, 0x10, RZ ;  /* 0x0000001013037819 */ /* 0x010fc400000006ff */
[----:B------:R-:W-:Y:S01]  /*1940*/  SHF.L.U32 R0, R25, 0x10, RZ ;  /* 0x0000001019007819 */ /* 0x000fe200000006ff */
[C-C-:B------:R-:W-:Y:S01]  /*1950*/  FFMA.FTZ R4, R2.reuse, R9, R18.reuse ;  /* 0x0000000902047223 */ /* 0x140fe20000010012 */
        /* <DEDUP_REMOVED lines=13> */
.L_x_1774:
        /* <DEDUP_REMOVED lines=14> */
.L_x_1776:
[----:B------:R-:W-:Y:S05]  /*1b10*/  BSYNC B0 ;  /* 0x0000000000007941 */ /* 0x000fea0003800000 */
.L_x_1775:
[----:B------:R-:W-:Y:S01]  /*1b20*/  IADD3 R11, R21, 0x80, RZ ;  /* 0x00000080150b7810 */ /* 0x000fe20007ffe0ff */
        /* <DEDUP_REMOVED lines=12> */
.L_x_1777:
        /* <DEDUP_REMOVED lines=11> */
[----:B0-----:R-:W-:Y:S01]  /*1ca0*/  IMAD R5, R11, UR13, R0 ;  /* 0x0000000d0b057c24 */ /* 0x001fe2000f8e0200 */
[----:B------:R-:W-:Y:S02]  /*1cb0*/  ULDC.64 UR12, c[0x0][0x210] ;  /* 0x00008400000c7ab9 */ /* 0x000fe40000000a00 */
[----:B------:R-:W-:Y:S02]  /*1cc0*/  LEA R4, P1, R26, UR12, 0x2 ;  /* 0x0000000c1a047c11 */ /* 0x000fe4000f8210ff */
[----:B------:R-:W-:-:S04]  /*1cd0*/  IADD3 R5, R27, R5, RZ ;  /* 0x000000051b057210 */ /* 0x000fc80007ffe0ff */
[----:B------:R-:W-:-:S05]  /*1ce0*/  LEA.HI.X R5, R26, UR13, R5, 0x2, P1 ;  /* 0x0000000d1a057c11 */ /* 0x000fca00088f1405 */
[----:B------:R1:W-:Y:S02]  /*1cf0*/  STG.E.64 desc[UR8][R4.64], R2 ;  /* 0x0000000204007986 */ /* 0x0003e4000c101b08 */
.L_x_1779:
[----:B------:R-:W-:Y:S05]  /*1d00*/  BSYNC B0 ;  /* 0x0000000000007941 */ /* 0x000fea0003800000 */
.L_x_1778:
[----:B-1----:R-:W1:Y:S01]  /*1d10*/  LDC R3, c[0x0][0x10] ;  /* 0x00000400ff037b82 */ /* 0x002e620000000800 */
[----:B------:R-:W-:Y:S02]  /*1d20*/  IADD3 R7, R7, 0x1, RZ ;  /* 0x0000000107077810 */ /* 0x000fe40007ffe0ff */
[----:B-1----:R-:W-:-:S04]  /*1d30*/  IADD3 R24, R3, R24, RZ ;  /* 0x0000001803187210 */ /* 0x002fc80007ffe0ff */
[----:B------:R-:W-:-:S13]  /*1d40*/  ISETP.GE.AND P1, PT, R24, UR4, PT ;  /* 0x0000000418007c0c */ /* 0x000fda000bf26270 */
[----:B------:R-:W-:Y:S05]  /*1d50*/  @!P1 BRA `(.L_x_1780) ;  /* 0xffffffe400189947 */ /* 0x000fea000383ffff */
[----:B------:R-:W-:Y:S05]  /*1d60*/  EXIT ;  /* 0x000000000000794d */ /* 0x000fea0003800000 */
.L_x_1781:
        /* <DEDUP_REMOVED lines=9> */
.L_x_1940:


//--------------------- .text._Z35group_norm_nhwc_fwd_one_pass_kernelI11Fp32IOBf16WLi512ELi10ELi640EEv26Group_norm_nhwc_fwd_params --------------------------
	.section	.text._Z35group_norm_nhwc_fwd_one_pass_kernelI11Fp32IOBf16WLi512ELi10ELi640EEv26Group_norm_nhwc_fwd_params,"ax",@progbits
	.align	128
        .global         _Z35group_norm_nhwc_fwd_one_pass_kernelI11Fp32IOBf16WLi512ELi10ELi640EEv26Group_norm_nhwc_fwd_params
        .type           _Z35group_norm_nhwc_fwd_one_pass_kernelI11Fp32IOBf16WLi512ELi10ELi640EEv26Group_norm_nhwc_fwd_params,@function
        .size           _Z35group_norm_nhwc_fwd_one_pass_kernelI11Fp32IOBf16WLi512ELi10ELi640EEv26Group_norm_nhwc_fwd_params,(.L_x_1941 - _Z35group_norm_nhwc_fwd_one_pass_kernelI11Fp32IOBf16WLi512ELi10ELi640EEv26Group_norm_nhwc_fwd_params)
        .other          _Z35group_norm_nhwc_fwd_one_pass_kernelI11Fp32IOBf16WLi512ELi10ELi640EEv26Group_norm_nhwc_fwd_params,@"STO_CUDA_ENTRY STV_DEFAULT"
_Z35group_norm_nhwc_fwd_one_pass_kernelI11Fp32IOBf16WLi512ELi10ELi640EEv26Group_norm_nhwc_fwd_params:
.text._Z35group_norm_nhwc_fwd_one_pass_kernelI11Fp32IOBf16WLi512ELi10ELi640EEv26Group_norm_nhwc_fwd_params:
        /* <DEDUP_REMOVED lines=34> */
.L_x_1803:
[----:B0-----:R-:W0:Y:S01]  /*0220*/  LDC R9, c[0x0][0x288] ;  /* 0x0000a200ff097b82 */ /* 0x001e220000000800 */
        /* <DEDUP_REMOVED lines=9> */
[----:B0-----:R-:W-:-:S06]  /*02c0*/  IADD3 R6, R0, 0xffffffe, RZ ;  /* 0x0ffffffe00067810 */ /* 0x001fcc0007ffe0ff */
        /* <DEDUP_REMOVED lines=191> */
.L_x_1783:
[----:B------:R-:W-:Y:S05]  /*0ec0*/  BSYNC B0 ;  /* 0x0000000000007941 */ /* 0x000fea0003800000 */
.L_x_1782:
        /* <DEDUP_REMOVED lines=28> */
.L_x_1786:
[----:B-1----:R-:W2:Y:S04]  /*1090*/  LDG.E.STRONG.GPU R18, desc[UR8][R16.64] ;  /* 0x0000000810127981 */ /* 0x002ea8000c1ef900 */
[----:B--2---:R-:W-:Y:S01]  /*10a0*/  CCTL.IVALL ;  /* 0x00000000ff00798f */ /* 0x004fe20002000000 */
[----:B------:R-:W-:Y:S05]  /*10b0*/  YIELD ;  /* 0x0000000000007946 */ /* 0x000fea0003800000 */
[----:B------:R-:W-:-:S13]  /*10c0*/  ISETP.NE.AND P1, PT, R18, R21, PT ;  /* 0x000000151200720c */ /* 0x000fda0003f25270 */
[----:B------:R-:W-:Y:S05]  /*10d0*/  @P1 BRA `(.L_x_1786) ;  /* 0xfffffffc00ec1947 */ /* 0x000fea000383ffff */
.L_x_1785:
        /* <DEDUP_REMOVED lines=11> */
.L_x_1788:
        /* <DEDUP_REMOVED lines=63> */
.L_x_1787:
        /* <DEDUP_REMOVED lines=19> */
.L_x_1790:
[----:B------:R-:W-:Y:S05]  /*16b0*/  BSYNC B0 ;  /* 0x0000000000007941 */ /* 0x000fea0003800000 */
.L_x_1789:
        /* <DEDUP_REMOVED lines=32> */
.L_x_1784:
        /* <DEDUP_REMOVED lines=25> */
[----:B-1----:R-:W-:-:S02]  /*1a50*/  MOV R22, 0x3f800000 ;  /* 0x3f80000000167802 */ /* 0x002fc40000000f00 */
[----:B------:R-:W-:Y:S01]  /*1a60*/  ISETP.NE.AND P4, PT, RZ, UR10, PT ;  /* 0x0000000aff007c0c */ /* 0x000fe2000bf85270 */
[----:B------:R-:W1:Y:S01]  /*1a70*/  LDS.64 R26, [UR5+0xc0] ;  /* 0x0000c005ff1a7984 */ /* 0x000e620008000a00 */
[----:B------:R-:W-:Y:S02]  /*1a80*/  ISETP.GE.U32.AND P2, PT, R35, UR12, PT ;  /* 0x0000000c23007c0c */ /* 0x000fe4000bf46070 */
[----:B------:R-:W-:Y:S02]  /*1a90*/  ISETP.GE.U32.AND P3, PT, R34, UR12, PT ;  /* 0x0000000c22007c0c */ /* 0x000fe4000bf66070 */
[----:B------:R-:W-:Y:S02]  /*1aa0*/  ISETP.GE.AND.EX P2, PT, R3, UR13, PT, P2 ;  /* 0x0000000d03007c0c */ /* 0x000fe4000bf46320 */
[----:B------:R-:W-:Y:S02]  /*1ab0*/  ISETP.GE.AND.EX P3, PT, R5, UR13, PT, P3 ;  /* 0x0000000d05007c0c */ /* 0x000fe4000bf66330 */
[----:B------:R-:W-:-:S02]  /*1ac0*/  ISETP.GT.U32.OR P2, PT, R4, 0x27f, P2 ;  /* 0x0000027f0400780c */ /* 0x000fc40001744470 */
[----:B------:R-:W-:Y:S01]  /*1ad0*/  ISETP.GT.U32.OR P3, PT, R4, 0x27f, P3 ;  /* 0x0000027f0400780c */ /* 0x000fe20001f64470 */
[----:B-1----:R-:W-:-:S04]  /*1ae0*/  FMUL.FTZ R26, R26, UR6 ;  /* 0x000000061a1a7c20 */ /* 0x002fc80008410000 */
[C---:B------:R-:W-:Y:S01]  /*1af0*/  FMUL.FTZ R44, R26.reuse, R26 ;  /* 0x0000001a1a2c7220 */ /* 0x040fe20000410000 */
[C---:B---3--:R-:W-:Y:S01]  /*1b00*/  FADD.FTZ R21, -R26.reuse, R6 ;  /* 0x000000061a157221 */ /* 0x048fe20000010100 */
[C---:B0-----:R-:W-:Y:S01]  /*1b10*/  FADD.FTZ R19, -R26.reuse, R7 ;  /* 0x000000071a137221 */ /* 0x041fe20000010100 */
[C---:B------:R-:W-:Y:S01]  /*1b20*/  FADD.FTZ R23, -R26.reuse, R8 ;  /* 0x000000081a177221 */ /* 0x040fe20000010100 */
[----:B------:R-:W-:Y:S01]  /*1b30*/  FFMA.FTZ R27, R27, UR6, -R44 ;  /* 0x000000061b1b7c23 */ /* 0x000fe2000801082c */
[C---:B------:R-:W-:Y:S01]  /*1b40*/  FADD.FTZ R25, -R26.reuse, R9 ;  /* 0x000000091a197221 */ /* 0x040fe20000010100 */
[C---:B------:R-:W-:Y:S01]  /*1b50*/  FADD.FTZ R31, -R26.reuse, R10 ;  /* 0x0000000a1a1f7221 */ /* 0x040fe20000010100 */
[C---:B------:R-:W-:Y:S01]  /*1b60*/  FADD.FTZ R11, -R26.reuse, R11 ;  /* 0x0000000b1a0b7221 */ /* 0x040fe20000010100 */
[----:B------:R-:W-:Y:S01]  /*1b70*/  FADD.FTZ R13, -R26, R13 ;  /* 0x0000000d1a0d7221 */ /* 0x000fe20000010100 */
[----:B------:R-:W-:-:S13]  /*1b80*/  FSETP.GTU.FTZ.AND P1, PT, R27, RZ, PT ;  /* 0x000000ff1b00720b */ /* 0x000fda0003f3c000 */
[----:B------:R-:W0:Y:S02]  /*1b90*/  @P1 LDC R16, c[0x0][0x238] ;  /* 0x00008e00ff101b82 */ /* 0x000e240000000800 */
[----:B0-----:R-:W-:-:S04]  /*1ba0*/  @P1 FADD.FTZ R27, R27, R16 ;  /* 0x000000101b1b1221 */ /* 0x001fc80000010000 */
[----:B------:R0:W1:Y:S01]  /*1bb0*/  @P1 MUFU.RSQ R22, R27 ;  /* 0x0000001b00161308 */ /* 0x0000620000001400 */
[----:B------:R-:W-:-:S04]  /*1bc0*/  ISETP.GE.U32.AND P1, PT, R36, UR12, PT ;  /* 0x0000000c24007c0c */ /* 0x000fc8000bf26070 */
[----:B------:R-:W-:Y:S01]  /*1bd0*/  ISETP.GE.AND.EX P1, PT, R15, UR13, PT, P1 ;  /* 0x0000000d0f007c0c */ /* 0x000fe2000bf26310 */
[----:B0-----:R-:W-:-:S03]  /*1be0*/  FADD.FTZ R27, -R26, R12 ;  /* 0x0000000c1a1b7221 */ /* 0x001fc60000010100 */
        /* <DEDUP_REMOVED lines=9> */
[----:B--2---:R-:W-:Y:S02]  /*1c80*/  SHF.L.U32 R0, R0, 0x10, RZ ;  /* 0x0000001000007819 */ /* 0x004fe400000006ff */
[----:B----4-:R-:W-:-:S02]  /*1c90*/  SHF.L.U32 R6, R29, 0x10, RZ ;  /* 0x000000101d067819 */ /* 0x010fc400000006ff */
[----:B-----5:R-:W-:Y:S02]  /*1ca0*/  SHF.L.U32 R7, R28, 0x10, RZ ;  /* 0x000000101c077819 */ /* 0x020fe400000006ff */
[----:B------:R-:W-:-:S03]  /*1cb0*/  SHF.L.U32 R17, R30, 0x10, RZ ;  /* 0x000000101e117819 */ /* 0x000fc600000006ff */
        /* <DEDUP_REMOVED lines=13> */
.L_x_1791:
        /* <DEDUP_REMOVED lines=13> */
.L_x_1793:
[----:B------:R-:W-:Y:S05]  /*1e60*/  BSYNC B0 ;  /* 0x0000000000007941 */ /* 0x000fea0003800000 */
.L_x_1792:
[----:B0-----:R-:W-:Y:S01]  /*1e70*/  FFMA.FTZ R8, R0, R23, R7 ;  /* 0x0000001700087223 */ /* 0x001fe20000010007 */
        /* <DEDUP_REMOVED lines=12> */
.L_x_1794:
[----:B------:R-:W-:Y:S04]  /*1f40*/  BSSY B0, `(.L_x_1795) ;  /* 0x000000d000007945 */ /* 0x000fe80003800000 */
[----:B------:R-:W-:Y:S05]  /*1f50*/  @P1 BRA `(.L_x_1796) ;  /* 0x00000000002c1947 */ /* 0x000fea0003800000 */
        /* <DEDUP_REMOVED lines=11> */
.L_x_1796:
[----:B------:R-:W-:Y:S05]  /*2010*/  BSYNC B0 ;  /* 0x0000000000007941 */ /* 0x000fea0003800000 */
.L_x_1795:
        /* <DEDUP_REMOVED lines=13> */
.L_x_1797:
        /* <DEDUP_REMOVED lines=13> */
.L_x_1799:
[----:B------:R-:W-:Y:S05]  /*21c0*/  BSYNC B0 ;  /* 0x0000000000007941 */ /* 0x000fea0003800000 */
.L_x_1798:
[----:B------:R-:W-:Y:S01]  /*21d0*/  FFMA.FTZ R16, R0, R16, R7 ;  /* 0x0000001000107223 */ /* 0x000fe20000010007 */
[----:B------:R-:W-:Y:S01]  /*21e0*/  FFMA.FTZ R17, R6, R18, R17 ;  /* 0x0000001206117223 */ /* 0x000fe20000010011 */
[----:B------:R-:W-:Y:S06]  /*21f0*/  @!P4 BRA `(.L_x_1800) ;  /* 0x000000000028c947 */ /* 0x000fec0003800000 */
[----:B------:R-:W-:Y:S01]  /*2200*/  FMUL.FTZ R0, R16, -1.4426950216293334961 ;  /* 0xbfb8aa3b10007820 */ /* 0x000fe20000410000 */
[----:B------:R-:W-:-:S05]  /*2210*/  FMUL.FTZ R6, R17, -1.4426950216293334961 ;  /* 0xbfb8aa3b11067820 */ /* 0x000fca0000410000 */
[----:B------:R-:W1:Y:S08]  /*2220*/  MUFU.EX2 R0, R0 ;  /* 0x0000000000007308 */ /* 0x000e700000000800 */
[----:B------:R-:W2:Y:S01]  /*2230*/  MUFU.EX2 R6, R6 ;  /* 0x0000000600067308 */ /* 0x000ea20000000800 */
[----:B-1----:R-:W-:-:S07]  /*2240*/  FADD.FTZ R3, R0, 1 ;  /* 0x3f80000000037421 */ /* 0x002fce0000010000 */
[----:B------:R-:W1:Y:S01]  /*2250*/  MUFU.RCP R3, R3 ;  /* 0x0000000300037308 */ /* 0x000e620000001000 */
[----:B--2---:R-:W-:-:S07]  /*2260*/  FADD.FTZ R7, R6, 1 ;  /* 0x3f80000006077421 */ /* 0x004fce0000010000 */
[----:B0-----:R-:W0:Y:S01]  /*2270*/  MUFU.RCP R8, R7 ;  /* 0x0000000700087308 */ /* 0x001e220000001000 */
[----:B-1----:R-:W-:Y:S01]  /*2280*/  FMUL.FTZ R16, R16, R3 ;  /* 0x0000000310107220 */ /* 0x002fe20000410000 */
[----:B0-----:R-:W-:-:S07]  /*2290*/  FMUL.FTZ R17, R17, R8 ;  /* 0x0000000811117220 */ /* 0x001fce0000410000 */
.L_x_1800:
        /* <DEDUP_REMOVED lines=12> */
.L_x_1802:
[----:B------:R-:W-:Y:S05]  /*2360*/  BSYNC B0 ;  /* 0x0000000000007941 */ /* 0x000fea0003800000 */
.L_x_1801:
[----:B------:R-:W2:Y:S01]  /*2370*/  LDC R3, c[0x0][0x10] ;  /* 0x00000400ff037b82 */ /* 0x000ea20000000800 */
[----:B------:R-:W-:Y:S02]  /*2380*/  IADD3 R14, R14, 0x1, RZ ;  /* 0x000000010e0e7810 */ /* 0x000fe40007ffe0ff */
[----:B--2---:R-:W-:-:S04]  /*2390*/  IADD3 R38, R3, R38, RZ ;  /* 0x0000002603267210 */ /* 0x004fc80007ffe0ff */
[----:B------:R-:W-:-:S13]  /*23a0*/  ISETP.GE.AND P1, PT, R38, UR4, PT ;  /* 0x0000000426007c0c */ /* 0x000fda000bf26270 */
[----:B------:R-:W-:Y:S05]  /*23b0*/  @!P1 BRA `(.L_x_1803) ;  /* 0xffffffdc00989947 */ /* 0x000fea000383ffff */
[----:B------:R-:W-:Y:S05]  /*23c0*/  EXIT ;  /* 0x000000000000794d */ /* 0x000fea0003800000 */
.L_x_1804:
        /* <DEDUP_REMOVED lines=11> */
.L_x_1941:


//--------------------- .text._Z35group_norm_nhwc_fwd_one_pass_kernelI11Fp32IOFp16WLi64ELi10ELi640EEv26Group_norm_nhwc_fwd_params --------------------------
	.section	.text._Z35group_norm_nhwc_fwd_one_pass_kernelI11Fp32IOFp16WLi64ELi10ELi640EEv26Group_norm_nhwc_fwd_params,"ax",@progbits
	.align	128
        .global         _Z35group_norm_nhwc_fwd_one_pass_kernelI11Fp32IOFp16WLi64ELi10ELi640EEv26Group_norm_nhwc_fwd_params
        .type           _Z35group_norm_nhwc_fwd_one_pass_kernelI11Fp32IOFp16WLi64ELi10ELi640EEv26Group_norm_nhwc_fwd_params,@function
        .size           _Z35group_norm_nhwc_fwd_one_pass_kernelI11Fp32IOFp16WLi64ELi10ELi640EEv26Group_norm_nhwc_fwd_params,(.L_x_1942 - _Z35group_norm_nhwc_fwd_one_pass_kernelI11Fp32IOFp16WLi64ELi10ELi640EEv26Group_norm_nhwc_fwd_params)
        .other          _Z35group_norm_nhwc_fwd_one_pass_kernelI11Fp32IOFp16WLi64ELi10ELi640EEv26Group_norm_nhwc_fwd_params,@"STO_CUDA_ENTRY STV_DEFAULT"
_Z35group_norm_nhwc_fwd_one_pass_kernelI11Fp32IOFp16WLi64ELi10ELi640EEv26Group_norm_nhwc_fwd_params:
.text._Z35group_norm_nhwc_fwd_one_pass_kernelI11Fp32IOFp16WLi64ELi10ELi640EEv26Group_norm_nhwc_fwd_params:
        /* <DEDUP_REMOVED lines=31> */
.L_x_1817:
        /* <DEDUP_REMOVED lines=139> */
.L_x_1806:
[----:B------:R-:W-:Y:S05]  /*0aa0*/  BSYNC B0 ;  /* 0x0000000000007941 */ /* 0x000fea0003800000 */
.L_x_1805:
        /* <DEDUP_REMOVED lines=28> */
.L_x_1809:
[----:B-1----:R-:W2:Y:S04]  /*0c70*/  LDG.E.STRONG.GPU R10, desc[UR8][R8.64] ;  /* 0x00000008080a7981 */ /* 0x002ea8000c1ef900 */
[----:B--2---:R-:W-:Y:S01]  /*0c80*/  CCTL.IVALL ;  /* 0x00000000ff00798f */ /* 0x004fe20002000000 */
[----:B------:R-:W-:Y:S05]  /*0c90*/  YIELD ;  /* 0x0000000000007946 */ /* 0x000fea0003800000 */
[----:B------:R-:W-:-:S13]  /*0ca0*/  ISETP.NE.AND P1, PT, R10, R13, PT ;  /* 0x0000000d0a00720c */ /* 0x000fda0003f25270 */
[----:B------:R-:W-:Y:S05]  /*0cb0*/  @P1 BRA `(.L_x_1809) ;  /* 0xfffffffc00ec1947 */ /* 0x000fea000383ffff */
.L_x_1808:
        /* <DEDUP_REMOVED lines=11> */
.L_x_1811:
        /* <DEDUP_REMOVED lines=63> */
.L_x_1810:
        /* <DEDUP_REMOVED lines=19> */
.L_x_1813:
[----:B------:R-:W-:Y:S05]  /*1290*/  BSYNC B0 ;  /* 0x0000000000007941 */ /* 0x000fea0003800000 */
.L_x_1812:
        /* <DEDUP_REMOVED lines=32> */
.L_x_1807:
        /* <DEDUP_REMOVED lines=38> */
[----:B--2---:R-:W-:Y:S02]  /*1700*/  HADD2.F32 R2, -RZ, R2.H0_H0 ;  /* 0x20000002ff027230 */ /* 0x004fe40000004100 */
[----:B---3--:R-:W-:Y:S02]  /*1710*/  HADD2.F32 R8, -RZ, R19.H0_H0 ;  /* 0x20000013ff087230 */ /* 0x008fe40000004100 */
[----:B----4-:R-:W-:Y:S02]  /*1720*/  HADD2.F32 R11, -RZ, R18.H0_H0 ;  /* 0x20000012ff0b7230 */ /* 0x010fe40000004100 */
[----:B-----5:R-:W-:-:S03]  /*1730*/  HADD2.F32 R13, -RZ, R24.H0_H0 ;  /* 0x20000018ff0d7230 */ /* 0x020fc60000004100 */
        /* <DEDUP_REMOVED lines=13> */
.L_x_1814:
        /* <DEDUP_REMOVED lines=13> */
.L_x_1816:
[----:B------:R-:W-:Y:S05]  /*18e0*/  BSYNC B0 ;  /* 0x0000000000007941 */ /* 0x000fea0003800000 */
.L_x_1815:
[----:B------:R-:W1:Y:S01]  /*18f0*/  LDC R2, c[0x0][0x10] ;  /* 0x00000400ff027b82 */ /* 0x000e620000000800 */
[----:B------:R-:W-:Y:S02]  /*1900*/  IADD3 R6, R6, 0x1, RZ ;  /* 0x0000000106067810 */ /* 0x000fe40007ffe0ff */
[----:B-1----:R-:W-:-:S04]  /*1910*/  IADD3 R21, R2, R21, RZ ;  /* 0x0000001502157210 */ /* 0x002fc80007ffe0ff */
[----:B------:R-:W-:-:S13]  /*1920*/  ISETP.GE.AND P1, PT, R21, UR4, PT ;  /* 0x0000000415007c0c */ /* 0x000fda000bf26270 */
[----:B------:R-:W-:Y:S05]  /*1930*/  @!P1 BRA `(.L_x_1817) ;  /* 0xffffffe8002c9947 */ /* 0x000fea000383ffff */
[----:B------:R-:W-:Y:S05]  /*1940*/  EXIT ;  /* 0x000000000000794d */ /* 0x000fea0003800000 */
.L_x_1818:
        /* <DEDUP_REMOVED lines=11> */
.L_x_1942:


//--------------------- .text._Z35group_norm_nhwc_fwd_one_pass_kernelI11Fp32IOFp16WLi128ELi10ELi640EEv26Group_norm_nhwc_fwd_params --------------------------
	.section	.text._Z35group_norm_nhwc_fwd_one_pass_kernelI11Fp32IOFp16WLi128ELi10ELi640EEv26Group_norm_nhwc_fwd_params,"ax",@progbits
	.align	128
        .global         _Z35group_norm_nhwc_fwd_one_pass_kernelI11Fp32IOFp16WLi128ELi10ELi640EEv26Group_norm_nhwc_fwd_params
        .type           _Z35group_norm_nhwc_fwd_one_pass_kernelI11Fp32IOFp16WLi128ELi10ELi640EEv26Group_norm_nhwc_fwd_params,@function
        .size           _Z35group_norm_nhwc_fwd_one_pass_kernelI11Fp32IOFp16WLi128ELi10ELi640EEv26Group_norm_nhwc_fwd_params,(.L_x_1943 - _Z35group_norm_nhwc_fwd_one_pass_kernelI11Fp32IOFp16WLi128ELi10ELi640EEv26Group_norm_nhwc_fwd_params)
        .other          _Z35group_norm_nhwc_fwd_one_pass_kernelI11Fp32IOFp16WLi128ELi10ELi640EEv26Group_norm_nhwc_fwd_params,@"STO_CUDA_ENTRY STV_DEFAULT"
_Z35group_norm_nhwc_fwd_one_pass_kernelI11Fp32IOFp16WLi128ELi10ELi640EEv26Group_norm_nhwc_fwd_params:
.text._Z35group_norm_nhwc_fwd_one_pass_kernelI11Fp32IOFp16WLi128ELi10ELi640EEv26Group_norm_nhwc_fwd_params:
        /* <DEDUP_REMOVED lines=31> */
.L_x_1831:
        /* <DEDUP_REMOVED lines=139> */
.L_x_1820:
[----:B------:R-:W-:Y:S05]  /*0aa0*/  BSYNC B0 ;  /* 0x0000000000007941 */ /* 0x000fea0003800000 */
.L_x_1819:
        /* <DEDUP_REMOVED lines=28> */
.L_x_1823:
[----:B-1----:R-:W2:Y:S04]  /*0c70*/  LDG.E.STRONG.GPU R10, desc[UR8][R8.64] ;  /* 0x00000008080a7981 */ /* 0x002ea8000c1ef900 */
[----:B--2---:R-:W-:Y:S01]  /*0c80*/  CCTL.IVALL ;  /* 0x00000000ff00798f */ /* 0x004fe20002000000 */
[----:B------:R-:W-:Y:S05]  /*0c90*/  YIELD ;  /* 0x0000000000007946 */ /* 0x000fea0003800000 */
[----:B------:R-:W-:-:S13]  /*0ca0*/  ISETP.NE.AND P1, PT, R10, R13, PT ;  /* 0x0000000d0a00720c */ /* 0x000fda0003f25270 */
[----:B------:R-:W-:Y:S05]  /*0cb0*/  @P1 BRA `(.L_x_1823) ;  /* 0xfffffffc00ec1947 */ /* 0x000fea000383ffff */
.L_x_1822:
        /* <DEDUP_REMOVED lines=11> */
.L_x_1825:
        /* <DEDUP_REMOVED lines=63> */
.L_x_1824:
        /* <DEDUP_REMOVED lines=19> */
.L_x_1827:
[----:B------:R-:W-:Y:S05]  /*1290*/  BSYNC B0 ;  /* 0x0000000000007941 */ /* 0x000fea0003800000 */
.L_x_1826:
        /* <DEDUP_REMOVED lines=32> */
.L_x_1821:
        /* <DEDUP_REMOVED lines=55> */
.L_x_1828:
        /* <DEDUP_REMOVED lines=13> */
.L_x_1830:
[----:B------:R-:W-:Y:S05]  /*18e0*/  BSYNC B0 ;  /* 0x0000000000007941 */ /* 0x000fea0003800000 */
.L_x_1829:
[----:B------:R-:W1:Y:S01]  /*18f0*/  LDC R2, c[0x0][0x10] ;  /* 0x00000400ff027b82 */ /* 0x000e620000000800 */
[----:B------:R-:W-:Y:S02]  /*1900*/  IADD3 R6, R6, 0x1, RZ ;  /* 0x0000000106067810 */ /* 0x000fe40007ffe0ff */
[----:B-1----:R-:W-:-:S04]  /*1910*/  IADD3 R21, R2, R21, RZ ;  /* 0x0000001502157210 */ /* 0x002fc80007ffe0ff */
[----:B------:R-:W-:-:S13]  /*1920*/  ISETP.GE.AND P1, PT, R21, UR4, PT ;  /* 0x0000000415007c0c */ /* 0x000fda000bf26270 */
[----:B------:R-:W-:Y:S05]  /*1930*/  @!P1 BRA `(.L_x_1831) ;  /* 0xffffffe8002c9947 */ /* 0x000fea000383ffff */
[----:B------:R-:W-:Y:S05]  /*1940*/  EXIT ;  /* 0x000000000000794d */ /* 0x000fea0003800000 */
.L_x_1832:
        /* <DEDUP_REMOVED lines=11> */
.L_x_1943:


//--------------------- .text._Z35group_norm_nhwc_fwd_one_pass_kernelI11Fp32IOFp16WLi256ELi10ELi640EEv26Group_norm_nhwc_fwd_params --------------------------
	.section	.text._Z35group_norm_nhwc_fwd_one_pass_kernelI11Fp32IOFp16WLi256ELi10ELi640EEv26Group_norm_nhwc_fwd_params,"ax",@progbits
	.align	128
        .global         _Z35group_norm_nhwc_fwd_one_pass_kernelI11Fp32IOFp16WLi256ELi10ELi640EEv26Group_norm_nhwc_fwd_params
        .type           _Z35group_norm_nhwc_fwd_one_pass_kernelI11Fp32IOFp16WLi256ELi10ELi640EEv26Group_norm_nhwc_fwd_params,@function
        .size           _Z35group_norm_nhwc_fwd_one_pass_kernelI11Fp32IOFp16WLi256ELi10ELi640EEv26Group_norm_nhwc_fwd_params,(.L_x_1944 - _Z35group_norm_nhwc_fwd_one_pass_kernelI11Fp32IOFp16WLi256ELi10ELi640EEv26Group_norm_nhwc_fwd_params)
        .other          _Z35group_norm_nhwc_fwd_one_pass_kernelI11Fp32IOFp16WLi256ELi10ELi640EEv26Group_norm_nhwc_fwd_params,@"STO_CUDA_ENTRY STV_DEFAULT"
_Z35group_norm_nhwc_fwd_one_pass_kernelI11Fp32IOFp16WLi256ELi10ELi640EEv26Group_norm_nhwc_fwd_params:
.text._Z35group_norm_nhwc_fwd_one_pass_kernelI11Fp32IOFp16WLi256ELi10ELi640EEv26Group_norm_nhwc_fwd_params:
        /* <DEDUP_REMOVED lines=28> */
.L_x_1848:
        /* <DEDUP_REMOVED lines=166> */
.L_x_1834:
[----:B------:R-:W-:Y:S05]  /*0c20*/  BSYNC B0 ;  /* 0x0000000000007941 */ /* 0x000fea0003800000 */
.L_x_1833:
        /* <DEDUP_REMOVED lines=28> */
.L_x_1837:
[----:B-1----:R-:W2:Y:S04]  /*0df0*/  LDG.E.STRONG.GPU R10, desc[UR8][R8.64] ;  /* 0x00000008080a7981 */ /* 0x002ea8000c1ef900 */
[----:B--2---:R-:W-:Y:S01]  /*0e00*/  CCTL.IVALL ;  /* 0x00000000ff00798f */ /* 0x004fe20002000000 */
[----:B------:R-:W-:Y:S05]  /*0e10*/  YIELD ;  /* 0x0000000000007946 */ /* 0x000fea0003800000 */
[----:B------:R-:W-:-:S13]  /*0e20*/  ISETP.NE.AND P1, PT, R10, R13, PT ;  /* 0x0000000d0a00720c */ /* 0x000fda0003f25270 */
[----:B------:R-:W-:Y:S05]  /*0e30*/  @P1 BRA `(.L_x_1837) ;  /* 0xfffffffc00ec1947 */ /* 0x000fea000383ffff */
.L_x_1836:
        /* <DEDUP_REMOVED lines=11> */
.L_x_1839:
        /* <DEDUP_REMOVED lines=63> */
.L_x_1838:
        /* <DEDUP_REMOVED lines=19> */
.L_x_1841:
[----:B------:R-:W-:Y:S05]  /*1410*/  BSYNC B0 ;  /* 0x0000000000007941 */ /* 0x000fea0003800000 */
.L_x_1840:
        /* <DEDUP_REMOVED lines=33> */
.L_x_1835:
        /* <DEDUP_REMOVED lines=46> */
[----:B--2---:R-:W-:Y:S02]  /*1910*/  HADD2.F32 R2, -RZ, R0.H0_H0 ;  /* 0x20000000ff027230 */ /* 0x004fe40000004100 */
[----:B---3--:R-:W-:Y:S02]  /*1920*/  HADD2.F32 R18, -RZ, R18.H0_H0 ;  /* 0x20000012ff127230 */ /* 0x008fe40000004100 */
[----:B----4-:R-:W-:-:S02]  /*1930*/  HADD2.F32 R3, -RZ, R19.H0_H0 ;  /* 0x20000013ff037230 */ /* 0x010fc40000004100 */
[----:B------:R-:W-:Y:S02]  /*1940*/  HADD2.F32 R0, -RZ, R25.H0_H0 ;  /* 0x20000019ff007230 */ /* 0x000fe40000004100 */
[C-C-:B------:R-:W-:Y:S01]  /*1950*/  FFMA.FTZ R4, R2.reuse, R9, R18.reuse ;  /* 0x0000000902047223 */ /* 0x140fe20000010012 */
        /* <DEDUP_REMOVED lines=13> */
.L_x_1842:
        /* <DEDUP_REMOVED lines=14> */
.L_x_1844:
[----:B------:R-:W-:Y:S05]  /*1b10*/  BSYNC B0 ;  /* 0x0000000000007941 */ /* 0x000fea0003800000 */
.L_x_1843:
        /* <DEDUP_REMOVED lines=13> */
.L_x_1845:
        /* <DEDUP_REMOVED lines=17> */
.L_x_1847:
[----:B------:R-:W-:Y:S05]  /*1d00*/  BSYNC B0 ;  /* 0x0000000000007941 */ /* 0x000fea0003800000 */
.L_x_1846:
[----:B-1----:R-:W1:Y:S01]  /*1d10*/  LDC R3, c[0x0][0x10] ;  /* 0x00000400ff037b82 */ /* 0x002e620000000800 */
[----:B------:R-:W-:Y:S02]  /*1d20*/  IADD3 R7, R7, 0x1, RZ ;  /* 0x0000000107077810 */ /* 0x000fe40007ffe0ff */
[----:B-1----:R-:W-:-:S04]  /*1d30*/  IADD3 R24, R3, R24, RZ ;  /* 0x0000001803187210 */ /* 0x002fc80007ffe0ff */
[----:B------:R-:W-:-:S13]  /*1d40*/  ISETP.GE.AND P1, PT, R24, UR4, PT ;  /* 0x0000000418007c0c */ /* 0x000fda000bf26270 */
[----:B------:R-:W-:Y:S05]  /*1d50*/  @!P1 BRA `(.L_x_1848) ;  /* 0xffffffe400189947 */ /* 0x000fea000383ffff */
[----:B------:R-:W-:Y:S05]  /*1d60*/  EXIT ;  /* 0x000000000000794d */ /* 0x000fea0003800000 */
.L_x_1849:
        /* <DEDUP_REMOVED lines=9> */
.L_x_1944:


//--------------------- .text._Z35group_norm_nhwc_fwd_one_pass_kernelI11Fp32IOFp16WLi512ELi10ELi640EEv26Group_norm_nhwc_fwd_params --------------------------
	.section	.text._Z35group_norm_nhwc_fwd_one_pass_kernelI11Fp32IOFp16WLi512ELi10ELi640EEv26Group_norm_nhwc_fwd_params,"ax",@progbits
	.align	128
        .global         _Z35group_norm_nhwc_fwd_one_pass_kernelI11Fp32IOFp16WLi512ELi10ELi640EEv26Group_norm_nhwc_fwd_params
        .type           _Z35group_norm_nhwc_fwd_one_pass_kernelI11Fp32IOFp16WLi512ELi10ELi640EEv26Group_norm_nhwc_fwd_params,@function
        .size           _Z35group_norm_nhwc_fwd_one_pass_kernelI11Fp32IOFp16WLi512ELi10ELi640EEv26Group_norm_nhwc_fwd_params,(.L_x_1945 - _Z35group_norm_nhwc_fwd_one_pass_kernelI11Fp32IOFp16WLi512ELi10ELi640EEv26Group_norm_nhwc_fwd_params)
        .other          _Z35group_norm_nhwc_fwd_one_pass_kernelI11Fp32IOFp16WLi512ELi10ELi640EEv26Group_norm_nhwc_fwd_params,@"STO_CUDA_ENTRY STV_DEFAULT"
_Z35group_norm_nhwc_fwd_one_pass_kernelI11Fp32IOFp16WLi512ELi10ELi640EEv26Group_norm_nhwc_fwd_params:
.text._Z35group_norm_nhwc_fwd_one_pass_kernelI11Fp32IOFp16WLi512ELi10ELi640EEv26Group_norm_nhwc_fwd_params:
        /* <DEDUP_REMOVED lines=34> */
.L_x_1871:
        /* <DEDUP_REMOVED lines=202> */
.L_x_1851:
[----:B------:R-:W-:Y:S05]  /*0ec0*/  BSYNC B0 ;  /* 0x0000000000007941 */ /* 0x000fea0003800000 */
.L_x_1850:
        /* <DEDUP_REMOVED lines=28> */
.L_x_1854:
[----:B-1----:R-:W2:Y:S04]  /*1090*/  LDG.E.STRONG.GPU R18, desc[UR8][R16.64] ;  /* 0x0000000810127981 */ /* 0x002ea8000c1ef900 */
[----:B--2---:R-:W-:Y:S01]  /*10a0*/  CCTL.IVALL ;  /* 0x00000000ff00798f */ /* 0x004fe20002000000 */
[----:B------:R-:W-:Y:S05]  /*10b0*/  YIELD ;  /* 0x0000000000007946 */ /* 0x000fea0003800000 */
[----:B------:R-:W-:-:S13]  /*10c0*/  ISETP.NE.AND P1, PT, R18, R21, PT ;  /* 0x000000151200720c */ /* 0x000fda0003f25270 */
[----:B------:R-:W-:Y:S05]  /*10d0*/  @P1 BRA `(.L_x_1854) ;  /* 0xfffffffc00ec1947 */ /* 0x000fea000383ffff */
.L_x_1853:
        /* <DEDUP_REMOVED lines=11> */
.L_x_1856:
        /* <DEDUP_REMOVED lines=63> */
.L_x_1855:
        /* <DEDUP_REMOVED lines=19> */
.L_x_1858:
[----:B------:R-:W-:Y:S05]  /*16b0*/  BSYNC B0 ;  /* 0x0000000000007941 */ /* 0x000fea0003800000 */
.L_x_1857:
        /* <DEDUP_REMOVED lines=32> */
.L_x_1852:
        /* <DEDUP_REMOVED lines=60> */
[----:B--2---:R-:W-:Y:S02]  /*1c80*/  HADD2.F32 R0, -RZ, R0.H0_H0 ;  /* 0x20000000ff007230 */ /* 0x004fe40000004100 */
[----:B----4-:R-:W-:-:S02]  /*1c90*/  HADD2.F32 R6, -RZ, R29.H0_H0 ;  /* 0x2000001dff067230 */ /* 0x010fc40000004100 */
[----:B-----5:R-:W-:Y:S02]  /*1ca0*/  HADD2.F32 R7, -RZ, R28.H0_H0 ;  /* 0x2000001cff077230 */ /* 0x020fe40000004100 */
[----:B------:R-:W-:-:S03]  /*1cb0*/  HADD2.F32 R17, -RZ, R30.H0_H0 ;  /* 0x2000001eff117230 */ /* 0x000fc60000004100 */
        /* <DEDUP_REMOVED lines=13> */
.L_x_1859:
        /* <DEDUP_REMOVED lines=13> */
.L_x_1861:
[----:B------:R-:W-:Y:S05]  /*1e60*/  BSYNC B0 ;  /* 0x0000000000007941 */ /* 0x000fea0003800000 */
.L_x_1860:
        /* <DEDUP_REMOVED lines=13> */
.L_x_1862:
        /* <DEDUP_REMOVED lines=13> */
.L_x_1864:
[----:B------:R-:W-:Y:S05]  /*2010*/  BSYNC B0 ;  /* 0x0000000000007941 */ /* 0x000fea0003800000 */
.L_x_1863:
        /* <DEDUP_REMOVED lines=13> */
.L_x_1865:
        /* <DEDUP_REMOVED lines=13> */
.L_x_1867:
[----:B------:R-:W-:Y:S05]  /*21c0*/  BSYNC B0 ;  /* 0x0000000000007941 */ /* 0x000fea0003800000 */
.L_x_1866:
        /* <DEDUP_REMOVED lines=13> */
.L_x_1868:
        /* <DEDUP_REMOVED lines=12> */
.L_x_1870:
[----:B------:R-:W-:Y:S05]  /*2360*/  BSYNC B0 ;  /* 0x0000000000007941 */ /* 0x000fea0003800000 */
.L_x_1869:
[----:B------:R-:W2:Y:S01]  /*2370*/  LDC R3, c[0x0][0x10] ;  /* 0x00000400ff037b82 */ /* 0x000ea20000000800 */
[----:B------:R-:W-:Y:S02]  /*2380*/  IADD3 R14, R14, 0x1, RZ ;  /* 0x000000010e0e7810 */ /* 0x000fe40007ffe0ff */
[----:B--2---:R-:W-:-:S04]  /*2390*/  IADD3 R38, R3, R38, RZ ;  /* 0x0000002603267210 */ /* 0x004fc80007ffe0ff */
[----:B------:R-:W-:-:S13]  /*23a0*/  ISETP.GE.AND P1, PT, R38, UR4, PT ;  /* 0x0000000426007c0c */ /* 0x000fda000bf26270 */
[----:B------:R-:W-:Y:S05]  /*23b0*/  @!P1 BRA `(.L_x_1871) ;  /* 0xffffffdc00989947 */ /* 0x000fea000383ffff */
[----:B------:R-:W-:Y:S05]  /*23c0*/  EXIT ;  /* 0x000000000000794d */ /* 0x000fea0003800000 */
.L_x_1872:
        /* <DEDUP_REMOVED lines=11> */
.L_x_1945:


//--------------------- .nv.shared.reserved.0     --------------------------
	.section	.nv.shared.reserved.0,"aw",@nobits
	.weak		__nv_reservedSMEM_offset_0_alias
	.size		__nv_reservedSMEM_offset_0_alias, 0, 0
	.other		__nv_reservedSMEM_offset_0_alias,@"STO_CUDA_RESERVED_SHARED STV_DEFAULT"
__nv_reservedSMEM_offset_0_alias:
	.zero		0


//--------------------- .nv.global                --------------------------
	.section	.nv.global,"aw",@nobits
.nv.global:
	.type		_ZN61_INTERNAL_c1322b74_30_group_norm_nhwc_one_pass_10_cu_5db299f86thrust23THRUST_300001_SM_900_NS12placeholders2_5E,@object
	.size		_ZN61_INTERNAL_c1322b74_30_group_norm_nhwc_one_pass_10_cu_5db299f86thrust23THRUST_300001_SM_900_NS12placeholders2_5E,(_ZN61_INTERNAL_c1322b74_30_group_norm_nhwc_one_pass_10_cu_5db299f84cuda3std3__45__cpo6cbeginE - _ZN61_INTERNAL_c1322b74_30_group_norm_nhwc_one_pass_10_cu_5db299f86thrust23THRUST_300001_SM_900_NS12placeholders2_5E)
_ZN61_INTERNAL_c1322b74_30_group_norm_nhwc_one_pass_10_cu_5db299f86thrust23THRUST_300001_SM_900_NS12placeholders2_5E:
	.zero		1
	.type		_ZN61_INTERNAL_c1322b74_30_group_norm_nhwc_one_pass_10_cu_5db299f84cuda3std3__45__cpo6cbeginE,@object
	.size		_ZN61_INTERNAL_c1322b74_30_group_norm_nhwc_one_pass_10_cu_5db299f84cuda3std3__45__cpo6cbeginE,(_ZN61_INTERNAL_c1322b74_30_group_norm_nhwc_one_pass_10_cu_5db299f84cuda3std6ranges3__45__cpo6cbeginE - _ZN61_INTERNAL_c1322b74_30_group_norm_nhwc_one_pass_10_cu_5db299f84cuda3std3__45__cpo6cbeginE)
_ZN61_INTERNAL_c1322b74_30_group_norm_nhwc_one_pass_10_cu_5db299f84cuda3std3__45__cpo6cbeginE:
	.zero		1
	.type		_ZN61_INTERNAL_c1322b74_30_group_norm_nhwc_one_pass_10_cu_5db299f84cuda3std6ranges3__45__cpo6cbeginE,@object
	.size		_ZN61_INTERNAL_c1322b74_30_group_norm_nhwc_one_pass_10_cu_5db299f84cuda3std6ranges3__45__cpo6cbeginE,(_ZN61_INTERNAL_c1322b74_30_group_norm_nhwc_one_pass_10_cu_5db299f84cuda3std3__48in_placeE - _ZN61_INTERNAL_c1322b74_30_group_norm_nhwc_one_pass_10_cu_5db299f84cuda3std6ranges3__45__cpo6cbeginE)
_ZN61_INTERNAL_c1322b74_30_group_norm_nhwc_one_pass_10_cu_5db299f84cuda3std6ranges3__45__cpo6cbeginE:
	.zero		1
	.type		_ZN61_INTERNAL_c1322b74_30_group_norm_nhwc_one_pass_10_cu_5db299f84cuda3std3__48in_placeE,@object
	.size		_ZN61_INTERNAL_c1322b74_30_group_norm_nhwc_one_pass_10_cu_5db299f84cuda3std3__48in_placeE,(_ZN61_INTERNAL_c1322b74_30_group_norm_nhwc_one_pass_10_cu_5db299f84cuda3std6ranges3__45__cpo4sizeE - _ZN61_INTERNAL_c1322b74_30_group_norm_nhwc_one_pass_10_cu_5db299f84cuda3std3__48in_placeE)
_ZN61_INTERNAL_c1322b74_30_group_norm_nhwc_one_pass_10_cu_5db299f84cuda3std3__48in_placeE:
	.zero		1
	.type		_ZN61_INTERNAL_c1322b74_30_group_norm_nhwc_one_pass_10_cu_5db299f84cuda3std6ranges3__45__cpo4sizeE,@object
	.size		_ZN61_INTERNAL_c1322b74_30_group_norm_nhwc_one_pass_10_cu_5db299f84cuda3std6ranges3__45__cpo4sizeE,(_ZN61_INTERNAL_c1322b74_30_group_norm_nhwc_one_pass_10_cu_5db299f86thrust23THRUST_300001_SM_900_NS12placeholders2_9E - _ZN61_INTERNAL_c1322b74_30_group_norm_nhwc_one_pass_10_cu_5db299f84cuda3std6ranges3__45__cpo4sizeE)
_ZN61_INTERNAL_c1322b74_30_group_norm_nhwc_one_pass_10_cu_5db299f84cuda3std6ranges3__45__cpo4sizeE:
	.zero		1
	.type		_ZN61_INTERNAL_c1322b74_30_group_norm_nhwc_one_pass_10_cu_5db299f86thrust23THRUST_300001_SM_900_NS12placeholders2_9E,@object
	.size		_ZN61_INTERNAL_c1322b74_30_group_norm_nhwc_one_pass_10_cu_5db299f86thrust23THRUST_300001_SM_900_NS12placeholders2_9E,(_ZN61_INTERNAL_c1322b74_30_group_norm_nhwc_one_pass_10_cu_5db299f84cuda3std3__45__cpo7crbeginE - _ZN61_INTERNAL_c1322b74_30_group_norm_nhwc_one_pass_10_cu_5db299f86thrust23THRUST_300001_SM_900_NS12placeholders2_9E)
_ZN61_INTERNAL_c1322b74_30_group_norm_nhwc_one_pass_10_cu_5db299f86thrust23THRUST_300001_SM_900_NS12placeholders2_9E:
	.zero		1
	.type		_ZN61_INTERNAL_c1322b74_30_group_norm_nhwc_one_pass_10_cu_5db299f84cuda3std3__45__cpo7crbeginE,@object
	.size		_ZN61_INTERNAL_c1322b74_30_group_norm_nhwc_one_pass_10_cu_5db299f84cuda3std3__45__cpo7crbeginE,(_ZN61_INTERNAL_c1322b74_30_group_norm_nhwc_one_pass_10_cu_5db299f84cuda3std6ranges3__45__cpo4nextE - _ZN61_INTERNAL_c1322b74_30_group_norm_nhwc_one_pass_10_cu_5db299f84cuda3std3__45__cpo7crbeginE)
_ZN61_INTERNAL_c1322b74_30_group_norm_nhwc_one_pass_10_cu_5db299f84cuda3std3__45__cpo7crbeginE:
	.zero		1
	.type		_ZN61_INTERNAL_c1322b74_30_group_norm_nhwc_one_pass_10_cu_5db299f84cuda3std6ranges3__45__cpo4nextE,@object
	.size		_ZN61_INTERNAL_c1322b74_30_group_norm_nhwc_one_pass_10_cu_5db299f84cuda3std6ranges3__45__cpo4nextE,(_ZN61_INTERNAL_c1322b74_30_group_norm_nhwc_one_pass_10_cu_5db299f84cuda3std6ranges3__45__cpo4swapE - _ZN61_INTERNAL_c1322b74_30_group_norm_nhwc_one_pass_10_cu_5db299f84cuda3std6ranges3__45__cpo4nextE)
_ZN61_INTERNAL_c1322b74_30_group_norm_nhwc_one_pass_10_cu_5db299f84cuda3std6ranges3__45__cpo4nextE:
	.zero		1
	.type		_ZN61_INTERNAL_c1322b74_30_group_norm_nhwc_one_pass_10_cu_5db299f84cuda3std6ranges3__45__cpo4swapE,@object
	.size		_ZN61_INTERNAL_c1322b74_30_group_norm_nhwc_one_pass_10_cu_5db299f84cuda3std6ranges3__45__cpo4swapE,(_ZN61_INTERNAL_c1322b74_30_group_norm_nhwc_one_pass_10_cu_5db299f86thrust23THRUST_300001_SM_900_NS12placeholders2_1E - _ZN61_INTERNAL_c1322b74_30_group_norm_nhwc_one_pass_10_cu_5db299f84cuda3std6ranges3__45__cpo4swapE)
_ZN61_INTERNAL_c1322b74_30_group_norm_nhwc_one_pass_10_cu_5db299f84cuda3std6ranges3__45__cpo4swapE:
	.zero		1
	.type		_ZN61_INTERNAL_c1322b74_30_group_norm_nhwc_one_pass_10_cu_5db299f86thrust23THRUST_300001_SM_900_NS12placeholders2_1E,@object
	.size		_ZN61_INTERNAL_c1322b74_30_group_norm_nhwc_one_pass_10_cu_5db299f86thrust23THRUST_300001_SM_900_NS12placeholders2_1E,(_ZN61_INTERNAL_c1322b74_30_group_norm_nhwc_one_pass_10_cu_5db299f86thrust23THRUST_300001_SM_900_NS12placeholders2_3E - _ZN61_INTERNAL_c1322b74_30_group_norm_nhwc_one_pass_10_cu_5db299f86thrust23THRUST_300001_SM_900_NS12placeholders2_1E)
_ZN61_INTERNAL_c1322b74_30_group_norm_nhwc_one_pass_10_cu_5db299f86thrust23THRUST_300001_SM_900_NS12placeholders2_1E:
	.zero		1
	.type		_ZN61_INTERNAL_c1322b74_30_group_norm_nhwc_one_pass_10_cu_5db299f86thrust23THRUST_300001_SM_900_NS12placeholders2_3E,@object
	.size		_ZN61_INTERNAL_c1322b74_30_group_norm_nhwc_one_pass_10_cu_5db299f86thrust23THRUST_300001_SM_900_NS12placeholders2_3E,(_ZN61_INTERNAL_c1322b74_30_group_norm_nhwc_one_pass_10_cu_5db299f84cuda3std3__45__cpo5beginE - _ZN61_INTERNAL_c1322b74_30_group_norm_nhwc_one_pass_10_cu_5db299f86thrust23THRUST_300001_SM_900_NS12placeholders2_3E)
_ZN61_INTERNAL_c1322b74_30_group_norm_nhwc_one_pass_10_cu_5db299f86thrust23THRUST_300001_SM_900_NS12placeholders2_3E:
	.zero		1
	.type		_ZN61_INTERNAL_c1322b74_30_group_norm_nhwc_one_pass_10_cu_5db299f84cuda3std3__45__cpo5beginE,@object
	.size		_ZN61_INTERNAL_c1322b74_30_group_norm_nhwc_one_pass_10_cu_5db299f84cuda3std3__45__cpo5beginE,(_ZN61_INTERNAL_c1322b74_30_group_norm_nhwc_one_pass_10_cu_5db299f84cuda3std6ranges3__45__cpo5beginE - _ZN61_INTERNAL_c1322b74_30_group_norm_nhwc_one_pass_10_cu_5db299f84cuda3std3__45__cpo5beginE)
_ZN61_INTERNAL_c1322b74_30_group_norm_nhwc_one_pass_10_cu_5db299f84cuda3std3__45__cpo5beginE:
	.zero		1
	.type		_ZN61_INTERNAL_c1322b74_30_group_norm_nhwc_one_pass_10_cu_5db299f84cuda3std6ranges3__45__cpo5beginE,@object
	.size		_ZN61_INTERNAL_c1322b74_30_group_norm_nhwc_one_pass_10_cu_5db299f84cuda3std6ranges3__45__cpo5beginE,(_ZN61_INTERNAL_c1322b74_30_group_norm_nhwc_one_pass_10_cu_5db299f84cuda3std3__463_GLOBAL__N__c1322b74_30_group_norm_nhwc_one_pass_10_cu_5db299f86ignoreE - _ZN61_INTERNAL_c1322b74_30_group_norm_nhwc_one_pass_10_cu_5db299f84cuda3std6ranges3__45__cpo5beginE)
_ZN61_INTERNAL_c1322b74_30_group_norm_nhwc_one_pass_10_cu_5db299f84cuda3std6ranges3__45__cpo5beginE:
	.zero		1
	.type		_ZN61_INTERNAL_c1322b74_30_group_norm_nhwc_one_pass_10_cu_5db299f84cuda3std3__463_GLOBAL__N__c1322b74_30_group_norm_nhwc_one_pass_10_cu_5db299f86ignoreE,@object
	.size		_ZN61_INTERNAL_c1322b74_30_group_norm_nhwc_one_pass_10_cu_5db299f84cuda3std3__463_GLOBAL__N__c1322b74_30_group_norm_nhwc_one_pass_10_cu_5db299f86ignoreE,(_ZN61_INTERNAL_c1322b74_30_group_norm_nhwc_one_pass_10_cu_5db299f84cuda3std6ranges3__45__cpo4dataE - _ZN61_INTERNAL_c1322b74_30_group_norm_nhwc_one_pass_10_cu_5db299f84cuda3std3__463_GLOBAL__N__c1322b74_30_group_norm_nhwc_one_pass_10_cu_5db299f86ignoreE)
_ZN61_INTERNAL_c1322b74_30_group_norm_nhwc_one_pass_10_cu_5db299f84cuda3std3__463_GLOBAL__N__c1322b74_30_group_norm_nhwc_one_pass_10_cu_5db299f86ignoreE:
	.zero		1
	.type		_ZN61_INTERNAL_c1322b74_30_group_norm_nhwc_one_pass_10_cu_5db299f84cuda3std6ranges3__45__cpo4dataE,@object
	.size		_ZN61_INTERNAL_c1322b74_30_group_norm_nhwc_one_pass_10_cu_5db299f84cuda3std6ranges3__45__cpo4dataE,(_ZN61_INTERNAL_c1322b74_30_group_norm_nhwc_one_pass_10_cu_5db299f86thrust23THRUST_300001_SM_900_NS12placeholders2_7E - _ZN61_INTERNAL_c1322b74_30_group_norm_nhwc_one_pass_10_cu_5db299f84cuda3std6ranges3__45__cpo4dataE)
_ZN61_INTERNAL_c1322b74_30_group_norm_nhwc_one_pass_10_cu_5db299f84cuda3std6ranges3__45__cpo4dataE:
	.zero		1
	.type		_ZN61_INTERNAL_c1322b74_30_group_norm_nhwc_one_pass_10_cu_5db299f86thrust23THRUST_300001_SM_900_NS12placeholders2_7E,@object
	.size		_ZN61_INTERNAL_c1322b74_30_group_norm_nhwc_one_pass_10_cu_5db299f86thrust23THRUST_300001_SM_900_NS12placeholders2_7E,(_ZN61_INTERNAL_c1322b74_30_group_norm_nhwc_one_pass_10_cu_5db299f84cuda3std3__45__cpo6rbeginE - _ZN61_INTERNAL_c1322b74_30_group_norm_nhwc_one_pass_10_cu_5db299f86thrust23THRUST_300001_SM_900_NS12placeholders2_7E)
_ZN61_INTERNAL_c1322b74_30_group_norm_nhwc_one_pass_10_cu_5db299f86thrust23THRUST_300001_SM_900_NS12placeholders2_7E:
	.zero		1
	.type		_ZN61_INTERNAL_c1322b74_30_group_norm_nhwc_one_pass_10_cu_5db299f84cuda3std3__45__cpo6rbeginE,@object
	.size		_ZN61_INTERNAL_c1322b74_30_group_norm_nhwc_one_pass_10_cu_5db299f84cuda3std3__45__cpo6rbeginE,(_ZN61_INTERNAL_c1322b74_30_group_norm_nhwc_one_pass_10_cu_5db299f84cuda3std6ranges3__45__cpo7advanceE - _ZN61_INTERNAL_c1322b74_30_group_norm_nhwc_one_pass_10_cu_5db299f84cuda3std3__45__cpo6rbeginE)
_ZN61_INTERNAL_c1322b74_30_group_norm_nhwc_one_pass_10_cu_5db299f84cuda3std3__45__cpo6rbeginE:
	.zero		1
	.type		_ZN61_INTERNAL_c1322b74_30_group_norm_nhwc_one_pass_10_cu_5db299f84cuda3std6ranges3__45__cpo7advanceE,@object
	.size		_ZN61_INTERNAL_c1322b74_30_group_norm_nhwc_one_pass_10_cu_5db299f84cuda3std6ranges3__45__cpo7advanceE,(_ZN61_INTERNAL_c1322b74_30_group_norm_nhwc_one_pass_10_cu_5db299f84cuda3std3__47nulloptE - _ZN61_INTERNAL_c1322b74_30_group_norm_nhwc_one_pass_10_cu_5db299f84cuda3std6ranges3__45__cpo7advanceE)
_ZN61_INTERNAL_c1322b74_30_group_norm_nhwc_one_pass_10_cu_5db299f84cuda3std6ranges3__45__cpo7advanceE:
	.zero		1
	.type		_ZN61_INTERNAL_c1322b74_30_group_norm_nhwc_one_pass_10_cu_5db299f84cuda3std3__47nulloptE,@object
	.size		_ZN61_INTERNAL_c1322b74_30_group_norm_nhwc_one_pass_10_cu_5db299f84cuda3std3__47nulloptE,(_ZN61_INTERNAL_c1322b74_30_group_norm_nhwc_one_pass_10_cu_5db299f84cuda3std6ranges3__45__cpo8distanceE - _ZN61_INTERNAL_c1322b74_30_group_norm_nhwc_one_pass_10_cu_5db299f84cuda3std3__47nulloptE)
_ZN61_INTERNAL_c1322b74_30_group_norm_nhwc_one_pass_10_cu_5db299f84cuda3std3__47nulloptE:
	.zero		1
	.type		_ZN61_INTERNAL_c1322b74_30_group_norm_nhwc_one_pass_10_cu_5db299f84cuda3std6ranges3__45__cpo8distanceE,@object
	.size		_ZN61_INTERNAL_c1322b74_30_group_norm_nhwc_one_pass_10_cu_5db299f84cuda3std6ranges3__45__cpo8distanceE,(_ZN61_INTERNAL_c1322b74_30_group_norm_nhwc_one_pass_10_cu_5db299f86thrust23THRUST_300001_SM_900_NS12placeholders2_6E - _ZN61_INTERNAL_c1322b74_30_group_norm_nhwc_one_pass_10_cu_5db299f84cuda3std6ranges3__45__cpo8distanceE)
_ZN61_INTERNAL_c1322b74_30_group_norm_nhwc_one_pass_10_cu_5db299f84cuda3std6ranges3__45__cpo8distanceE:
	.zero		1
	.type		_ZN61_INTERNAL_c1322b74_30_group_norm_nhwc_one_pass_10_cu_5db299f86thrust23THRUST_300001_SM_900_NS12placeholders2_6E,@object
	.size		_ZN61_INTERNAL_c1322b74_30_group_norm_nhwc_one_pass_10_cu_5db299f86thrust23THRUST_300001_SM_900_NS12placeholders2_6E,(_ZN61_INTERNAL_c1322b74_30_group_norm_nhwc_one_pass_10_cu_5db299f84cuda3std3__45__cpo4cendE - _ZN61_INTERNAL_c1322b74_30_group_norm_nhwc_one_pass_10_cu_5db299f86thrust23THRUST_300001_SM_900_NS12placeholders2_6E)
_ZN61_INTERNAL_c1322b74_30_group_norm_nhwc_one_pass_10_cu_5db299f86thrust23THRUST_300001_SM_900_NS12placeholders2_6E:
	.zero		1
	.type		_ZN61_INTERNAL_c1322b74_30_group_norm_nhwc_one_pass_10_cu_5db299f84cuda3std3__45__cpo4cendE,@object
	.size		_ZN61_INTERNAL_c1322b74_30_group_norm_nhwc_one_pass_10_cu_5db299f84cuda3std3__45__cpo4cendE,(_ZN61_INTERNAL_c1322b74_30_group_norm_nhwc_one_pass_10_cu_5db299f84cuda3std6ranges3__45__cpo4cendE - _ZN61_INTERNAL_c1322b74_30_group_norm_nhwc_one_pass_10_cu_5db299f84cuda3std3__45__cpo4cendE)
_ZN61_INTERNAL_c1322b74_30_group_norm_nhwc_one_pass_10_cu_5db299f84cuda3std3__45__cpo4cendE:
	.zero		1
	.type		_ZN61_INTERNAL_c1322b74_30_group_norm_nhwc_one_pass_10_cu_5db299f84cuda3std6ranges3__45__cpo4cendE,@object
	.size		_ZN61_INTERNAL_c1322b74_30_group_norm_nhwc_one_pass_10_cu_5db299f84cuda3std6ranges3__45__cpo4cendE,(_ZN61_INTERNAL_c1322b74_30_group_norm_nhwc_one_pass_10_cu_5db299f84cuda3std3__420unreachable_sentinelE - _ZN61_INTERNAL_c1322b74_30_group_norm_nhwc_one_pass_10_cu_5db299f84cuda3std6ranges3__45__cpo4cendE)
_ZN61_INTERNAL_c1322b74_30_group_norm_nhwc_one_pass_10_cu_5db299f84cuda3std6ranges3__45__cpo4cendE:
	.zero		1
	.type		_ZN61_INTERNAL_c1322b74_30_group_norm_nhwc_one_pass_10_cu_5db299f84cuda3std3__420unreachable_sentinelE,@object
	.size		_ZN61_INTERNAL_c1322b74_30_group_norm_nhwc_one_pass_10_cu_5db299f84cuda3std3__420unreachable_sentinelE,(_ZN61_INTERNAL_c1322b74_30_group_norm_nhwc_one_pass_10_cu_5db299f84cuda3std6ranges3__45__cpo5ssizeE - _ZN61_INTERNAL_c1322b74_30_group_norm_nhwc_one_pass_10_cu_5db299f84cuda3std3__420unreachable_sentinelE)
_ZN61_INTERNAL_c1322b74_30_group_norm_nhwc_one_pass_10_cu_5db299f84cuda3std3__420unreachable_sentinelE:
	.zero		1
	.type		_ZN61_INTERNAL_c1322b74_30_group_norm_nhwc_one_pass_10_cu_5db299f84cuda3std6ranges3__45__cpo5ssizeE,@object
	.size		_ZN61_INTERNAL_c1322b74_30_group_norm_nhwc_one_pass_10_cu_5db299f84cuda3std6ranges3__45__cpo5ssizeE,(_ZN61_INTERNAL_c1322b74_30_group_norm_nhwc_one_pass_10_cu_5db299f86thrust23THRUST_300001_SM_900_NS12placeholders3_10E - _ZN61_INTERNAL_c1322b74_30_group_norm_nhwc_one_pass_10_cu_5db299f84cuda3std6ranges3__45__cpo5ssizeE)
_ZN61_INTERNAL_c1322b74_30_group_norm_nhwc_one_pass_10_cu_5db299f84cuda3std6ranges3__45__cpo5ssizeE:
	.zero		1
	.type		_ZN61_INTERNAL_c1322b74_30_group_norm_nhwc_one_pass_10_cu_5db299f86thrust23THRUST_300001_SM_900_NS12placeholders3_10E,@object
	.size		_ZN61_INTERNAL_c1322b74_30_group_norm_nhwc_one_pass_10_cu_5db299f86thrust23THRUST_300001_SM_900_NS12placeholders3_10E,(_ZN61_INTERNAL_c1322b74_30_group_norm_nhwc_one_pass_10_cu_5db299f84cuda3std3__45__cpo5crendE - _ZN61_INTERNAL_c1322b74_30_group_norm_nhwc_one_pass_10_cu_5db299f86thrust23THRUST_300001_SM_900_NS12placeholders3_10E)
_ZN61_INTERNAL_c1322b74_30_group_norm_nhwc_one_pass_10_cu_5db299f86thrust23THRUST_300001_SM_900_NS12placeholders3_10E:
	.zero		1
	.type		_ZN61_INTERNAL_c1322b74_30_group_norm_nhwc_one_pass_10_cu_5db299f84cuda3std3__45__cpo5crendE,@object
	.size		_ZN61_INTERNAL_c1322b74_30_group_norm_nhwc_one_pass_10_cu_5db299f84cuda3std3__45__cpo5crendE,(_ZN61_INTERNAL_c1322b74_30_group_norm_nhwc_one_pass_10_cu_5db299f84cuda3std6ranges3__45__cpo4prevE - _ZN61_INTERNAL_c1322b74_30_group_norm_nhwc_one_pass_10_cu_5db299f84cuda3std3__45__cpo5crendE)
_ZN61_INTERNAL_c1322b74_30_group_norm_nhwc_one_pass_10_cu_5db299f84cuda3std3__45__cpo5crendE:
	.zero		1
	.type		_ZN61_INTERNAL_c1322b74_30_group_norm_nhwc_one_pass_10_cu_5db299f84cuda3std6ranges3__45__cpo4prevE,@object
	.size		_ZN61_INTERNAL_c1322b74_30_group_norm_nhwc_one_pass_10_cu_5db299f84cuda3std6ranges3__45__cpo4prevE,(_ZN61_INTERNAL_c1322b74_30_group_norm_nhwc_one_pass_10_cu_5db299f84cuda3std6ranges3__45__cpo9iter_moveE - _ZN61_INTERNAL_c1322b74_30_group_norm_nhwc_one_pass_10_cu_5db299f84cuda3std6ranges3__45__cpo4prevE)
_ZN61_INTERNAL_c1322b74_30_group_norm_nhwc_one_pass_10_cu_5db299f84cuda3std6ranges3__45__cpo4prevE:
	.zero		1
	.type		_ZN61_INTERNAL_c1322b74_30_group_norm_nhwc_one_pass_10_cu_5db299f84cuda3std6ranges3__45__cpo9iter_moveE,@object
	.size		_ZN61_INTERNAL_c1322b74_30_group_norm_nhwc_one_pass_10_cu_5db299f84cuda3std6ranges3__45__cpo9iter_moveE,(_ZN61_INTERNAL_c1322b74_30_group_norm_nhwc_one_pass_10_cu_5db299f86thrust23THRUST_300001_SM_900_NS12placeholders2_2E - _ZN61_INTERNAL_c1322b74_30_group_norm_nhwc_one_pass_10_cu_5db299f84cuda3std6ranges3__45__cpo9iter_moveE)
_ZN61_INTERNAL_c1322b74_30_group_norm_nhwc_one_pass_10_cu_5db299f84cuda3std6ranges3__45__cpo9iter_moveE:
	.zero		1
	.type		_ZN61_INTERNAL_c1322b74_30_group_norm_nhwc_one_pass_10_cu_5db299f86thrust23THRUST_300001_SM_900_NS12placeholders2_2E,@object
	.size		_ZN61_INTERNAL_c1322b74_30_group_norm_nhwc_one_pass_10_cu_5db299f86thrust23THRUST_300001_SM_900_NS12placeholders2_2E,(_ZN61_INTERNAL_c1322b74_30_group_norm_nhwc_one_pass_10_cu_5db299f86thrust23THRUST_300001_SM_900_NS12placeholders2_4E - _ZN61_INTERNAL_c1322b74_30_group_norm_nhwc_one_pass_10_cu_5db299f86thrust23THRUST_300001_SM_900_NS12placeholders2_2E)
_ZN61_INTERNAL_c1322b74_30_group_norm_nhwc_one_pass_10_cu_5db299f86thrust23THRUST_300001_SM_900_NS12placeholders2_2E:
	.zero		1
	.type		_ZN61_INTERNAL_c1322b74_30_group_norm_nhwc_one_pass_10_cu_5db299f86thrust23THRUST_300001_SM_900_NS12placeholders2_4E,@object
	.size		_ZN61_INTERNAL_c1322b74_30_group_norm_nhwc_one_pass_10_cu_5db299f86thrust23THRUST_300001_SM_900_NS12placeholders2_4E,(_ZN61_INTERNAL_c1322b74_30_group_norm_nhwc_one_pass_10_cu_5db299f84cuda3std3__45__cpo3endE - _ZN61_INTERNAL_c1322b74_30_group_norm_nhwc_one_pass_10_cu_5db299f86thrust23THRUST_300001_SM_900_NS12placeholders2_4E)
_ZN61_INTERNAL_c1322b74_30_group_norm_nhwc_one_pass_10_cu_5db299f86thrust23THRUST_300001_SM_900_NS12placeholders2_4E:
	.zero		1
	.type		_ZN61_INTERNAL_c1322b74_30_group_norm_nhwc_one_pass_10_cu_5db299f84cuda3std3__45__cpo3endE,@object
	.size		_ZN61_INTERNAL_c1322b74_30_group_norm_nhwc_one_pass_10_cu_5db299f84cuda3std3__45__cpo3endE,(_ZN61_INTERNAL_c1322b74_30_group_norm_nhwc_one_pass_10_cu_5db299f84cuda3std6ranges3__45__cpo3endE - _ZN61_INTERNAL_c1322b74_30_group_norm_nhwc_one_pass_10_cu_5db299f84cuda3std3__45__cpo3endE)
_ZN61_INTERNAL_c1322b74_30_group_norm_nhwc_one_pass_10_cu_5db299f84cuda3std3__45__cpo3endE:
	.zero		1
	.type		_ZN61_INTERNAL_c1322b74_30_group_norm_nhwc_one_pass_10_cu_5db299f84cuda3std6ranges3__45__cpo3endE,@object
	.size		_ZN61_INTERNAL_c1322b74_30_group_norm_nhwc_one_pass_10_cu_5db299f84cuda3std6ranges3__45__cpo3endE,(_ZN61_INTERNAL_c1322b74_30_group_norm_nhwc_one_pass_10_cu_5db299f84cuda3std3__419piecewise_constructE - _ZN61_INTERNAL_c1322b74_30_group_norm_nhwc_one_pass_10_cu_5db299f84cuda3std6ranges3__45__cpo3endE)
_ZN61_INTERNAL_c1322b74_30_group_norm_nhwc_one_pass_10_cu_5db299f84cuda3std6ranges3__45__cpo3endE:
	.zero		1
	.type		_ZN61_INTERNAL_c1322b74_30_group_norm_nhwc_one_pass_10_cu_5db299f84cuda3std3__419piecewise_constructE,@object
	.size		_ZN61_INTERNAL_c1322b74_30_group_norm_nhwc_one_pass_10_cu_5db299f84cuda3std3__419piecewise_constructE,(_ZN61_INTERNAL_c1322b74_30_group_norm_nhwc_one_pass_10_cu_5db299f84cuda3std6ranges3__45__cpo5cdataE - _ZN61_INTERNAL_c1322b74_30_group_norm_nhwc_one_pass_10_cu_5db299f84cuda3std3__419piecewise_constructE)
_ZN61_INTERNAL_c1322b74_30_group_norm_nhwc_one_pass_10_cu_5db299f84cuda3std3__419piecewise_constructE:
	.zero		1
	.type		_ZN61_INTERNAL_c1322b74_30_group_norm_nhwc_one_pass_10_cu_5db299f84cuda3std6ranges3__45__cpo5cdataE,@object
	.size		_ZN61_INTERNAL_c1322b74_30_group_norm_nhwc_one_pass_10_cu_5db299f84cuda3std6ranges3__45__cpo5cdataE,(_ZN61_INTERNAL_c1322b74_30_group_norm_nhwc_one_pass_10_cu_5db299f86thrust23THRUST_300001_SM_900_NS12placeholders2_8E - _ZN61_INTERNAL_c1322b74_30_group_norm_nhwc_one_pass_10_cu_5db299f84cuda3std6ranges3__45__cpo5cdataE)
_ZN61_INTERNAL_c1322b74_30_group_norm_nhwc_one_pass_10_cu_5db299f84cuda3std6ranges3__45__cpo5cdataE:
	.zero		1
	.type		_ZN61_INTERNAL_c1322b74_30_group_norm_nhwc_one_pass_10_cu_5db299f86thrust23THRUST_300001_SM_900_NS12placeholders2_8E,@object
	.size		_ZN61_INTERNAL_c1322b74_30_group_norm_nhwc_one_pass_10_cu_5db299f86thrust23THRUST_300001_SM_900_NS12placeholders2_8E,(_ZN61_INTERNAL_c1322b74_30_group_norm_nhwc_one_pass_10_cu_5db299f84cuda3std3__45__cpo4rendE - _ZN61_INTERNAL_c1322b74_30_group_norm_nhwc_one_pass_10_cu_5db299f86thrust23THRUST_300001_SM_900_NS12placeholders2_8E)
_ZN61_INTERNAL_c1322b74_30_group_norm_nhwc_one_pass_10_cu_5db299f86thrust23THRUST_300001_SM_900_NS12placeholders2_8E:
	.zero		1
	.type		_ZN61_INTERNAL_c1322b74_30_group_norm_nhwc_one_pass_10_cu_5db299f84cuda3std3__45__cpo4rendE,@object
	.size		_ZN61_INTERNAL_c1322b74_30_group_norm_nhwc_one_pass_10_cu_5db299f84cuda3std3__45__cpo4rendE,(_ZN61_INTERNAL_c1322b74_30_group_norm_nhwc_one_pass_10_cu_5db299f84cuda3std6ranges3__45__cpo9iter_swapE - _ZN61_INTERNAL_c1322b74_30_group_norm_nhwc_one_pass_10_cu_5db299f84cuda3std3__45__cpo4rendE)
_ZN61_INTERNAL_c1322b74_30_group_norm_nhwc_one_pass_10_cu_5db299f84cuda3std3__45__cpo4rendE:
	.zero		1
	.type		_ZN61_INTERNAL_c1322b74_30_group_norm_nhwc_one_pass_10_cu_5db299f84cuda3std6ranges3__45__cpo9iter_swapE,@object
	.size		_ZN61_INTERNAL_c1322b74_30_group_norm_nhwc_one_pass_10_cu_5db299f84cuda3std6ranges3__45__cpo9iter_swapE,(_ZN61_INTERNAL_c1322b74_30_group_norm_nhwc_one_pass_10_cu_5db299f84cuda3std3__48unexpectE - _ZN61_INTERNAL_c1322b74_30_group_norm_nhwc_one_pass_10_cu_5db299f84cuda3std6ranges3__45__cpo9iter_swapE)
_ZN61_INTERNAL_c1322b74_30_group_norm_nhwc_one_pass_10_cu_5db299f84cuda3std6ranges3__45__cpo9iter_swapE:
	.zero		1
	.type		_ZN61_INTERNAL_c1322b74_30_group_norm_nhwc_one_pass_10_cu_5db299f84cuda3std3__48unexpectE,@object
	.size		_ZN61_INTERNAL_c1322b74_30_group_norm_nhwc_one_pass_10_cu_5db299f84cuda3std3__48unexpectE,(_ZN61_INTERNAL_c1322b74_30_group_norm_nhwc_one_pass_10_cu_5db299f86thrust23THRUST_300001_SM_900_NS6system6detail10sequential3seqE - _ZN61_INTERNAL_c1322b74_30_group_norm_nhwc_one_pass_10_cu_5db299f84cuda3std3__48unexpectE)
_ZN61_INTERNAL_c1322b74_30_group_norm_nhwc_one_pass_10_cu_5db299f84cuda3std3__48unexpectE:
	.zero		1
	.type		_ZN61_INTERNAL_c1322b74_30_group_norm_nhwc_one_pass_10_cu_5db299f86thrust23THRUST_300001_SM_900_NS6system6detail10sequential3seqE,@object
	.size		_ZN61_INTERNAL_c1322b74_30_group_norm_nhwc_one_pass_10_cu_5db299f86thrust23THRUST_300001_SM_900_NS6system6detail10sequential3seqE,(.L_29 - _ZN61_INTERNAL_c1322b74_30_group_norm_nhwc_one_pass_10_cu_5db299f86thrust23THRUST_300001_SM_900_NS6system6detail10sequential3seqE)
_ZN61_INTERNAL_c1322b74_30_group_norm_nhwc_one_pass_10_cu_5db299f86thrust23THRUST_300001_SM_900_NS6system6detail10sequential3seqE:
	.zero		1
.L_29:


//--------------------- .nv.shared._Z35group_norm_nhwc_bwd_one_pass_kernelI11Bf16IOFp32WLi64ELi10ELi640EEv26Group_norm_nhwc_bwd_params --------------------------
	.section	.nv.shared._Z35group_norm_nhwc_bwd_one_pass_kernelI11Bf16IOFp32WLi64ELi10ELi640EEv26Group_norm_nhwc_bwd_params,"aw",@nobits
	.sectionflags	@""
	.align	16
.nv.shared._Z35group_norm_nhwc_bwd_one_pass_kernelI11Bf16IOFp32WLi64ELi10ELi640EEv26Group_norm_nhwc_bwd_params:
	.zero		11472


//--------------------- .nv.shared._Z35group_norm_nhwc_bwd_one_pass_kernelI11Bf16IOFp32WLi128ELi10ELi640EEv26Group_norm_nhwc_bwd_params --------------------------
	.section	.nv.shared._Z35group_norm_nhwc_bwd_one_pass_kernelI11Bf16IOFp32WLi128ELi10ELi640EEv26Group_norm_nhwc_bwd_params,"aw",@nobits
	.sectionflags	@""
	.align	16
.nv.shared._Z35group_norm_nhwc_bwd_one_pass_kernelI11Bf16IOFp32WLi128ELi10ELi640EEv26Group_norm_nhwc_bwd_params:
	.zero		11472


//--------------------- .nv.shared._Z35group_norm_nhwc_bwd_one_pass_kernelI11Bf16IOFp32WLi256ELi10ELi640EEv26Group_norm_nhwc_bwd_params --------------------------
	.section	.nv.shared._Z35group_norm_nhwc_bwd_one_pass_kernelI11Bf16IOFp32WLi256ELi10ELi640EEv26Group_norm_nhwc_bwd_params,"aw",@nobits
	.sectionflags	@""
	.align	16
.nv.shared._Z35group_norm_nhwc_bwd_one_pass_kernelI11Bf16IOFp32WLi256ELi10ELi640EEv26Group_norm_nhwc_bwd_params:
	.zero		11472


//--------------------- .nv.shared._Z35group_norm_nhwc_bwd_one_pass_kernelI11Bf16IOFp32WLi512ELi10ELi640EEv26Group_norm_nhwc_bwd_params --------------------------
	.section	.nv.shared._Z35group_norm_nhwc_bwd_one_pass_kernelI11Bf16IOFp32WLi512ELi10ELi640EEv26Group_norm_nhwc_bwd_params,"aw",@nobits
	.sectionflags	@""
	.align	16
.nv.shared._Z35group_norm_nhwc_bwd_one_pass_kernelI11Bf16IOFp32WLi512ELi10ELi640EEv26Group_norm_nhwc_bwd_params:
	.zero		11472


//--------------------- .nv.shared._Z35group_norm_nhwc_bwd_one_pass_kernelI11Bf16IOBf16WLi64ELi10ELi640EEv26Group_norm_nhwc_bwd_params --------------------------
	.section	.nv.shared._Z35group_norm_nhwc_bwd_one_pass_kernelI11Bf16IOBf16WLi64ELi10ELi640EEv26Group_norm_nhwc_bwd_params,"aw",@nobits
	.sectionflags	@""
	.align	16
.nv.shared._Z35group_norm_nhwc_bwd_one_pass_kernelI11Bf16IOBf16WLi64ELi10ELi640EEv26Group_norm_nhwc_bwd_params:
	.zero		11472


//--------------------- .nv.shared._Z35group_norm_nhwc_bwd_one_pass_kernelI11Bf16IOBf16WLi128ELi10ELi640EEv26Group_norm_nhwc_bwd_params --------------------------
	.section	.nv.shared._Z35group_norm_nhwc_bwd_one_pass_kernelI11Bf16IOBf16WLi128ELi10ELi640EEv26Group_norm_nhwc_bwd_params,"aw",@nobits
	.sectionflags	@""
	.align	16
.nv.shared._Z35group_norm_nhwc_bwd_one_pass_kernelI11Bf16IOBf16WLi128ELi10ELi640EEv26Group_norm_nhwc_bwd_params:
	.zero		11472


//--------------------- .nv.shared._Z35group_norm_nhwc_bwd_one_pass_kernelI11Bf16IOBf16WLi256ELi10ELi640EEv26Group_norm_nhwc_bwd_params --------------------------
	.section	.nv.shared._Z35group_norm_nhwc_bwd_one_pass_kernelI11Bf16IOBf16WLi256ELi10ELi640EEv26Group_norm_nhwc_bwd_params,"aw",@nobits
	.sectionflags	@""
	.align	16
.nv.shared._Z35group_norm_nhwc_bwd_one_pass_kernelI11Bf16IOBf16WLi256ELi10ELi640EEv26Group_norm_nhwc_bwd_params:
	.zero		11472


//--------------------- .nv.shared._Z35group_norm_nhwc_bwd_one_pass_kernelI11Bf16IOBf16WLi512ELi10ELi640EEv26Group_norm_nhwc_bwd_params --------------------------
	.section	.nv.shared._Z35group_norm_nhwc_bwd_one_pass_kernelI11Bf16IOBf16WLi512ELi10ELi640EEv26Group_norm_nhwc_bwd_params,"aw",@nobits
	.sectionflags	@""
	.align	16
.nv.shared._Z35group_norm_nhwc_bwd_one_pass_kernelI11Bf16IOBf16WLi512ELi10ELi640EEv26Group_norm_nhwc_bwd_params:
	.zero		11472


//--------------------- .nv.shared._Z35group_norm_nhwc_bwd_one_pass_kernelI11Bf16IOFp16WLi64ELi10ELi640EEv26Group_norm_nhwc_bwd_params --------------------------
	.section	.nv.shared._Z35group_norm_nhwc_bwd_one_pass_kernelI11Bf16IOFp16WLi64ELi10ELi640EEv26Group_norm_nhwc_bwd_params,"aw",@nobits
	.sectionflags	@""
	.align	16
.nv.shared._Z35group_norm_nhwc_bwd_one_pass_kernelI11Bf16IOFp16WLi64ELi10ELi640EEv26Group_norm_nhwc_bwd_params:
	.zero		11472


//--------------------- .nv.shared._Z35group_norm_nhwc_bwd_one_pass_kernelI11Bf16IOFp16WLi128ELi10ELi640EEv26Group_norm_nhwc_bwd_params --------------------------
	.section	.nv.shared._Z35group_norm_nhwc_bwd_one_pass_kernelI11Bf16IOFp16WLi128ELi10ELi640EEv26Group_norm_nhwc_bwd_params,"aw",@nobits
	.sectionflags	@""
	.align	16
.nv.shared._Z35group_norm_nhwc_bwd_one_pass_kernelI11Bf16IOFp16WLi128ELi10ELi640EEv26Group_norm_nhwc_bwd_params:
	.zero		11472


//--------------------- .nv.shared._Z35group_norm_nhwc_bwd_one_pass_kernelI11Bf16IOFp16WLi256ELi10ELi640EEv26Group_norm_nhwc_bwd_params --------------------------
	.section	.nv.shared._Z35group_norm_nhwc_bwd_one_pass_kernelI11Bf16IOFp16WLi256ELi10ELi640EEv26Group_norm_nhwc_bwd_params,"aw",@nobits
	.sectionflags	@""
	.align	16
.nv.shared._Z35group_norm_nhwc_bwd_one_pass_kernelI11Bf16IOFp16WLi256ELi10ELi640EEv26Group_norm_nhwc_bwd_params:
	.zero		11472


//--------------------- .nv.shared._Z35group_norm_nhwc_bwd_one_pass_kernelI11Bf16IOFp16WLi512ELi10ELi640EEv26Group_norm_nhwc_bwd_params --------------------------
	.section	.nv.shared._Z35group_norm_nhwc_bwd_one_pass_kernelI11Bf16IOFp16WLi512ELi10ELi640EEv26Group_norm_nhwc_bwd_params,"aw",@nobits
	.sectionflags	@""
	.align	16
.nv.shared._Z35group_norm_nhwc_bwd_one_pass_kernelI11Bf16IOFp16WLi512ELi10ELi640EEv26Group_norm_nhwc_bwd_params:
	.zero		11472


//--------------------- .nv.shared._Z35group_norm_nhwc_bwd_one_pass_kernelI11Fp16IOFp32WLi64ELi10ELi640EEv26Group_norm_nhwc_bwd_params --------------------------
	.section	.nv.shared._Z35group_norm_nhwc_bwd_one_pass_kernelI11Fp16IOFp32WLi64ELi10ELi640EEv26Group_norm_nhwc_bwd_params,"aw",@nobits
	.sectionflags	@""
	.align	16
.nv.shared._Z35group_norm_nhwc_bwd_one_pass_kernelI11Fp16IOFp32WLi64ELi10ELi640EEv26Group_norm_nhwc_bwd_params:
	.zero		11472


//--------------------- .nv.shared._Z35group_norm_nhwc_bwd_one_pass_kernelI11Fp16IOFp32WLi128ELi10ELi640EEv26Group_norm_nhwc_bwd_params --------------------------
	.section	.nv.shared._Z35group_norm_nhwc_bwd_one_pass_kernelI11Fp16IOFp32WLi128ELi10ELi640EEv26Group_norm_nhwc_bwd_params,"aw",@nobits
	.sectionflags	@""
	.align	16
.nv.shared._Z35group_norm_nhwc_bwd_one_pass_kernelI11Fp16IOFp32WLi128ELi10ELi640EEv26Group_norm_nhwc_bwd_params:
	.zero		11472


//--------------------- .nv.shared._Z35group_norm_nhwc_bwd_one_pass_kernelI11Fp16IOFp32WLi256ELi10ELi640EEv26Group_norm_nhwc_bwd_params --------------------------
	.section	.nv.shared._Z35group_norm_nhwc_bwd_one_pass_kernelI11Fp16IOFp32WLi256ELi10ELi640EEv26Group_norm_nhwc_bwd_params,"aw",@nobits
	.sectionflags	@""
	.align	16
.nv.shared._Z35group_norm_nhwc_bwd_one_pass_kernelI11Fp16IOFp32WLi256ELi10ELi640EEv26Group_norm_nhwc_bwd_params:
	.zero		11472


//--------------------- .nv.shared._Z35group_norm_nhwc_bwd_one_pass_kernelI11Fp16IOFp32WLi512ELi10ELi640EEv26Group_norm_nhwc_bwd_params --------------------------
	.section	.nv.shared._Z35group_norm_nhwc_bwd_one_pass_kernelI11Fp16IOFp32WLi512ELi10ELi640EEv26Group_norm_nhwc_bwd_params,"aw",@nobits
	.sectionflags	@""
	.align	16
.nv.shared._Z35group_norm_nhwc_bwd_one_pass_kernelI11Fp16IOFp32WLi512ELi10ELi640EEv26Group_norm_nhwc_bwd_params:
	.zero		11472


//--------------------- .nv.shared._Z35group_norm_nhwc_bwd_one_pass_kernelI11Fp16IOBf16WLi64ELi10ELi640EEv26Group_norm_nhwc_bwd_params --------------------------
	.section	.nv.shared._Z35group_norm_nhwc_bwd_one_pass_kernelI11Fp16IOBf16WLi64ELi10ELi640EEv26Group_norm_nhwc_bwd_params,"aw",@nobits
	.sectionflags	@""
	.align	16
.nv.shared._Z35group_norm_nhwc_bwd_one_pass_kernelI11Fp16IOBf16WLi64ELi10ELi640EEv26Group_norm_nhwc_bwd_params:
	.zero		11472


//--------------------- .nv.shared._Z35group_norm_nhwc_bwd_one_pass_kernelI11Fp16IOBf16WLi128ELi10ELi640EEv26Group_norm_nhwc_bwd_params --------------------------
	.section	.nv.shared._Z35group_norm_nhwc_bwd_one_pass_kernelI11Fp16IOBf16WLi128ELi10ELi640EEv26Group_norm_nhwc_bwd_params,"aw",@nobits
	.sectionflags	@""
	.align	16
.nv.shared._Z35group_norm_nhwc_bwd_one_pass_kernelI11Fp16IOBf16WLi128ELi10ELi640EEv26Group_norm_nhwc_bwd_params:
	.zero		11472


//--------------------- .nv.shared._Z35group_norm_nhwc_bwd_one_pass_kernelI11Fp16IOBf16WLi256ELi10ELi640EEv26Group_norm_nhwc_bwd_params --------------------------
	.section	.nv.shared._Z35group_norm_nhwc_bwd_one_pass_kernelI11Fp16IOBf16WLi256ELi10ELi640EEv26Group_norm_nhwc_bwd_params,"aw",@nobits
	.sectionflags	@""
	.align	16
.nv.shared._Z35group_norm_nhwc_bwd_one_pass_kernelI11Fp16IOBf16WLi256ELi10ELi640EEv26Group_norm_nhwc_bwd_params:
	.zero		11472


//--------------------- .nv.shared._Z35group_norm_nhwc_bwd_one_pass_kernelI11Fp16IOBf16WLi512ELi10ELi640EEv26Group_norm_nhwc_bwd_params --------------------------
	.section	.nv.shared._Z35group_norm_nhwc_bwd_one_pass_kernelI11Fp16IOBf16WLi512ELi10ELi640EEv26Group_norm_nhwc_bwd_params,"aw",@nobits
	.sectionflags	@""
	.align	16
.nv.shared._Z35group_norm_nhwc_bwd_one_pass_kernelI11Fp16IOBf16WLi512ELi10ELi640EEv26Group_norm_nhwc_bwd_params:
	.zero		11472


//--------------------- .nv.shared._Z35group_norm_nhwc_bwd_one_pass_kernelI11Fp16IOFp16WLi64ELi10ELi640EEv26Group_norm_nhwc_bwd_params --------------------------
	.section	.nv.shared._Z35group_norm_nhwc_bwd_one_pass_kernelI11Fp16IOFp16WLi64ELi10ELi640EEv26Group_norm_nhwc_bwd_params,"aw",@nobits
	.sectionflags	@""
	.align	16
.nv.shared._Z35group_norm_nhwc_bwd_one_pass_kernelI11Fp16IOFp16WLi64ELi10ELi640EEv26Group_norm_nhwc_bwd_params:
	.zero		11472


//--------------------- .nv.shared._Z35group_norm_nhwc_bwd_one_pass_kernelI11Fp16IOFp16WLi128ELi10ELi640EEv26Group_norm_nhwc_bwd_params --------------------------
	.section	.nv.shared._Z35group_norm_nhwc_bwd_one_pass_kernelI11Fp16IOFp16WLi128ELi10ELi640EEv26Group_norm_nhwc_bwd_params,"aw",@nobits
	.sectionflags	@""
	.align	16
.nv.shared._Z35group_norm_nhwc_bwd_one_pass_kernelI11Fp16IOFp16WLi128ELi10ELi640EEv26Group_norm_nhwc_bwd_params:
	.zero		11472


//--------------------- .nv.shared._Z35group_norm_nhwc_bwd_one_pass_kernelI11Fp16IOFp16WLi256ELi10ELi640EEv26Group_norm_nhwc_bwd_params --------------------------
	.section	.nv.shared._Z35group_norm_nhwc_bwd_one_pass_kernelI11Fp16IOFp16WLi256ELi10ELi640EEv26Group_norm_nhwc_bwd_params,"aw",@nobits
	.sectionflags	@""
	.align	16
.nv.shared._Z35group_norm_nhwc_bwd_one_pass_kernelI11Fp16IOFp16WLi256ELi10ELi640EEv26Group_norm_nhwc_bwd_params:
	.zero		11472


//--------------------- .nv.shared._Z35group_norm_nhwc_bwd_one_pass_kernelI11Fp16IOFp16WLi512ELi10ELi640EEv26Group_norm_nhwc_bwd_params --------------------------
	.section	.nv.shared._Z35group_norm_nhwc_bwd_one_pass_kernelI11Fp16IOFp16WLi512ELi10ELi640EEv26Group_norm_nhwc_bwd_params,"aw",@nobits
	.sectionflags	@""
	.align	16
.nv.shared._Z35group_norm_nhwc_bwd_one_pass_kernelI11Fp16IOFp16WLi512ELi10ELi640EEv26Group_norm_nhwc_bwd_params:
	.zero		11472


//--------------------- .nv.shared._Z35group_norm_nhwc_bwd_one_pass_kernelI11Fp32IOFp32WLi64ELi10ELi640EEv26Group_norm_nhwc_bwd_params --------------------------
	.section	.nv.shared._Z35group_norm_nhwc_bwd_one_pass_kernelI11Fp32IOFp32WLi64ELi10ELi640EEv26Group_norm_nhwc_bwd_params,"aw",@nobits
	.sectionflags	@""
	.align	16
.nv.shared._Z35group_norm_nhwc_bwd_one_pass_kernelI11Fp32IOFp32WLi64ELi10ELi640EEv26Group_norm_nhwc_bwd_params:
	.zero		11472


//--------------------- .nv.shared._Z35group_norm_nhwc_bwd_one_pass_kernelI11Fp32IOFp32WLi128ELi10ELi640EEv26Group_norm_nhwc_bwd_params --------------------------
	.section	.nv.shared._Z35group_norm_nhwc_bwd_one_pass_kernelI11Fp32IOFp32WLi128ELi10ELi640EEv26Group_norm_nhwc_bwd_params,"aw",@nobits
	.sectionflags	@""
	.align	16
.nv.shared._Z35group_norm_nhwc_bwd_one_pass_kernelI11Fp32IOFp32WLi128ELi10ELi640EEv26Group_norm_nhwc_bwd_params:
	.zero		11472


//--------------------- .nv.shared._Z35group_norm_nhwc_bwd_one_pass_kernelI11Fp32IOFp32WLi256ELi10ELi640EEv26Group_norm_nhwc_bwd_params --------------------------
	.section	.nv.shared._Z35group_norm_nhwc_bwd_one_pass_kernelI11Fp32IOFp32WLi256ELi10ELi640EEv26Group_norm_nhwc_bwd_params,"aw",@nobits
	.sectionflags	@""
	.align	16
.nv.shared._Z35group_norm_nhwc_bwd_one_pass_kernelI11Fp32IOFp32WLi256ELi10ELi640EEv26Group_norm_nhwc_bwd_params:
	.zero		11472


//--------------------- .nv.shared._Z35group_norm_nhwc_bwd_one_pass_kernelI11Fp32IOFp32WLi512ELi10ELi640EEv26Group_norm_nhwc_bwd_params --------------------------
	.section	.nv.shared._Z35group_norm_nhwc_bwd_one_pass_kernelI11Fp32IOFp32WLi512ELi10ELi640EEv26Group_norm_nhwc_bwd_params,"aw",@nobits
	.sectionflags	@""
	.align	16
.nv.shared._Z35group_norm_nhwc_bwd_one_pass_kernelI11Fp32IOFp32WLi512ELi10ELi640EEv26Group_norm_nhwc_bwd_params:
	.zero		11472


//--------------------- .nv.shared._Z35group_norm_nhwc_bwd_one_pass_kernelI11Fp32IOBf16WLi64ELi10ELi640EEv26Group_norm_nhwc_bwd_params --------------------------
	.section	.nv.shared._Z35group_norm_nhwc_bwd_one_pass_kernelI11Fp32IOBf16WLi64ELi10ELi640EEv26Group_norm_nhwc_bwd_params,"aw",@nobits
	.sectionflags	@""
	.align	16
.nv.shared._Z35group_norm_nhwc_bwd_one_pass_kernelI11Fp32IOBf16WLi64ELi10ELi640EEv26Group_norm_nhwc_bwd_params:
	.zero		11472


//--------------------- .nv.shared._Z35group_norm_nhwc_bwd_one_pass_kernelI11Fp32IOBf16WLi128ELi10ELi640EEv26Group_norm_nhwc_bwd_params --------------------------
	.section	.nv.shared._Z35group_norm_nhwc_bwd_one_pass_kernelI11Fp32IOBf16WLi128ELi10ELi640EEv26Group_norm_nhwc_bwd_params,"aw",@nobits
	.sectionflags	@""
	.align	16
.nv.shared._Z35group_norm_nhwc_bwd_one_pass_kernelI11Fp32IOBf16WLi128ELi10ELi640EEv26Group_norm_nhwc_bwd_params:
	.zero		11472


//--------------------- .nv.shared._Z35group_norm_nhwc_bwd_one_pass_kernelI11Fp32IOBf16WLi256ELi10ELi640EEv26Group_norm_nhwc_bwd_params --------------------------
	.section	.nv.shared._Z35group_norm_nhwc_bwd_one_pass_kernelI11Fp32IOBf16WLi256ELi10ELi640EEv26Group_norm_nhwc_bwd_params,"aw",@nobits
	.sectionflags	@""
	.align	16
.nv.shared._Z35group_norm_nhwc_bwd_one_pass_kernelI11Fp32IOBf16WLi256ELi10ELi640EEv26Group_norm_nhwc_bwd_params:
	.zero		11472


//--------------------- .nv.shared._Z35group_norm_nhwc_bwd_one_pass_kernelI11Fp32IOBf16WLi512ELi10ELi640EEv26Group_norm_nhwc_bwd_params --------------------------
	.section	.nv.shared._Z35group_norm_nhwc_bwd_one_pass_kernelI11Fp32IOBf16WLi512ELi10ELi640EEv26Group_norm_nhwc_bwd_params,"aw",@nobits
	.sectionflags	@""
	.align	16
.nv.shared._Z35group_norm_nhwc_bwd_one_pass_kernelI11Fp32IOBf16WLi512ELi10ELi640EEv26Group_norm_nhwc_bwd_params:
	.zero		11472


//--------------------- .nv.shared._Z35group_norm_nhwc_bwd_one_pass_kernelI11Fp32IOFp16WLi64ELi10ELi640EEv26Group_norm_nhwc_bwd_params --------------------------
	.section	.nv.shared._Z35group_norm_nhwc_bwd_one_pass_kernelI11Fp32IOFp16WLi64ELi10ELi640EEv26Group_norm_nhwc_bwd_params,"aw",@nobits
	.sectionflags	@""
	.align	16
.nv.shared._Z35group_norm_nhwc_bwd_one_pass_kernelI11Fp32IOFp16WLi64ELi10ELi640EEv26Group_norm_nhwc_bwd_params:
	.zero		11472


//--------------------- .nv.shared._Z35group_norm_nhwc_bwd_one_pass_kernelI11Fp32IOFp16WLi128ELi10ELi640EEv26Group_norm_nhwc_bwd_params --------------------------
	.section	.nv.shared._Z35group_norm_nhwc_bwd_one_pass_kernelI11Fp32IOFp16WLi128ELi10ELi640EEv26Group_norm_nhwc_bwd_params,"aw",@nobits
	.sectionflags	@""
	.align	16
.nv.shared._Z35group_norm_nhwc_bwd_one_pass_kernelI11Fp32IOFp16WLi128ELi10ELi640EEv26Group_norm_nhwc_bwd_params:
	.zero		11472


//--------------------- .nv.shared._Z35group_norm_nhwc_bwd_one_pass_kernelI11Fp32IOFp16WLi256ELi10ELi640EEv26Group_norm_nhwc_bwd_params --------------------------
	.section	.nv.shared._Z35group_norm_nhwc_bwd_one_pass_kernelI11Fp32IOFp16WLi256ELi10ELi640EEv26Group_norm_nhwc_bwd_params,"aw",@nobits
	.sectionflags	@""
	.align	16
.nv.shared._Z35group_norm_nhwc_bwd_one_pass_kernelI11Fp32IOFp16WLi256ELi10ELi640EEv26Group_norm_nhwc_bwd_params:
	.zero		11472


//--------------------- .nv.shared._Z35group_norm_nhwc_bwd_one_pass_kernelI11Fp32IOFp16WLi512ELi10ELi640EEv26Group_norm_nhwc_bwd_params --------------------------
	.section	.nv.shared._Z35group_norm_nhwc_bwd_one_pass_kernelI11Fp32IOFp16WLi512ELi10ELi640EEv26Group_norm_nhwc_bwd_params,"aw",@nobits
	.sectionflags	@""
	.align	16
.nv.shared._Z35group_norm_nhwc_bwd_one_pass_kernelI11Fp32IOFp16WLi512ELi10ELi640EEv26Group_norm_nhwc_bwd_params:
	.zero		11472


//--------------------- .nv.shared._Z35group_norm_nhwc_fwd_one_pass_kernelI11Bf16IOFp32WLi64ELi10ELi640EEv26Group_norm_nhwc_fwd_params --------------------------
	.section	.nv.shared._Z35group_norm_nhwc_fwd_one_pass_kernelI11Bf16IOFp32WLi64ELi10ELi640EEv26Group_norm_nhwc_fwd_params,"aw",@nobits
	.sectionflags	@""
	.align	8
.nv.shared._Z35group_norm_nhwc_fwd_one_pass_kernelI11Bf16IOFp32WLi64ELi10ELi640EEv26Group_norm_nhwc_fwd_params:
	.zero		1224


//--------------------- .nv.shared._Z35group_norm_nhwc_fwd_one_pass_kernelI11Bf16IOFp32WLi128ELi10ELi640EEv26Group_norm_nhwc_fwd_params --------------------------
	.section	.nv.shared._Z35group_norm_nhwc_fwd_one_pass_kernelI11Bf16IOFp32WLi128ELi10ELi640EEv26Group_norm_nhwc_fwd_params,"aw",@nobits
	.sectionflags	@""
	.align	8
.nv.shared._Z35group_norm_nhwc_fwd_one_pass_kernelI11Bf16IOFp32WLi128ELi10ELi640EEv26Group_norm_nhwc_fwd_params:
	.zero		1224


//--------------------- .nv.shared._Z35group_norm_nhwc_fwd_one_pass_kernelI11Bf16IOFp32WLi256ELi10ELi640EEv26Group_norm_nhwc_fwd_params --------------------------
	.section	.nv.shared._Z35group_norm_nhwc_fwd_one_pass_kernelI11Bf16IOFp32WLi256ELi10ELi640EEv26Group_norm_nhwc_fwd_params,"aw",@nobits
	.sectionflags	@""
	.align	8
.nv.shared._Z35group_norm_nhwc_fwd_one_pass_kernelI11Bf16IOFp32WLi256ELi10ELi640EEv26Group_norm_nhwc_fwd_params:
	.zero		1224


//--------------------- .nv.shared._Z35group_norm_nhwc_fwd_one_pass_kernelI11Bf16IOFp32WLi512ELi10ELi640EEv26Group_norm_nhwc_fwd_params --------------------------
	.section	.nv.shared._Z35group_norm_nhwc_fwd_one_pass_kernelI11Bf16IOFp32WLi512ELi10ELi640EEv26Group_norm_nhwc_fwd_params,"aw",@nobits
	.sectionflags	@""
	.align	8
.nv.shared._Z35group_norm_nhwc_fwd_one_pass_kernelI11Bf16IOFp32WLi512ELi10ELi640EEv26Group_norm_nhwc_fwd_params:
	.zero		1224


//--------------------- .nv.shared._Z35group_norm_nhwc_fwd_one_pass_kernelI11Bf16IOBf16WLi64ELi10ELi640EEv26Group_norm_nhwc_fwd_params --------------------------
	.section	.nv.shared._Z35group_norm_nhwc_fwd_one_pass_kernelI11Bf16IOBf16WLi64ELi10ELi640EEv26Group_norm_nhwc_fwd_params,"aw",@nobits
	.sectionflags	@""
	.align	8
.nv.shared._Z35group_norm_nhwc_fwd_one_pass_kernelI11Bf16IOBf16WLi64ELi10ELi640EEv26Group_norm_nhwc_fwd_params:
	.zero		1224


//--------------------- .nv.shared._Z35group_norm_nhwc_fwd_one_pass_kernelI11Bf16IOBf16WLi128ELi10ELi640EEv26Group_norm_nhwc_fwd_params --------------------------
	.section	.nv.shared._Z35group_norm_nhwc_fwd_one_pass_kernelI11Bf16IOBf16WLi128ELi10ELi640EEv26Group_norm_nhwc_fwd_params,"aw",@nobits
	.sectionflags	@""
	.align	8
.nv.shared._Z35group_norm_nhwc_fwd_one_pass_kernelI11Bf16IOBf16WLi128ELi10ELi640EEv26Group_norm_nhwc_fwd_params:
	.zero		1224


//--------------------- .nv.shared._Z35group_norm_nhwc_fwd_one_pass_kernelI11Bf16IOBf16WLi256ELi10ELi640EEv26Group_norm_nhwc_fwd_params --------------------------
	.section	.nv.shared._Z35group_norm_nhwc_fwd_one_pass_kernelI11Bf16IOBf16WLi256ELi10ELi640EEv26Group_norm_nhwc_fwd_params,"aw",@nobits
	.sectionflags	@""
	.align	8
.nv.shared._Z35group_norm_nhwc_fwd_one_pass_kernelI11Bf16IOBf16WLi256ELi10ELi640EEv26Group_norm_nhwc_fwd_params:
	.zero		1224


//--------------------- .nv.shared._Z35group_norm_nhwc_fwd_one_pass_kernelI11Bf16IOBf16WLi512ELi10ELi640EEv26Group_norm_nhwc_fwd_params --------------------------
	.section	.nv.shared._Z35group_norm_nhwc_fwd_one_pass_kernelI11Bf16IOBf16WLi512ELi10ELi640EEv26Group_norm_nhwc_fwd_params,"aw",@nobits
	.sectionflags	@""
	.align	8
.nv.shared._Z35group_norm_nhwc_fwd_one_pass_kernelI11Bf16IOBf16WLi512ELi10ELi640EEv26Group_norm_nhwc_fwd_params:
	.zero		1224


//--------------------- .nv.shared._Z35group_norm_nhwc_fwd_one_pass_kernelI11Bf16IOFp16WLi64ELi10ELi640EEv26Group_norm_nhwc_fwd_params --------------------------
	.section	.nv.shared._Z35group_norm_nhwc_fwd_one_pass_kernelI11Bf16IOFp16WLi64ELi10ELi640EEv26Group_norm_nhwc_fwd_params,"aw",@nobits
	.sectionflags	@""
	.align	8
.nv.shared._Z35group_norm_nhwc_fwd_one_pass_kernelI11Bf16IOFp16WLi64ELi10ELi640EEv26Group_norm_nhwc_fwd_params:
	.zero		1224


//--------------------- .nv.shared._Z35group_norm_nhwc_fwd_one_pass_kernelI11Bf16IOFp16WLi128ELi10ELi640EEv26Group_norm_nhwc_fwd_params --------------------------
	.section	.nv.shared._Z35group_norm_nhwc_fwd_one_pass_kernelI11Bf16IOFp16WLi128ELi10ELi640EEv26Group_norm_nhwc_fwd_params,"aw",@nobits
	.sectionflags	@""
	.align	8
.nv.shared._Z35group_norm_nhwc_fwd_one_pass_kernelI11Bf16IOFp16WLi128ELi10ELi640EEv26Group_norm_nhwc_fwd_params:
	.zero		1224


//--------------------- .nv.shared._Z35group_norm_nhwc_fwd_one_pass_kernelI11Bf16IOFp16WLi256ELi10ELi640EEv26Group_norm_nhwc_fwd_params --------------------------
	.section	.nv.shared._Z35group_norm_nhwc_fwd_one_pass_kernelI11Bf16IOFp16WLi256ELi10ELi640EEv26Group_norm_nhwc_fwd_params,"aw",@nobits
	.sectionflags	@""
	.align	8
.nv.shared._Z35group_norm_nhwc_fwd_one_pass_kernelI11Bf16IOFp16WLi256ELi10ELi640EEv26Group_norm_nhwc_fwd_params:
	.zero		1224


//--------------------- .nv.shared._Z35group_norm_nhwc_fwd_one_pass_kernelI11Bf16IOFp16WLi512ELi10ELi640EEv26Group_norm_nhwc_fwd_params --------------------------
	.section	.nv.shared._Z35group_norm_nhwc_fwd_one_pass_kernelI11Bf16IOFp16WLi512ELi10ELi640EEv26Group_norm_nhwc_fwd_params,"aw",@nobits
	.sectionflags	@""
	.align	8
.nv.shared._Z35group_norm_nhwc_fwd_one_pass_kernelI11Bf16IOFp16WLi512ELi10ELi640EEv26Group_norm_nhwc_fwd_params:
	.zero		1224


//--------------------- .nv.shared._Z35group_norm_nhwc_fwd_one_pass_kernelI11Fp16IOFp32WLi64ELi10ELi640EEv26Group_norm_nhwc_fwd_params --------------------------
	.section	.nv.shared._Z35group_norm_nhwc_fwd_one_pass_kernelI11Fp16IOFp32WLi64ELi10ELi640EEv26Group_norm_nhwc_fwd_params,"aw",@nobits
	.sectionflags	@""
	.align	8
.nv.shared._Z35group_norm_nhwc_fwd_one_pass_kernelI11Fp16IOFp32WLi64ELi10ELi640EEv26Group_norm_nhwc_fwd_params:
	.zero		1224


//--------------------- .nv.shared._Z35group_norm_nhwc_fwd_one_pass_kernelI11Fp16IOFp32WLi128ELi10ELi640EEv26Group_norm_nhwc_fwd_params --------------------------
	.section	.nv.shared._Z35group_norm_nhwc_fwd_one_pass_kernelI11Fp16IOFp32WLi128ELi10ELi640EEv26Group_norm_nhwc_fwd_params,"aw",@nobits
	.sectionflags	@""
	.align	8
.nv.shared._Z35group_norm_nhwc_fwd_one_pass_kernelI11Fp16IOFp32WLi128ELi10ELi640EEv26Group_norm_nhwc_fwd_params:
	.zero		1224


//--------------------- .nv.shared._Z35group_norm_nhwc_fwd_one_pass_kernelI11Fp16IOFp32WLi256ELi10ELi640EEv26Group_norm_nhwc_fwd_params --------------------------
	.section	.nv.shared._Z35group_norm_nhwc_fwd_one_pass_kernelI11Fp16IOFp32WLi256ELi10ELi640EEv26Group_norm_nhwc_fwd_params,"aw",@nobits
	.sectionflags	@""
	.align	8
.nv.shared._Z35group_norm_nhwc_fwd_one_pass_kernelI11Fp16IOFp32WLi256ELi10ELi640EEv26Group_norm_nhwc_fwd_params:
	.zero		1224


//--------------------- .nv.shared._Z35group_norm_nhwc_fwd_one_pass_kernelI11Fp16IOFp32WLi512ELi10ELi640EEv26Group_norm_nhwc_fwd_params --------------------------
	.section	.nv.shared._Z35group_norm_nhwc_fwd_one_pass_kernelI11Fp16IOFp32WLi512ELi10ELi640EEv26Group_norm_nhwc_fwd_params,"aw",@nobits
	.sectionflags	@""
	.align	8
.nv.shared._Z35group_norm_nhwc_fwd_one_pass_kernelI11Fp16IOFp32WLi512ELi10ELi640EEv26Group_norm_nhwc_fwd_params:
	.zero		1224


//--------------------- .nv.shared._Z35group_norm_nhwc_fwd_one_pass_kernelI11Fp16IOBf16WLi64ELi10ELi640EEv26Group_norm_nhwc_fwd_params --------------------------
	.section	.nv.shared._Z35group_norm_nhwc_fwd_one_pass_kernelI11Fp16IOBf16WLi64ELi10ELi640EEv26Group_norm_nhwc_fwd_params,"aw",@nobits
	.sectionflags	@""
	.align	8
.nv.shared._Z35group_norm_nhwc_fwd_one_pass_kernelI11Fp16IOBf16WLi64ELi10ELi640EEv26Group_norm_nhwc_fwd_params:
	.zero		1224


//--------------------- .nv.shared._Z35group_norm_nhwc_fwd_one_pass_kernelI11Fp16IOBf16WLi128ELi10ELi640EEv26Group_norm_nhwc_fwd_params --------------------------
	.section	.nv.shared._Z35group_norm_nhwc_fwd_one_pass_kernelI11Fp16IOBf16WLi128ELi10ELi640EEv26Group_norm_nhwc_fwd_params,"aw",@nobits
	.sectionflags	@""
	.align	8
.nv.shared._Z35group_norm_nhwc_fwd_one_pass_kernelI11Fp16IOBf16WLi128ELi10ELi640EEv26Group_norm_nhwc_fwd_params:
	.zero		1224


//--------------------- .nv.shared._Z35group_norm_nhwc_fwd_one_pass_kernelI11Fp16IOBf16WLi256ELi10ELi640EEv26Group_norm_nhwc_fwd_params --------------------------
	.section	.nv.shared._Z35group_norm_nhwc_fwd_one_pass_kernelI11Fp16IOBf16WLi256ELi10ELi640EEv26Group_norm_nhwc_fwd_params,"aw",@nobits
	.sectionflags	@""
	.align	8
.nv.shared._Z35group_norm_nhwc_fwd_one_pass_kernelI11Fp16IOBf16WLi256ELi10ELi640EEv26Group_norm_nhwc_fwd_params:
	.zero		1224


//--------------------- .nv.shared._Z35group_norm_nhwc_fwd_one_pass_kernelI11Fp16IOBf16WLi512ELi10ELi640EEv26Group_norm_nhwc_fwd_params --------------------------
	.section	.nv.shared._Z35group_norm_nhwc_fwd_one_pass_kernelI11Fp16IOBf16WLi512ELi10ELi640EEv26Group_norm_nhwc_fwd_params,"aw",@nobits
	.sectionflags	@""
	.align	8
.nv.shared._Z35group_norm_nhwc_fwd_one_pass_kernelI11Fp16IOBf16WLi512ELi10ELi640EEv26Group_norm_nhwc_fwd_params:
	.zero		1224


//--------------------- .nv.shared._Z35group_norm_nhwc_fwd_one_pass_kernelI11Fp16IOFp16WLi64ELi10ELi640EEv26Group_norm_nhwc_fwd_params --------------------------
	.section	.nv.shared._Z35group_norm_nhwc_fwd_one_pass_kernelI11Fp16IOFp16WLi64ELi10ELi640EEv26Group_norm_nhwc_fwd_params,"aw",@nobits
	.sectionflags	@""
	.align	8
.nv.shared._Z35group_norm_nhwc_fwd_one_pass_kernelI11Fp16IOFp16WLi64ELi10ELi640EEv26Group_norm_nhwc_fwd_params:
	.zero		1224


//--------------------- .nv.shared._Z35group_norm_nhwc_fwd_one_pass_kernelI11Fp16IOFp16WLi128ELi10ELi640EEv26Group_norm_nhwc_fwd_params --------------------------
	.section	.nv.shared._Z35group_norm_nhwc_fwd_one_pass_kernelI11Fp16IOFp16WLi128ELi10ELi640EEv26Group_norm_nhwc_fwd_params,"aw",@nobits
	.sectionflags	@""
	.align	8
.nv.shared._Z35group_norm_nhwc_fwd_one_pass_kernelI11Fp16IOFp16WLi128ELi10ELi640EEv26Group_norm_nhwc_fwd_params:
	.zero		1224


//--------------------- .nv.shared._Z35group_norm_nhwc_fwd_one_pass_kernelI11Fp16IOFp16WLi256ELi10ELi640EEv26Group_norm_nhwc_fwd_params --------------------------
	.section	.nv.shared._Z35group_norm_nhwc_fwd_one_pass_kernelI11Fp16IOFp16WLi256ELi10ELi640EEv26Group_norm_nhwc_fwd_params,"aw",@nobits
	.sectionflags	@""
	.align	8
.nv.shared._Z35group_norm_nhwc_fwd_one_pass_kernelI11Fp16IOFp16WLi256ELi10ELi640EEv26Group_norm_nhwc_fwd_params:
	.zero		1224


//--------------------- .nv.shared._Z35group_norm_nhwc_fwd_one_pass_kernelI11Fp16IOFp16WLi512ELi10ELi640EEv26Group_norm_nhwc_fwd_params --------------------------
	.section	.nv.shared._Z35group_norm_nhwc_fwd_one_pass_kernelI11Fp16IOFp16WLi512ELi10ELi640EEv26Group_norm_nhwc_fwd_params,"aw",@nobits
	.sectionflags	@""
	.align	8
.nv.shared._Z35group_norm_nhwc_fwd_one_pass_kernelI11Fp16IOFp16WLi512ELi10ELi640EEv26Group_norm_nhwc_fwd_params:
	.zero		1224


//--------------------- .nv.shared._Z35group_norm_nhwc_fwd_one_pass_kernelI11Fp32IOFp32WLi64ELi10ELi640EEv26Group_norm_nhwc_fwd_params --------------------------
	.section	.nv.shared._Z35group_norm_nhwc_fwd_one_pass_kernelI11Fp32IOFp32WLi64ELi10ELi640EEv26Group_norm_nhwc_fwd_params,"aw",@nobits
	.sectionflags	@""
	.align	8
.nv.shared._Z35group_norm_nhwc_fwd_one_pass_kernelI11Fp32IOFp32WLi64ELi10ELi640EEv26Group_norm_nhwc_fwd_params:
	.zero		1224


//--------------------- .nv.shared._Z35group_norm_nhwc_fwd_one_pass_kernelI11Fp32IOFp32WLi128ELi10ELi640EEv26Group_norm_nhwc_fwd_params --------------------------
	.section	.nv.shared._Z35group_norm_nhwc_fwd_one_pass_kernelI11Fp32IOFp32WLi128ELi10ELi640EEv26Group_norm_nhwc_fwd_params,"aw",@nobits
	.sectionflags	@""
	.align	8
.nv.shared._Z35group_norm_nhwc_fwd_one_pass_kernelI11Fp32IOFp32WLi128ELi10ELi640EEv26Group_norm_nhwc_fwd_params:
	.zero		1224


//--------------------- .nv.shared._Z35group_norm_nhwc_fwd_one_pass_kernelI11Fp32IOFp32WLi256ELi10ELi640EEv26Group_norm_nhwc_fwd_params --------------------------
	.section	.nv.shared._Z35group_norm_nhwc_fwd_one_pass_kernelI11Fp32IOFp32WLi256ELi10ELi640EEv26Group_norm_nhwc_fwd_params,"aw",@nobits
	.sectionflags	@""
	.align	8
.nv.shared._Z35group_norm_nhwc_fwd_one_pass_kernelI11Fp32IOFp32WLi256ELi10ELi640EEv26Group_norm_nhwc_fwd_params:
	.zero		1224


//--------------------- .nv.shared._Z35group_norm_nhwc_fwd_one_pass_kernelI11Fp32IOFp32WLi512ELi10ELi640EEv26Group_norm_nhwc_fwd_params --------------------------
	.section	.nv.shared._Z35group_norm_nhwc_fwd_one_pass_kernelI11Fp32IOFp32WLi512ELi10ELi640EEv26Group_norm_nhwc_fwd_params,"aw",@nobits
	.sectionflags	@""
	.align	8
.nv.shared._Z35group_norm_nhwc_fwd_one_pass_kernelI11Fp32IOFp32WLi512ELi10ELi640EEv26Group_norm_nhwc_fwd_params:
	.zero		1224


//--------------------- .nv.shared._Z35group_norm_nhwc_fwd_one_pass_kernelI11Fp32IOBf16WLi64ELi10ELi640EEv26Group_norm_nhwc_fwd_params --------------------------
	.section	.nv.shared._Z35group_norm_nhwc_fwd_one_pass_kernelI11Fp32IOBf16WLi64ELi10ELi640EEv26Group_norm_nhwc_fwd_params,"aw",@nobits
	.sectionflags	@""
	.align	8
.nv.shared._Z35group_norm_nhwc_fwd_one_pass_kernelI11Fp32IOBf16WLi64ELi10ELi640EEv26Group_norm_nhwc_fwd_params:
	.zero		1224


//--------------------- .nv.shared._Z35group_norm_nhwc_fwd_one_pass_kernelI11Fp32IOBf16WLi128ELi10ELi640EEv26Group_norm_nhwc_fwd_params --------------------------
	.section	.nv.shared._Z35group_norm_nhwc_fwd_one_pass_kernelI11Fp32IOBf16WLi128ELi10ELi640EEv26Group_norm_nhwc_fwd_params,"aw",@nobits
	.sectionflags	@""
	.align	8
.nv.shared._Z35group_norm_nhwc_fwd_one_pass_kernelI11Fp32IOBf16WLi128ELi10ELi640EEv26Group_norm_nhwc_fwd_params:
	.zero		1224


//--------------------- .nv.shared._Z35group_norm_nhwc_fwd_one_pass_kernelI11Fp32IOBf16WLi256ELi10ELi640EEv26Group_norm_nhwc_fwd_params --------------------------
	.section	.nv.shared._Z35group_norm_nhwc_fwd_one_pass_kernelI11Fp32IOBf16WLi256ELi10ELi640EEv26Group_norm_nhwc_fwd_params,"aw",@nobits
	.sectionflags	@""
	.align	8
.nv.shared._Z35group_norm_nhwc_fwd_one_pass_kernelI11Fp32IOBf16WLi256ELi10ELi640EEv26Group_norm_nhwc_fwd_params:
	.zero		1224


//--------------------- .nv.shared._Z35group_norm_nhwc_fwd_one_pass_kernelI11Fp32IOBf16WLi512ELi10ELi640EEv26Group_norm_nhwc_fwd_params --------------------------
	.section	.nv.shared._Z35group_norm_nhwc_fwd_one_pass_kernelI11Fp32IOBf16WLi512ELi10ELi640EEv26Group_norm_nhwc_fwd_params,"aw",@nobits
	.sectionflags	@""
	.align	8
.nv.shared._Z35group_norm_nhwc_fwd_one_pass_kernelI11Fp32IOBf16WLi512ELi10ELi640EEv26Group_norm_nhwc_fwd_params:
	.zero		1224


//--------------------- .nv.shared._Z35group_norm_nhwc_fwd_one_pass_kernelI11Fp32IOFp16WLi64ELi10ELi640EEv26Group_norm_nhwc_fwd_params --------------------------
	.section	.nv.shared._Z35group_norm_nhwc_fwd_one_pass_kernelI11Fp32IOFp16WLi64ELi10ELi640EEv26Group_norm_nhwc_fwd_params,"aw",@nobits
	.sectionflags	@""
	.align	8
.nv.shared._Z35group_norm_nhwc_fwd_one_pass_kernelI11Fp32IOFp16WLi64ELi10ELi640EEv26Group_norm_nhwc_fwd_params:
	.zero		1224


//--------------------- .nv.shared._Z35group_norm_nhwc_fwd_one_pass_kernelI11Fp32IOFp16WLi128ELi10ELi640EEv26Group_norm_nhwc_fwd_params --------------------------
	.section	.nv.shared._Z35group_norm_nhwc_fwd_one_pass_kernelI11Fp32IOFp16WLi128ELi10ELi640EEv26Group_norm_nhwc_fwd_params,"aw",@nobits
	.sectionflags	@""
	.align	8
.nv.shared._Z35group_norm_nhwc_fwd_one_pass_kernelI11Fp32IOFp16WLi128ELi10ELi640EEv26Group_norm_nhwc_fwd_params:
	.zero		1224


//--------------------- .nv.shared._Z35group_norm_nhwc_fwd_one_pass_kernelI11Fp32IOFp16WLi256ELi10ELi640EEv26Group_norm_nhwc_fwd_params --------------------------
	.section	.nv.shared._Z35group_norm_nhwc_fwd_one_pass_kernelI11Fp32IOFp16WLi256ELi10ELi640EEv26Group_norm_nhwc_fwd_params,"aw",@nobits
	.sectionflags	@""
	.align	8
.nv.shared._Z35group_norm_nhwc_fwd_one_pass_kernelI11Fp32IOFp16WLi256ELi10ELi640EEv26Group_norm_nhwc_fwd_params:
	.zero		1224


//--------------------- .nv.shared._Z35group_norm_nhwc_fwd_one_pass_kernelI11Fp32IOFp16WLi512ELi10ELi640EEv26Group_norm_nhwc_fwd_params --------------------------
	.section	.nv.shared._Z35group_norm_nhwc_fwd_one_pass_kernelI11Fp32IOFp16WLi512ELi10ELi640EEv26Group_norm_nhwc_fwd_params,"aw",@nobits
	.sectionflags	@""
	.align	8
.nv.shared._Z35group_norm_nhwc_fwd_one_pass_kernelI11Fp32IOFp16WLi512ELi10ELi640EEv26Group_norm_nhwc_fwd_params:
	.zero		1224


//--------------------- .nv.constant0._ZN3cub17CUB_300001_SM_9006detail11EmptyKernelIvEEvv --------------------------
	.section	.nv.constant0._ZN3cub17CUB_300001_SM_9006detail11EmptyKernelIvEEvv,"a",@progbits
	.sectionflags	@""
	.align	4
.nv.constant0._ZN3cub17CUB_300001_SM_9006detail11EmptyKernelIvEEvv:
	.zero		528


//--------------------- .nv.constant0._Z35group_norm_nhwc_bwd_one_pass_kernelI11Bf16IOFp32WLi64ELi10ELi640EEv26Group_norm_nhwc_bwd_params --------------------------
	.section	.nv.constant0._Z35group_norm_nhwc_bwd_one_pass_kernelI11Bf16IOFp32WLi64ELi10ELi640EEv26Group_norm_nhwc_bwd_params,"a",@progbits
	.sectionflags	@""
	.align	4
.nv.constant0._Z35group_norm_nhwc_bwd_one_pass_kernelI11Bf16IOFp32WLi64ELi10ELi640EEv26Group_norm_nhwc_bwd_params:
	.zero		712


//--------------------- .nv.constant0._Z35group_norm_nhwc_bwd_one_pass_kernelI11Bf16IOFp32WLi128ELi10ELi640EEv26Group_norm_nhwc_bwd_params --------------------------
	.section	.nv.constant0._Z35group_norm_nhwc_bwd_one_pass_kernelI11Bf16IOFp32WLi128ELi10ELi640EEv26Group_norm_nhwc_bwd_params,"a",@progbits
	.sectionflags	@""
	.align	4
.nv.constant0._Z35group_norm_nhwc_bwd_one_pass_kernelI11Bf16IOFp32WLi128ELi10ELi640EEv26Group_norm_nhwc_bwd_params:
	.zero		712


//--------------------- .nv.constant0._Z35group_norm_nhwc_bwd_one_pass_kernelI11Bf16IOFp32WLi256ELi10ELi640EEv26Group_norm_nhwc_bwd_params --------------------------
	.section	.nv.constant0._Z35group_norm_nhwc_bwd_one_pass_kernelI11Bf16IOFp32WLi256ELi10ELi640EEv26Group_norm_nhwc_bwd_params,"a",@progbits
	.sectionflags	@""
	.align	4
.nv.constant0._Z35group_norm_nhwc_bwd_one_pass_kernelI11Bf16IOFp32WLi256ELi10ELi640EEv26Group_norm_nhwc_bwd_params:
	.zero		712


//--------------------- .nv.constant0._Z35group_norm_nhwc_bwd_one_pass_kernelI11Bf16IOFp32WLi512ELi10ELi640EEv26Group_norm_nhwc_bwd_params --------------------------
	.section	.nv.constant0._Z35group_norm_nhwc_bwd_one_pass_kernelI11Bf16IOFp32WLi512ELi10ELi640EEv26Group_norm_nhwc_bwd_params,"a",@progbits
	.sectionflags	@""
	.align	4
.nv.constant0._Z35group_norm_nhwc_bwd_one_pass_kernelI11Bf16IOFp32WLi512ELi10ELi640EEv26Group_norm_nhwc_bwd_params:
	.zero		712


//--------------------- .nv.constant0._Z35group_norm_nhwc_bwd_one_pass_kernelI11Bf16IOBf16WLi64ELi10ELi640EEv26Group_norm_nhwc_bwd_params --------------------------
	.section	.nv.constant0._Z35group_norm_nhwc_bwd_one_pass_kernelI11Bf16IOBf16WLi64ELi10ELi640EEv26Group_norm_nhwc_bwd_params,"a",@progbits
	.sectionflags	@""
	.align	4
.nv.constant0._Z35group_norm_nhwc_bwd_one_pass_kernelI11Bf16IOBf16WLi64ELi10ELi640EEv26Group_norm_nhwc_bwd_params:
	.zero		712


//--------------------- .nv.constant0._Z35group_norm_nhwc_bwd_one_pass_kernelI11Bf16IOBf16WLi128ELi10ELi640EEv26Group_norm_nhwc_bwd_params --------------------------
	.section	.nv.constant0._Z35group_norm_nhwc_bwd_one_pass_kernelI11Bf16IOBf16WLi128ELi10ELi640EEv26Group_norm_nhwc_bwd_params,"a",@progbits
	.sectionflags	@""
	.align	4
.nv.constant0._Z35group_norm_nhwc_bwd_one_pass_kernelI11Bf16IOBf16WLi128ELi10ELi640EEv26Group_norm_nhwc_bwd_params:
	.zero		712


//--------------------- .nv.constant0._Z35group_norm_nhwc_bwd_one_pass_kernelI11Bf16IOBf16WLi256ELi10ELi640EEv26Group_norm_nhwc_bwd_params --------------------------
	.section	.nv.constant0._Z35group_norm_nhwc_bwd_one_pass_kernelI11Bf16IOBf16WLi256ELi10ELi640EEv26Group_norm_nhwc_bwd_params,"a",@progbits
	.sectionflags	@""
	.align	4
.nv.constant0._Z35group_norm_nhwc_bwd_one_pass_kernelI11Bf16IOBf16WLi256ELi10ELi640EEv26Group_norm_nhwc_bwd_params:
	.zero		712


//--------------------- .nv.constant0._Z35group_norm_nhwc_bwd_one_pass_kernelI11Bf16IOBf16WLi512ELi10ELi640EEv26Group_norm_nhwc_bwd_params --------------------------
	.section	.nv.constant0._Z35group_norm_nhwc_bwd_one_pass_kernelI11Bf16IOBf16WLi512ELi10ELi640EEv26Group_norm_nhwc_bwd_params,"a",@progbits
	.sectionflags	@""
	.align	4
.nv.constant0._Z35group_norm_nhwc_bwd_one_pass_kernelI11Bf16IOBf16WLi512ELi10ELi640EEv26Group_norm_nhwc_bwd_params:
	.zero		712


//--------------------- .nv.constant0._Z35group_norm_nhwc_bwd_one_pass_kernelI11Bf16IOFp16WLi64ELi10ELi640EEv26Group_norm_nhwc_bwd_params --------------------------
	.section	.nv.constant0._Z35group_norm_nhwc_bwd_one_pass_kernelI11Bf16IOFp16WLi64ELi10ELi640EEv26Group_norm_nhwc_bwd_params,"a",@progbits
	.sectionflags	@""
	.align	4
.nv.constant0._Z35group_norm_nhwc_bwd_one_pass_kernelI11Bf16IOFp16WLi64ELi10ELi640EEv26Group_norm_nhwc_bwd_params:
	.zero		712


//--------------------- .nv.constant0._Z35group_norm_nhwc_bwd_one_pass_kernelI11Bf16IOFp16WLi128ELi10ELi640EEv26Group_norm_nhwc_bwd_params --------------------------
	.section	.nv.constant0._Z35group_norm_nhwc_bwd_one_pass_kernelI11Bf16IOFp16WLi128ELi10ELi640EEv26Group_norm_nhwc_bwd_params,"a",@progbits
	.sectionflags	@""
	.align	4
.nv.constant0._Z35group_norm_nhwc_bwd_one_pass_kernelI11Bf16IOFp16WLi128ELi10ELi640EEv26Group_norm_nhwc_bwd_params:
	.zero		712


//--------------------- .nv.constant0._Z35group_norm_nhwc_bwd_one_pass_kernelI11Bf16IOFp16WLi256ELi10ELi640EEv26Group_norm_nhwc_bwd_params --------------------------
	.section	.nv.constant0._Z35group_norm_nhwc_bwd_one_pass_kernelI11Bf16IOFp16WLi256ELi10ELi640EEv26Group_norm_nhwc_bwd_params,"a",@progbits
	.sectionflags	@""
	.align	4
.nv.constant0._Z35group_norm_nhwc_bwd_one_pass_kernelI11Bf16IOFp16WLi256ELi10ELi640EEv26Group_norm_nhwc_bwd_params:
	.zero		712


//--------------------- .nv.constant0._Z35group_norm_nhwc_bwd_one_pass_kernelI11Bf16IOFp16WLi512ELi10ELi640EEv26Group_norm_nhwc_bwd_params --------------------------
	.section	.nv.constant0._Z35group_norm_nhwc_bwd_one_pass_kernelI11Bf16IOFp16WLi512ELi10ELi640EEv26Group_norm_nhwc_bwd_params,"a",@progbits
	.sectionflags	@""
	.align	4
.nv.constant0._Z35group_norm_nhwc_bwd_one_pass_kernelI11Bf16IOFp16WLi512ELi10ELi640EEv26Group_norm_nhwc_bwd_params:
	.zero		712


//--------------------- .nv.constant0._Z35group_norm_nhwc_bwd_one_pass_kernelI11Fp16IOFp32WLi64ELi10ELi640EEv26Group_norm_nhwc_bwd_params --------------------------
	.section	.nv.constant0._Z35group_norm_nhwc_bwd_one_pass_kernelI11Fp16IOFp32WLi64ELi10ELi640EEv26Group_norm_nhwc_bwd_params,"a",@progbits
	.sectionflags	@""
	.align	4
.nv.constant0._Z35group_norm_nhwc_bwd_one_pass_kernelI11Fp16IOFp32WLi64ELi10ELi640EEv26Group_norm_nhwc_bwd_params:
	.zero		712


//--------------------- .nv.constant0._Z35group_norm_nhwc_bwd_one_pass_kernelI11Fp16IOFp32WLi128ELi10ELi640EEv26Group_norm_nhwc_bwd_params --------------------------
	.section	.nv.constant0._Z35group_norm_nhwc_bwd_one_pass_kernelI11Fp16IOFp32WLi128ELi10ELi640EEv26Group_norm_nhwc_bwd_params,"a",@progbits
	.sectionflags	@""
	.align	4
.nv.constant0._Z35group_norm_nhwc_bwd_one_pass_kernelI11Fp16IOFp32WLi128ELi10ELi640EEv26Group_norm_nhwc_bwd_params:
	.zero		712


//--------------------- .nv.constant0._Z35group_norm_nhwc_bwd_one_pass_kernelI11Fp16IOFp32WLi256ELi10ELi640EEv26Group_norm_nhwc_bwd_params --------------------------
	.section	.nv.constant0._Z35group_norm_nhwc_bwd_one_pass_kernelI11Fp16IOFp32WLi256ELi10ELi640EEv26Group_norm_nhwc_bwd_params,"a",@progbits
	.sectionflags	@""
	.align	4
.nv.constant0._Z35group_norm_nhwc_bwd_one_pass_kernelI11Fp16IOFp32WLi256ELi10ELi640EEv26Group_norm_nhwc_bwd_params:
	.zero		712


//--------------------- .nv.constant0._Z35group_norm_nhwc_bwd_one_pass_kernelI11Fp16IOFp32WLi512ELi10ELi640EEv26Group_norm_nhwc_bwd_params --------------------------
	.section	.nv.constant0._Z35group_norm_nhwc_bwd_one_pass_kernelI11Fp16IOFp32WLi512ELi10ELi640EEv26Group_norm_nhwc_bwd_params,"a",@progbits
	.sectionflags	@""
	.align	4
.nv.constant0._Z35group_norm_nhwc_bwd_one_pass_kernelI11Fp16IOFp32WLi512ELi10ELi640EEv26Group_norm_nhwc_bwd_params:
	.zero		712


//--------------------- .nv.constant0._Z35group_norm_nhwc_bwd_one_pass_kernelI11Fp16IOBf16WLi64ELi10ELi640EEv26Group_norm_nhwc_bwd_params --------------------------
	.section	.nv.constant0._Z35group_norm_nhwc_bwd_one_pass_kernelI11Fp16IOBf16WLi64ELi10ELi640EEv26Group_norm_nhwc_bwd_params,"a",@progbits
	.sectionflags	@""
	.align	4
.nv.constant0._Z35group_norm_nhwc_bwd_one_pass_kernelI11Fp16IOBf16WLi64ELi10ELi640EEv26Group_norm_nhwc_bwd_params:
	.zero		712


//--------------------- .nv.constant0._Z35group_norm_nhwc_bwd_one_pass_kernelI11Fp16IOBf16WLi128ELi10ELi640EEv26Group_norm_nhwc_bwd_params --------------------------
	.section	.nv.constant0._Z35group_norm_nhwc_bwd_one_pass_kernelI11Fp16IOBf16WLi128ELi10ELi640EEv26Group_norm_nhwc_bwd_params,"a",@progbits
	.sectionflags	@""
	.align	4
.nv.constant0._Z35group_norm_nhwc_bwd_one_pass_kernelI11Fp16IOBf16WLi128ELi10ELi640EEv26Group_norm_nhwc_bwd_params:
	.zero		712


//--------------------- .nv.constant0._Z35group_norm_nhwc_bwd_one_pass_kernelI11Fp16IOBf16WLi256ELi10ELi640EEv26Group_norm_nhwc_bwd_params --------------------------
	.section	.nv.constant0._Z35group_norm_nhwc_bwd_one_pass_kernelI11Fp16IOBf16WLi256ELi10ELi640EEv26Group_norm_nhwc_bwd_params,"a",@progbits
	.sectionflags	@""
	.align	4
.nv.constant0._Z35group_norm_nhwc_bwd_one_pass_kernelI11Fp16IOBf16WLi256ELi10ELi640EEv26Group_norm_nhwc_bwd_params:
	.zero		712


//--------------------- .nv.constant0._Z35group_norm_nhwc_bwd_one_pass_kernelI11Fp16IOBf16WLi512ELi10ELi640EEv26Group_norm_nhwc_bwd_params --------------------------
	.section	.nv.constant0._Z35group_norm_nhwc_bwd_one_pass_kernelI11Fp16IOBf16WLi512ELi10ELi640EEv26Group_norm_nhwc_bwd_params,"a",@progbits
	.sectionflags	@""
	.align	4
.nv.constant0._Z35group_norm_nhwc_bwd_one_pass_kernelI11Fp16IOBf16WLi512ELi10ELi640EEv26Group_norm_nhwc_bwd_params:
	.zero		712


//--------------------- .nv.constant0._Z35group_norm_nhwc_bwd_one_pass_kernelI11Fp16IOFp16WLi64ELi10ELi640EEv26Group_norm_nhwc_bwd_params --------------------------
	.section	.nv.constant0._Z35group_norm_nhwc_bwd_one_pass_kernelI11Fp16IOFp16WLi64ELi10ELi640EEv26Group_norm_nhwc_bwd_params,"a",@progbits
	.sectionflags	@""
	.align	4
.nv.constant0._Z35group_norm_nhwc_bwd_one_pass_kernelI11Fp16IOFp16WLi64ELi10ELi640EEv26Group_norm_nhwc_bwd_params:
	.zero		712


//--------------------- .nv.constant0._Z35group_norm_nhwc_bwd_one_pass_kernelI11Fp16IOFp16WLi128ELi10ELi640EEv26Group_norm_nhwc_bwd_params --------------------------
	.section	.nv.constant0._Z35group_norm_nhwc_bwd_one_pass_kernelI11Fp16IOFp16WLi128ELi10ELi640EEv26Group_norm_nhwc_bwd_params,"a",@progbits
	.sectionflags	@""
	.align	4
.nv.constant0._Z35group_norm_nhwc_bwd_one_pass_kernelI11Fp16IOFp16WLi128ELi10ELi640EEv26Group_norm_nhwc_bwd_params:
	.zero		712


//--------------------- .nv.constant0._Z35group_norm_nhwc_bwd_one_pass_kernelI11Fp16IOFp16WLi256ELi10ELi640EEv26Group_norm_nhwc_bwd_params --------------------------
	.section	.nv.constant0._Z35group_norm_nhwc_bwd_one_pass_kernelI11Fp16IOFp16WLi256ELi10ELi640EEv26Group_norm_nhwc_bwd_params,"a",@progbits
	.sectionflags	@""
	.align	4
.nv.constant0._Z35group_norm_nhwc_bwd_one_pass_kernelI11Fp16IOFp16WLi256ELi10ELi640EEv26Group_norm_nhwc_bwd_params:
	.zero		712


//--------------------- .nv.constant0._Z35group_norm_nhwc_bwd_one_pass_kernelI11Fp16IOFp16WLi512ELi10ELi640EEv26Group_norm_nhwc_bwd_params --------------------------
	.section	.nv.constant0._Z35group_norm_nhwc_bwd_one_pass_kernelI11Fp16IOFp16WLi512ELi10ELi640EEv26Group_norm_nhwc_bwd_params,"a",@progbits
	.sectionflags	@""
	.align	4
.nv.constant0._Z35group_norm_nhwc_bwd_one_pass_kernelI11Fp16IOFp16WLi512ELi10ELi640EEv26Group_norm_nhwc_bwd_params:
	.zero		712


//--------------------- .nv.constant0._Z35group_norm_nhwc_bwd_one_pass_kernelI11Fp32IOFp32WLi64ELi10ELi640EEv26Group_norm_nhwc_bwd_params --------------------------
	.section	.nv.constant0._Z35group_norm_nhwc_bwd_one_pass_kernelI11Fp32IOFp32WLi64ELi10ELi640EEv26Group_norm_nhwc_bwd_params,"a",@progbits
	.sectionflags	@""
	.align	4
.nv.constant0._Z35group_norm_nhwc_bwd_one_pass_kernelI11Fp32IOFp32WLi64ELi10ELi640EEv26Group_norm_nhwc_bwd_params:
	.zero		712


//--------------------- .nv.constant0._Z35group_norm_nhwc_bwd_one_pass_kernelI11Fp32IOFp32WLi128ELi10ELi640EEv26Group_norm_nhwc_bwd_params --------------------------
	.section	.nv.constant0._Z35group_norm_nhwc_bwd_one_pass_kernelI11Fp32IOFp32WLi128ELi10ELi640EEv26Group_norm_nhwc_bwd_params,"a",@progbits
	.sectionflags	@""
	.align	4
.nv.constant0._Z35group_norm_nhwc_bwd_one_pass_kernelI11Fp32IOFp32WLi128ELi10ELi640EEv26Group_norm_nhwc_bwd_params:
	.zero		712


//--------------------- .nv.constant0._Z35group_norm_nhwc_bwd_one_pass_kernelI11Fp32IOFp32WLi256ELi10ELi640EEv26Group_norm_nhwc_bwd_params --------------------------
	.section	.nv.constant0._Z35group_norm_nhwc_bwd_one_pass_kernelI11Fp32IOFp32WLi256ELi10ELi640EEv26Group_norm_nhwc_bwd_params,"a",@progbits
	.sectionflags	@""
	.align	4
.nv.constant0._Z35group_norm_nhwc_bwd_one_pass_kernelI11Fp32IOFp32WLi256ELi10ELi640EEv26Group_norm_nhwc_bwd_params:
	.zero		712


//--------------------- .nv.constant0._Z35group_norm_nhwc_bwd_one_pass_kernelI11Fp32IOFp32WLi512ELi10ELi640EEv26Group_norm_nhwc_bwd_params --------------------------
	.section	.nv.constant0._Z35group_norm_nhwc_bwd_one_pass_kernelI11Fp32IOFp32WLi512ELi10ELi640EEv26Group_norm_nhwc_bwd_params,"a",@progbits
	.sectionflags	@""
	.align	4
.nv.constant0._Z35group_norm_nhwc_bwd_one_pass_kernelI11Fp32IOFp32WLi512ELi10ELi640EEv26Group_norm_nhwc_bwd_params:
	.zero		712


//--------------------- .nv.constant0._Z35group_norm_nhwc_bwd_one_pass_kernelI11Fp32IOBf16WLi64ELi10ELi640EEv26Group_norm_nhwc_bwd_params --------------------------
	.section	.nv.constant0._Z35group_norm_nhwc_bwd_one_pass_kernelI11Fp32IOBf16WLi64ELi10ELi640EEv26Group_norm_nhwc_bwd_params,"a",@progbits
	.sectionflags	@""
	.align	4
.nv.constant0._Z35group_norm_nhwc_bwd_one_pass_kernelI11Fp32IOBf16WLi64ELi10ELi640EEv26Group_norm_nhwc_bwd_params:
	.zero		712


//--------------------- .nv.constant0._Z35group_norm_nhwc_bwd_one_pass_kernelI11Fp32IOBf16WLi128ELi10ELi640EEv26Group_norm_nhwc_bwd_params --------------------------
	.section	.nv.constant0._Z35group_norm_nhwc_bwd_one_pass_kernelI11Fp32IOBf16WLi128ELi10ELi640EEv26Group_norm_nhwc_bwd_params,"a",@progbits
	.sectionflags	@""
	.align	4
.nv.constant0._Z35group_norm_nhwc_bwd_one_pass_kernelI11Fp32IOBf16WLi128ELi10ELi640EEv26Group_norm_nhwc_bwd_params:
	.zero		712


//--------------------- .nv.constant0._Z35group_norm_nhwc_bwd_one_pass_kernelI11Fp32IOBf16WLi256ELi10ELi640EEv26Group_norm_nhwc_bwd_params --------------------------
	.section	.nv.constant0._Z35group_norm_nhwc_bwd_one_pass_kernelI11Fp32IOBf16WLi256ELi10ELi640EEv26Group_norm_nhwc_bwd_params,"a",@progbits
	.sectionflags	@""
	.align	4
.nv.constant0._Z35group_norm_nhwc_bwd_one_pass_kernelI11Fp32IOBf16WLi256ELi10ELi640EEv26Group_norm_nhwc_bwd_params:
	.zero		712


//--------------------- .nv.constant0._Z35group_norm_nhwc_bwd_one_pass_kernelI11Fp32IOBf16WLi512ELi10ELi640EEv26Group_norm_nhwc_bwd_params --------------------------
	.section	.nv.constant0._Z35group_norm_nhwc_bwd_one_pass_kernelI11Fp32IOBf16WLi512ELi10ELi640EEv26Group_norm_nhwc_bwd_params,"a",@progbits
	.sectionflags	@""
	.align	4
.nv.constant0._Z35group_norm_nhwc_bwd_one_pass_kernelI11Fp32IOBf16WLi512ELi10ELi640EEv26Group_norm_nhwc_bwd_params:
	.zero		712


//--------------------- .nv.constant0._Z35group_norm_nhwc_bwd_one_pass_kernelI11Fp32IOFp16WLi64ELi10ELi640EEv26Group_norm_nhwc_bwd_params --------------------------
	.section	.nv.constant0._Z35group_norm_nhwc_bwd_one_pass_kernelI11Fp32IOFp16WLi64ELi10ELi640EEv26Group_norm_nhwc_bwd_params,"a",@progbits
	.sectionflags	@""
	.align	4
.nv.constant0._Z35group_norm_nhwc_bwd_one_pass_kernelI11Fp32IOFp16WLi64ELi10ELi640EEv26Group_norm_nhwc_bwd_params:
	.zero		712


//--------------------- .nv.constant0._Z35group_norm_nhwc_bwd_one_pass_kernelI11Fp32IOFp16WLi128ELi10ELi640EEv26Group_norm_nhwc_bwd_params --------------------------
	.section	.nv.constant0._Z35group_norm_nhwc_bwd_one_pass_kernelI11Fp32IOFp16WLi128ELi10ELi640EEv26Group_norm_nhwc_bwd_params,"a",@progbits
	.sectionflags	@""
	.align	4
.nv.constant0._Z35group_norm_nhwc_bwd_one_pass_kernelI11Fp32IOFp16WLi128ELi10ELi640EEv26Group_norm_nhwc_bwd_params:
	.zero		712


//--------------------- .nv.constant0._Z35group_norm_nhwc_bwd_one_pass_kernelI11Fp32IOFp16WLi256ELi10ELi640EEv26Group_norm_nhwc_bwd_params --------------------------
	.section	.nv.constant0._Z35group_norm_nhwc_bwd_one_pass_kernelI11Fp32IOFp16WLi256ELi10ELi640EEv26Group_norm_nhwc_bwd_params,"a",@progbits
	.sectionflags	@""
	.align	4
.nv.constant0._Z35group_norm_nhwc_bwd_one_pass_kernelI11Fp32IOFp16WLi256ELi10ELi640EEv26Group_norm_nhwc_bwd_params:
	.zero		712


//--------------------- .nv.constant0._Z35group_norm_nhwc_bwd_one_pass_kernelI11Fp32IOFp16WLi512ELi10ELi640EEv26Group_norm_nhwc_bwd_params --------------------------
	.section	.nv.constant0._Z35group_norm_nhwc_bwd_one_pass_kernelI11Fp32IOFp16WLi512ELi10ELi640EEv26Group_norm_nhwc_bwd_params,"a",@progbits
	.sectionflags	@""
	.align	4
.nv.constant0._Z35group_norm_nhwc_bwd_one_pass_kernelI11Fp32IOFp16WLi512ELi10ELi640EEv26Group_norm_nhwc_bwd_params:
	.zero		712


//--------------------- .nv.constant0._Z35group_norm_nhwc_fwd_one_pass_kernelI11Bf16IOFp32WLi64ELi10ELi640EEv26Group_norm_nhwc_fwd_params --------------------------
	.section	.nv.constant0._Z35group_norm_nhwc_fwd_one_pass_kernelI11Bf16IOFp32WLi64ELi10ELi640EEv26Group_norm_nhwc_fwd_params,"a",@progbits
	.sectionflags	@""
	.align	4
.nv.constant0._Z35group_norm_nhwc_fwd_one_pass_kernelI11Bf16IOFp32WLi64ELi10ELi640EEv26Group_norm_nhwc_fwd_params:
	.zero		688


//--------------------- .nv.constant0._Z35group_norm_nhwc_fwd_one_pass_kernelI11Bf16IOFp32WLi128ELi10ELi640EEv26Group_norm_nhwc_fwd_params --------------------------
	.section	.nv.constant0._Z35group_norm_nhwc_fwd_one_pass_kernelI11Bf16IOFp32WLi128ELi10ELi640EEv26Group_norm_nhwc_fwd_params,"a",@progbits
	.sectionflags	@""
	.align	4
.nv.constant0._Z35group_norm_nhwc_fwd_one_pass_kernelI11Bf16IOFp32WLi128ELi10ELi640EEv26Group_norm_nhwc_fwd_params:
	.zero		688


//--------------------- .nv.constant0._Z35group_norm_nhwc_fwd_one_pass_kernelI11Bf16IOFp32WLi256ELi10ELi640EEv26Group_norm_nhwc_fwd_params --------------------------
	.section	.nv.constant0._Z35group_norm_nhwc_fwd_one_pass_kernelI11Bf16IOFp32WLi256ELi10ELi640EEv26Group_norm_nhwc_fwd_params,"a",@progbits
	.sectionflags	@""
	.align	4
.nv.constant0._Z35group_norm_nhwc_fwd_one_pass_kernelI11Bf16IOFp32WLi256ELi10ELi640EEv26Group_norm_nhwc_fwd_params:
	.zero		688


//--------------------- .nv.constant0._Z35group_norm_nhwc_fwd_one_pass_kernelI11Bf16IOFp32WLi512ELi10ELi640EEv26Group_norm_nhwc_fwd_params --------------------------
	.section	.nv.constant0._Z35group_norm_nhwc_fwd_one_pass_kernelI11Bf16IOFp32WLi512ELi10ELi640EEv26Group_norm_nhwc_fwd_params,"a",@progbits
	.sectionflags	@""
	.align	4
.nv.constant0._Z35group_norm_nhwc_fwd_one_pass_kernelI11Bf16IOFp32WLi512ELi10ELi640EEv26Group_norm_nhwc_fwd_params:
	.zero		688


//--------------------- .nv.constant0._Z35group_norm_nhwc_fwd_one_pass_kernelI11Bf16IOBf16WLi64ELi10ELi640EEv26Group_norm_nhwc_fwd_params --------------------------
	.section	.nv.constant0._Z35group_norm_nhwc_fwd_one_pass_kernelI11Bf16IOBf16WLi64ELi10ELi640EEv26Group_norm_nhwc_fwd_params,"a",@progbits
	.sectionflags	@""
	.align	4
.nv.constant0._Z35group_norm_nhwc_fwd_one_pass_kernelI11Bf16IOBf16WLi64ELi10ELi640EEv26Group_norm_nhwc_fwd_params:
	.zero		688


//--------------------- .nv.constant0._Z35group_norm_nhwc_fwd_one_pass_kernelI11Bf16IOBf16WLi128ELi10ELi640EEv26Group_norm_nhwc_fwd_params --------------------------
	.section	.nv.constant0._Z35group_norm_nhwc_fwd_one_pass_kernelI11Bf16IOBf16WLi128ELi10ELi640EEv26Group_norm_nhwc_fwd_params,"a",@progbits
	.sectionflags	@""
	.align	4
.nv.constant0._Z35group_norm_nhwc_fwd_one_pass_kernelI11Bf16IOBf16WLi128ELi10ELi640EEv26Group_norm_nhwc_fwd_params:
	.zero		688


//--------------------- .nv.constant0._Z35group_norm_nhwc_fwd_one_pass_kernelI11Bf16IOBf16WLi256ELi10ELi640EEv26Group_norm_nhwc_fwd_params --------------------------
	.section	.nv.constant0._Z35group_norm_nhwc_fwd_one_pass_kernelI11Bf16IOBf16WLi256ELi10ELi640EEv26Group_norm_nhwc_fwd_params,"a",@progbits
	.sectionflags	@""
	.align	4
.nv.constant0._Z35group_norm_nhwc_fwd_one_pass_kernelI11Bf16IOBf16WLi256ELi10ELi640EEv26Group_norm_nhwc_fwd_params:
	.zero		688


//--------------------- .nv.constant0._Z35group_norm_nhwc_fwd_one_pass_kernelI11Bf16IOBf16WLi512ELi10ELi640EEv26Group_norm_nhwc_fwd_params --------------------------
	.section	.nv.constant0._Z35group_norm_nhwc_fwd_one_pass_kernelI11Bf16IOBf16WLi512ELi10ELi640EEv26Group_norm_nhwc_fwd_params,"a",@progbits
	.sectionflags	@""
	.align	4
.nv.constant0._Z35group_norm_nhwc_fwd_one_pass_kernelI11Bf16IOBf16WLi512ELi10ELi640EEv26Group_norm_nhwc_fwd_params:
	.zero		688


//--------------------- .nv.constant0._Z35group_norm_nhwc_fwd_one_pass_kernelI11Bf16IOFp16WLi64ELi10ELi640EEv26Group_norm_nhwc_fwd_params --------------------------
	.section	.nv.constant0._Z35group_norm_nhwc_fwd_one_pass_kernelI11Bf16IOFp16WLi64ELi10ELi640EEv26Group_norm_nhwc_fwd_params,"a",@progbits
	.sectionflags	@""
	.align	4
.nv.constant0._Z35group_norm_nhwc_fwd_one_pass_kernelI11Bf16IOFp16WLi64ELi10ELi640EEv26Group_norm_nhwc_fwd_params:
	.zero		688


//--------------------- .nv.constant0._Z35group_norm_nhwc_fwd_one_pass_kernelI11Bf16IOFp16WLi128ELi10ELi640EEv26Group_norm_nhwc_fwd_params --------------------------
	.section	.nv.constant0._Z35group_norm_nhwc_fwd_one_pass_kernelI11Bf16IOFp16WLi128ELi10ELi640EEv26Group_norm_nhwc_fwd_params,"a",@progbits
	.sectionflags	@""
	.align	4
.nv.constant0._Z35group_norm_nhwc_fwd_one_pass_kernelI11Bf16IOFp16WLi128ELi10ELi640EEv26Group_norm_nhwc_fwd_params:
	.zero		688


//--------------------- .nv.constant0._Z35group_norm_nhwc_fwd_one_pass_kernelI11Bf16IOFp16WLi256ELi10ELi640EEv26Group_norm_nhwc_fwd_params --------------------------
	.section	.nv.constant0._Z35group_norm_nhwc_fwd_one_pass_kernelI11Bf16IOFp16WLi256ELi10ELi640EEv26Group_norm_nhwc_fwd_params,"a",@progbits
	.sectionflags	@""
	.align	4
.nv.constant0._Z35group_norm_nhwc_fwd_one_pass_kernelI11Bf16IOFp16WLi256ELi10ELi640EEv26Group_norm_nhwc_fwd_params:
	.zero		688


//--------------------- .nv.constant0._Z35group_norm_nhwc_fwd_one_pass_kernelI11Bf16IOFp16WLi512ELi10ELi640EEv26Group_norm_nhwc_fwd_params --------------------------
	.section	.nv.constant0._Z35group_norm_nhwc_fwd_one_pass_kernelI11Bf16IOFp16WLi512ELi10ELi640EEv26Group_norm_nhwc_fwd_params,"a",@progbits
	.sectionflags	@""
	.align	4
.nv.constant0._Z35group_norm_nhwc_fwd_one_pass_kernelI11Bf16IOFp16WLi512ELi10ELi640EEv26Group_norm_nhwc_fwd_params:
	.zero		688


//--------------------- .nv.constant0._Z35group_norm_nhwc_fwd_one_pass_kernelI11Fp16IOFp32WLi64ELi10ELi640EEv26Group_norm_nhwc_fwd_params --------------------------
	.section	.nv.constant0._Z35group_norm_nhwc_fwd_one_pass_kernelI11Fp16IOFp32WLi64ELi10ELi640EEv26Group_norm_nhwc_fwd_params,"a",@progbits
	.sectionflags	@""
	.align	4
.nv.constant0._Z35group_norm_nhwc_fwd_one_pass_kernelI11Fp16IOFp32WLi64ELi10ELi640EEv26Group_norm_nhwc_fwd_params:
	.zero		688


//--------------------- .nv.constant0._Z35group_norm_nhwc_fwd_one_pass_kernelI11Fp16IOFp32WLi128ELi10ELi640EEv26Group_norm_nhwc_fwd_params --------------------------
	.section	.nv.constant0._Z35group_norm_nhwc_fwd_one_pass_kernelI11Fp16IOFp32WLi128ELi10ELi640EEv26Group_norm_nhwc_fwd_params,"a",@progbits
	.sectionflags	@""
	.align	4
.nv.constant0._Z35group_norm_nhwc_fwd_one_pass_kernelI11Fp16IOFp32WLi128ELi10ELi640EEv26Group_norm_nhwc_fwd_params:
	.zero		688


//--------------------- .nv.constant0._Z35group_norm_nhwc_fwd_one_pass_kernelI11Fp16IOFp32WLi256ELi10ELi640EEv26Group_norm_nhwc_fwd_params --------------------------
	.section	.nv.constant0._Z35group_norm_nhwc_fwd_one_pass_kernelI11Fp16IOFp32WLi256ELi10ELi640EEv26Group_norm_nhwc_fwd_params,"a",@progbits
	.sectionflags	@""
	.align	4
.nv.constant0._Z35group_norm_nhwc_fwd_one_pass_kernelI11Fp16IOFp32WLi256ELi10ELi640EEv26Group_norm_nhwc_fwd_params:
	.zero		688


//--------------------- .nv.constant0._Z35group_norm_nhwc_fwd_one_pass_kernelI11Fp16IOFp32WLi512ELi10ELi640EEv26Group_norm_nhwc_fwd_params --------------------------
	.section	.nv.constant0._Z35group_norm_nhwc_fwd_one_pass_kernelI11Fp16IOFp32WLi512ELi10ELi640EEv26Group_norm_nhwc_fwd_params,"a",@progbits
	.sectionflags	@""
	.align	4
.nv.constant0._Z35group_norm_nhwc_fwd_one_pass_kernelI11Fp16IOFp32WLi512ELi10ELi640EEv26Group_norm_nhwc_fwd_params:
	.zero		688


//--------------------- .nv.constant0._Z35group_norm_nhwc_fwd_one_pass_kernelI11Fp16IOBf16WLi64ELi10ELi640EEv26Group_norm_nhwc_fwd_params --------------------------
	.section	.nv.constant0._Z35group_norm_nhwc_fwd_one_pass_kernelI11Fp16IOBf16WLi64ELi10ELi640EEv26Group_norm_nhwc_fwd_params,"a",@progbits
	.sectionflags	@""
	.align	4
.nv.constant0._Z35group_norm_nhwc_fwd_one_pass_kernelI11Fp16IOBf16WLi64ELi10ELi640EEv26Group_norm_nhwc_fwd_params:
	.zero		688


//--------------------- .nv.constant0._Z35group_norm_nhwc_fwd_one_pass_kernelI11Fp16IOBf16WLi128ELi10ELi640EEv26Group_norm_nhwc_fwd_params --------------------------
	.section	.nv.constant0._Z35group_norm_nhwc_fwd_one_pass_kernelI11Fp16IOBf16WLi128ELi10ELi640EEv26Group_norm_nhwc_fwd_params,"a",@progbits
	.sectionflags	@""
	.align	4
.nv.constant0._Z35group_norm_nhwc_fwd_one_pass_kernelI11Fp16IOBf16WLi128ELi10ELi640EEv26Group_norm_nhwc_fwd_params:
	.zero		688


//--------------------- .nv.constant0._Z35group_norm_nhwc_fwd_one_pass_kernelI11Fp16IOBf16WLi256ELi10ELi640EEv26Group_norm_nhwc_fwd_params --------------------------
	.section	.nv.constant0._Z35group_norm_nhwc_fwd_one_pass_kernelI11Fp16IOBf16WLi256ELi10ELi640EEv26Group_norm_nhwc_fwd_params,"a",@progbits
	.sectionflags	@""
	.align	4
.nv.constant0._Z35group_norm_nhwc_fwd_one_pass_kernelI11Fp16IOBf16WLi256ELi10ELi640EEv26Group_norm_nhwc_fwd_params:
	.zero		688


//--------------------- .nv.constant0._Z35group_norm_nhwc_fwd_one_pass_kernelI11Fp16IOBf16WLi512ELi10ELi640EEv26Group_norm_nhwc_fwd_params --------------------------
	.section	.nv.constant0._Z35group_norm_nhwc_fwd_one_pass_kernelI11Fp16IOBf16WLi512ELi10ELi640EEv26Group_norm_nhwc_fwd_params,"a",@progbits
	.sectionflags	@""
	.align	4
.nv.constant0._Z35group_norm_nhwc_fwd_one_pass_kernelI11Fp16IOBf16WLi512ELi10ELi640EEv26Group_norm_nhwc_fwd_params:
	.zero		688


//--------------------- .nv.constant0._Z35group_norm_nhwc_fwd_one_pass_kernelI11Fp16IOFp16WLi64ELi10ELi640EEv26Group_norm_nhwc_fwd_params --------------------------
	.section	.nv.constant0._Z35group_norm_nhwc_fwd_one_pass_kernelI11Fp16IOFp16WLi64ELi10ELi640EEv26Group_norm_nhwc_fwd_params,"a",@progbits
	.sectionflags	@""
	.align	4
.nv.constant0._Z35group_norm_nhwc_fwd_one_pass_kernelI11Fp16IOFp16WLi64ELi10ELi640EEv26Group_norm_nhwc_fwd_params:
	.zero		688


//--------------------- .nv.constant0._Z35group_norm_nhwc_fwd_one_pass_kernelI11Fp16IOFp16WLi128ELi10ELi640EEv26Group_norm_nhwc_fwd_params --------------------------
	.section	.nv.constant0._Z35group_norm_nhwc_fwd_one_pass_kernelI11Fp16IOFp16WLi128ELi10ELi640EEv26Group_norm_nhwc_fwd_params,"a",@progbits
	.sectionflags	@""
	.align	4
.nv.constant0._Z35group_norm_nhwc_fwd_one_pass_kernelI11Fp16IOFp16WLi128ELi10ELi640EEv26Group_norm_nhwc_fwd_params:
	.zero		688


//--------------------- .nv.constant0._Z35group_norm_nhwc_fwd_one_pass_kernelI11Fp16IOFp16WLi256ELi10ELi640EEv26Group_norm_nhwc_fwd_params --------------------------
	.section	.nv.constant0._Z35group_norm_nhwc_fwd_one_pass_kernelI11Fp16IOFp16WLi256ELi10ELi640EEv26Group_norm_nhwc_fwd_params,"a",@progbits
	.sectionflags	@""
	.align	4
.nv.constant0._Z35group_norm_nhwc_fwd_one_pass_kernelI11Fp16IOFp16WLi256ELi10ELi640EEv26Group_norm_nhwc_fwd_params:
	.zero		688


//--------------------- .nv.constant0._Z35group_norm_nhwc_fwd_one_pass_kernelI11Fp16IOFp16WLi512ELi10ELi640EEv26Group_norm_nhwc_fwd_params --------------------------
	.section	.nv.constant0._Z35group_norm_nhwc_fwd_one_pass_kernelI11Fp16IOFp16WLi512ELi10ELi640EEv26Group_norm_nhwc_fwd_params,"a",@progbits
	.sectionflags	@""
	.align	4
.nv.constant0._Z35group_norm_nhwc_fwd_one_pass_kernelI11Fp16IOFp16WLi512ELi10ELi640EEv26Group_norm_nhwc_fwd_params:
	.zero		688


//--------------------- .nv.constant0._Z35group_norm_nhwc_fwd_one_pass_kernelI11Fp32IOFp32WLi64ELi10ELi640EEv26Group_norm_nhwc_fwd_params --------------------------
	.section	.nv.constant0._Z35group_norm_nhwc_fwd_one_pass_kernelI11Fp32IOFp32WLi64ELi10ELi640EEv26Group_norm_nhwc_fwd_params,"a",@progbits
	.sectionflags	@""
	.align	4
.nv.constant0._Z35group_norm_nhwc_fwd_one_pass_kernelI11Fp32IOFp32WLi64ELi10ELi640EEv26Group_norm_nhwc_fwd_params:
	.zero		688


//--------------------- .nv.constant0._Z35group_norm_nhwc_fwd_one_pass_kernelI11Fp32IOFp32WLi128ELi10ELi640EEv26Group_norm_nhwc_fwd_params --------------------------
	.section	.nv.constant0._Z35group_norm_nhwc_fwd_one_pass_kernelI11Fp32IOFp32WLi128ELi10ELi640EEv26Group_norm_nhwc_fwd_params,"a",@progbits
	.sectionflags	@""
	.align	4
.nv.constant0._Z35group_norm_nhwc_fwd_one_pass_kernelI11Fp32IOFp32WLi128ELi10ELi640EEv26Group_norm_nhwc_fwd_params:
	.zero		688


//--------------------- .nv.constant0._Z35group_norm_nhwc_fwd_one_pass_kernelI11Fp32IOFp32WLi256ELi10ELi640EEv26Group_norm_nhwc_fwd_params --------------------------
	.section	.nv.constant0._Z35group_norm_nhwc_fwd_one_pass_kernelI11Fp32IOFp32WLi256ELi10ELi640EEv26Group_norm_nhwc_fwd_params,"a",@progbits
	.sectionflags	@""
	.align	4
.nv.constant0._Z35group_norm_nhwc_fwd_one_pass_kernelI11Fp32IOFp32WLi256ELi10ELi640EEv26Group_norm_nhwc_fwd_params:
	.zero		688


//--------------------- .nv.constant0._Z35group_norm_nhwc_fwd_one_pass_kernelI11Fp32IOFp32WLi512ELi10ELi640EEv26Group_norm_nhwc_fwd_params --------------------------
	.section	.nv.constant0._Z35group_norm_nhwc_fwd_one_pass_kernelI11Fp32IOFp32WLi512ELi10ELi640EEv26Group_norm_nhwc_fwd_params,"a",@progbits
	.sectionflags	@""
	.align	4
.nv.constant0._Z35group_norm_nhwc_fwd_one_pass_kernelI11Fp32IOFp32WLi512ELi10ELi640EEv26Group_norm_nhwc_fwd_params:
	.zero		688


//--------------------- .nv.constant0._Z35group_norm_nhwc_fwd_one_pass_kernelI11Fp32IOBf16WLi64ELi10ELi640EEv26Group_norm_nhwc_fwd_params --------------------------
	.section	.nv.constant0._Z35group_norm_nhwc_fwd_one_pass_kernelI11Fp32IOBf16WLi64ELi10ELi640EEv26Group_norm_nhwc_fwd_params,"a",@progbits
	.sectionflags	@""
	.align	4
.nv.constant0._Z35group_norm_nhwc_fwd_one_pass_kernelI11Fp32IOBf16WLi64ELi10ELi640EEv26Group_norm_nhwc_fwd_params:
	.zero		688


//--------------------- .nv.constant0._Z35group_norm_nhwc_fwd_one_pass_kernelI11Fp32IOBf16WLi128ELi10ELi640EEv26Group_norm_nhwc_fwd_params --------------------------
	.section	.nv.constant0._Z35group_norm_nhwc_fwd_one_pass_kernelI11Fp32IOBf16WLi128ELi10ELi640EEv26Group_norm_nhwc_fwd_params,"a",@progbits
	.sectionflags	@""
	.align	4
.nv.constant0._Z35group_norm_nhwc_fwd_one_pass_kernelI11Fp32IOBf16WLi128ELi10ELi640EEv26Group_norm_nhwc_fwd_params:
	.zero		688


//--------------------- .nv.constant0._Z35group_norm_nhwc_fwd_one_pass_kernelI11Fp32IOBf16WLi256ELi10ELi640EEv26Group_norm_nhwc_fwd_params --------------------------
	.section	.nv.constant0._Z35group_norm_nhwc_fwd_one_pass_kernelI11Fp32IOBf16WLi256ELi10ELi640EEv26Group_norm_nhwc_fwd_params,"a",@progbits
	.sectionflags	@""
	.align	4
.nv.constant0._Z35group_norm_nhwc_fwd_one_pass_kernelI11Fp32IOBf16WLi256ELi10ELi640EEv26Group_norm_nhwc_fwd_params:
	.zero		688


//--------------------- .nv.constant0._Z35group_norm_nhwc_fwd_one_pass_kernelI11Fp32IOBf16WLi512ELi10ELi640EEv26Group_norm_nhwc_fwd_params --------------------------
	.section	.nv.constant0._Z35group_norm_nhwc_fwd_one_pass_kernelI11Fp32IOBf16WLi512ELi10ELi640EEv26Group_norm_nhwc_fwd_params,"a",@progbits
	.sectionflags	@""
	.align	4
.nv.constant0._Z35group_norm_nhwc_fwd_one_pass_kernelI11Fp32IOBf16WLi512ELi10ELi640EEv26Group_norm_nhwc_fwd_params:
	.zero		688


//--------------------- .nv.constant0._Z35group_norm_nhwc_fwd_one_pass_kernelI11Fp32IOFp16WLi64ELi10ELi640EEv26Group_norm_nhwc_fwd_params --------------------------
	.section	.nv.constant0._Z35group_norm_nhwc_fwd_one_pass_kernelI11Fp32IOFp16WLi64ELi10ELi640EEv26Group_norm_nhwc_fwd_params,"a",@progbits
	.sectionflags	@""
	.align	4
.nv.constant0._Z35group_norm_nhwc_fwd_one_pass_kernelI11Fp32IOFp16WLi64ELi10ELi640EEv26Group_norm_nhwc_fwd_params:
	.zero		688


//--------------------- .nv.constant0._Z35group_norm_nhwc_fwd_one_pass_kernelI11Fp32IOFp16WLi128ELi10ELi640EEv26Group_norm_nhwc_fwd_params --------------------------
	.section	.nv.constant0._Z35group_norm_nhwc_fwd_one_pass_kernelI11Fp32IOFp16WLi128ELi10ELi640EEv26Group_norm_nhwc_fwd_params,"a",@progbits
	.sectionflags	@""
	.align	4
.nv.constant0._Z35group_norm_nhwc_fwd_one_pass_kernelI11Fp32IOFp16WLi128ELi10ELi640EEv26Group_norm_nhwc_fwd_params:
	.zero		688


//--------------------- .nv.constant0._Z35group_norm_nhwc_fwd_one_pass_kernelI11Fp32IOFp16WLi256ELi10ELi640EEv26Group_norm_nhwc_fwd_params --------------------------
	.section	.nv.constant0._Z35group_norm_nhwc_fwd_one_pass_kernelI11Fp32IOFp16WLi256ELi10ELi640EEv26Group_norm_nhwc_fwd_params,"a",@progbits
	.sectionflags	@""
	.align	4
.nv.constant0._Z35group_norm_nhwc_fwd_one_pass_kernelI11Fp32IOFp16WLi256ELi10ELi640EEv26Group_norm_nhwc_fwd_params:
	.zero		688


//--------------------- .nv.constant0._Z35group_norm_nhwc_fwd_one_pass_kernelI11Fp32IOFp16WLi512ELi10ELi640EEv26Group_norm_nhwc_fwd_params --------------------------
	.section	.nv.constant0._Z35group_norm_nhwc_fwd_one_pass_kernelI11Fp32IOFp16WLi512ELi10ELi640EEv26Group_norm_nhwc_fwd_params,"a",@progbits
	.sectionflags	@""
	.align	4
.nv.constant0._Z35group_norm_nhwc_fwd_one_pass_kernelI11Fp32IOFp16WLi512ELi10ELi640EEv26Group_norm_nhwc_fwd_params:
	.zero		688


//--------------------- SYMBOLS --------------------------

	.type		.nv.reservedSmem.offset0,@object
	.size		.nv.reservedSmem.offset0,0x4
